//
// Generated by NVIDIA NVVM Compiler
//
// Compiler Build ID: CL-36424714
// Cuda compilation tools, release 13.0, V13.0.88
// Based on NVVM 20.0.0
//

.version 9.0
.target sm_100
.address_size 64

	// .globl	_Z9rk4_threejPddjjS_S_S_

.visible .entry _Z9rk4_threejPddjjS_S_S_(
	.param .u32 _Z9rk4_threejPddjjS_S_S__param_0,
	.param .u64 .ptr .align 1 _Z9rk4_threejPddjjS_S_S__param_1,
	.param .f64 _Z9rk4_threejPddjjS_S_S__param_2,
	.param .u32 _Z9rk4_threejPddjjS_S_S__param_3,
	.param .u32 _Z9rk4_threejPddjjS_S_S__param_4,
	.param .u64 .ptr .align 1 _Z9rk4_threejPddjjS_S_S__param_5,
	.param .u64 .ptr .align 1 _Z9rk4_threejPddjjS_S_S__param_6,
	.param .u64 .ptr .align 1 _Z9rk4_threejPddjjS_S_S__param_7
)
{
	.reg .pred 	%p<86>;
	.reg .b32 	%r<467>;
	.reg .b32 	%f<49>;
	.reg .b64 	%rd<115>;
	.reg .b64 	%fd<922>;

	ld.param.u32 	%r99, [_Z9rk4_threejPddjjS_S_S__param_0];
	ld.param.u64 	%rd2, [_Z9rk4_threejPddjjS_S_S__param_1];
	ld.param.u64 	%rd3, [_Z9rk4_threejPddjjS_S_S__param_5];
	ld.param.u64 	%rd4, [_Z9rk4_threejPddjjS_S_S__param_6];
	ld.param.u64 	%rd5, [_Z9rk4_threejPddjjS_S_S__param_7];
	cvta.to.global.u64 	%rd1, %rd5;
	mov.u32 	%r100, %ntid.x;
	mov.u32 	%r101, %ctaid.x;
	mov.u32 	%r102, %tid.x;
	mad.lo.s32 	%r1, %r100, %r101, %r102;
	setp.ge.u32 	%p1, %r1, %r99;
	@%p1 bra 	$L__BB0_91;
	ld.param.u32 	%r453, [_Z9rk4_threejPddjjS_S_S__param_3];
	cvta.to.global.u64 	%rd6, %rd4;
	cvta.to.global.u64 	%rd7, %rd3;
	mul.lo.s32 	%r103, %r1, 6;
	cvta.to.global.u64 	%rd8, %rd2;
	mul.wide.s32 	%rd9, %r103, 8;
	add.s64 	%rd10, %rd8, %rd9;
	ld.global.f64 	%fd892, [%rd10];
	ld.global.f64 	%fd893, [%rd10+8];
	ld.global.f64 	%fd894, [%rd10+16];
	ld.global.f64 	%fd895, [%rd10+24];
	ld.global.f64 	%fd896, [%rd10+32];
	ld.global.f64 	%fd897, [%rd10+40];
	ld.global.f64 	%fd7, [%rd7];
	ld.global.f64 	%fd8, [%rd7+8];
	ld.global.f64 	%fd9, [%rd7+16];
	ld.global.f64 	%fd10, [%rd7+24];
	ld.global.f64 	%fd11, [%rd7+32];
	ld.global.f64 	%fd12, [%rd7+40];
	ld.global.f64 	%fd13, [%rd7+48];
	ld.global.f64 	%fd14, [%rd7+56];
	ld.global.f64 	%fd15, [%rd7+64];
	ld.global.f64 	%fd16, [%rd7+72];
	ld.global.f64 	%fd17, [%rd7+80];
	ld.global.f64 	%fd18, [%rd7+88];
	ld.global.f64 	%fd19, [%rd7+96];
	ld.global.f64 	%fd20, [%rd7+104];
	ld.global.f64 	%fd21, [%rd7+112];
	ld.global.f64 	%fd22, [%rd7+120];
	ld.global.f64 	%fd23, [%rd7+128];
	ld.global.f64 	%fd24, [%rd7+136];
	ld.global.f64 	%fd25, [%rd6];
	ld.global.f64 	%fd26, [%rd6+8];
	ld.global.f64 	%fd27, [%rd6+16];
	ld.global.f64 	%fd28, [%rd6+24];
	ld.global.f64 	%fd29, [%rd6+32];
	ld.global.f64 	%fd30, [%rd6+40];
	mul.lo.s32 	%r104, %r1, %r453;
	mul.lo.s32 	%r105, %r104, 3;
	mul.wide.u32 	%rd11, %r105, 8;
	add.s64 	%rd12, %rd1, %rd11;
	st.global.f64 	[%rd12], %fd892;
	add.s32 	%r106, %r105, 1;
	mul.wide.u32 	%rd13, %r106, 8;
	add.s64 	%rd14, %rd1, %rd13;
	st.global.f64 	[%rd14], %fd894;
	add.s32 	%r107, %r105, 2;
	mul.wide.u32 	%rd15, %r107, 8;
	add.s64 	%rd16, %rd1, %rd15;
	st.global.f64 	[%rd16], %fd896;
	setp.lt.u32 	%p2, %r453, 2;
	@%p2 bra 	$L__BB0_91;
	ld.param.u32 	%r457, [_Z9rk4_threejPddjjS_S_S__param_4];
	ld.param.u32 	%r454, [_Z9rk4_threejPddjjS_S_S__param_3];
	setp.eq.s32 	%p3, %r457, 0;
	neg.f64 	%fd31, %fd10;
	neg.f64 	%fd32, %fd16;
	neg.f64 	%fd33, %fd22;
	mul.lo.s32 	%r2, %r454, %r1;
	@%p3 bra 	$L__BB0_77;
	ld.param.f64 	%fd878, [_Z9rk4_threejPddjjS_S_S__param_2];
	div.rn.f64 	%fd34, %fd878, 0d4018000000000000;
	mov.b32 	%r465, 1;
$L__BB0_4:
	ld.param.u32 	%r458, [_Z9rk4_threejPddjjS_S_S__param_4];
	neg.s32 	%r466, %r458;
$L__BB0_5:
	mul.f64 	%fd47, %fd892, 0dC059000000000000;
	fma.rn.f64 	%fd219, %fd47, 0d3FF71547652B82FE, 0d4338000000000000;
	{
	.reg .b32 %temp; 
	mov.b64 	{%r24, %temp}, %fd219;
	}
	mov.f64 	%fd220, 0dC338000000000000;
	add.rn.f64 	%fd221, %fd219, %fd220;
	fma.rn.f64 	%fd222, %fd221, 0dBFE62E42FEFA39EF, %fd47;
	fma.rn.f64 	%fd223, %fd221, 0dBC7ABC9E3B39803F, %fd222;
	fma.rn.f64 	%fd224, %fd223, 0d3E5ADE1569CE2BDF, 0d3E928AF3FCA213EA;
	fma.rn.f64 	%fd225, %fd224, %fd223, 0d3EC71DEE62401315;
	fma.rn.f64 	%fd226, %fd225, %fd223, 0d3EFA01997C89EB71;
	fma.rn.f64 	%fd227, %fd226, %fd223, 0d3F2A01A014761F65;
	fma.rn.f64 	%fd228, %fd227, %fd223, 0d3F56C16C1852B7AF;
	fma.rn.f64 	%fd229, %fd228, %fd223, 0d3F81111111122322;
	fma.rn.f64 	%fd230, %fd229, %fd223, 0d3FA55555555502A1;
	fma.rn.f64 	%fd231, %fd230, %fd223, 0d3FC5555555555511;
	fma.rn.f64 	%fd232, %fd231, %fd223, 0d3FE000000000000B;
	fma.rn.f64 	%fd233, %fd232, %fd223, 0d3FF0000000000000;
	fma.rn.f64 	%fd234, %fd233, %fd223, 0d3FF0000000000000;
	{
	.reg .b32 %temp; 
	mov.b64 	{%r25, %temp}, %fd234;
	}
	{
	.reg .b32 %temp; 
	mov.b64 	{%temp, %r26}, %fd234;
	}
	shl.b32 	%r109, %r24, 20;
	add.s32 	%r110, %r109, %r26;
	mov.b64 	%fd898, {%r25, %r110};
	{
	.reg .b32 %temp; 
	mov.b64 	{%temp, %r111}, %fd47;
	}
	mov.b32 	%f25, %r111;
	abs.f32 	%f1, %f25;
	setp.lt.f32 	%p4, %f1, 0f4086232B;
	@%p4 bra 	$L__BB0_8;
	setp.lt.f64 	%p5, %fd47, 0d0000000000000000;
	add.f64 	%fd235, %fd47, 0d7FF0000000000000;
	selp.f64 	%fd898, 0d0000000000000000, %fd235, %p5;
	setp.geu.f32 	%p6, %f1, 0f40874800;
	@%p6 bra 	$L__BB0_8;
	shr.u32 	%r112, %r24, 31;
	add.s32 	%r113, %r24, %r112;
	shr.s32 	%r114, %r113, 1;
	shl.b32 	%r115, %r114, 20;
	add.s32 	%r116, %r26, %r115;
	mov.b64 	%fd236, {%r25, %r116};
	sub.s32 	%r117, %r24, %r114;
	shl.b32 	%r118, %r117, 20;
	add.s32 	%r119, %r118, 1072693248;
	mov.b32 	%r120, 0;
	mov.b64 	%fd237, {%r120, %r119};
	mul.f64 	%fd898, %fd237, %fd236;
$L__BB0_8:
	add.f64 	%fd52, %fd898, 0d3FF0000000000000;
	mul.f64 	%fd53, %fd894, 0dC059000000000000;
	fma.rn.f64 	%fd238, %fd53, 0d3FF71547652B82FE, 0d4338000000000000;
	{
	.reg .b32 %temp; 
	mov.b64 	{%r27, %temp}, %fd238;
	}
	mov.f64 	%fd239, 0dC338000000000000;
	add.rn.f64 	%fd240, %fd238, %fd239;
	fma.rn.f64 	%fd241, %fd240, 0dBFE62E42FEFA39EF, %fd53;
	fma.rn.f64 	%fd242, %fd240, 0dBC7ABC9E3B39803F, %fd241;
	fma.rn.f64 	%fd243, %fd242, 0d3E5ADE1569CE2BDF, 0d3E928AF3FCA213EA;
	fma.rn.f64 	%fd244, %fd243, %fd242, 0d3EC71DEE62401315;
	fma.rn.f64 	%fd245, %fd244, %fd242, 0d3EFA01997C89EB71;
	fma.rn.f64 	%fd246, %fd245, %fd242, 0d3F2A01A014761F65;
	fma.rn.f64 	%fd247, %fd246, %fd242, 0d3F56C16C1852B7AF;
	fma.rn.f64 	%fd248, %fd247, %fd242, 0d3F81111111122322;
	fma.rn.f64 	%fd249, %fd248, %fd242, 0d3FA55555555502A1;
	fma.rn.f64 	%fd250, %fd249, %fd242, 0d3FC5555555555511;
	fma.rn.f64 	%fd251, %fd250, %fd242, 0d3FE000000000000B;
	fma.rn.f64 	%fd252, %fd251, %fd242, 0d3FF0000000000000;
	fma.rn.f64 	%fd253, %fd252, %fd242, 0d3FF0000000000000;
	{
	.reg .b32 %temp; 
	mov.b64 	{%r28, %temp}, %fd253;
	}
	{
	.reg .b32 %temp; 
	mov.b64 	{%temp, %r29}, %fd253;
	}
	shl.b32 	%r121, %r27, 20;
	add.s32 	%r122, %r121, %r29;
	mov.b64 	%fd899, {%r28, %r122};
	{
	.reg .b32 %temp; 
	mov.b64 	{%temp, %r123}, %fd53;
	}
	mov.b32 	%f26, %r123;
	abs.f32 	%f2, %f26;
	setp.lt.f32 	%p7, %f2, 0f4086232B;
	@%p7 bra 	$L__BB0_11;
	setp.lt.f64 	%p8, %fd53, 0d0000000000000000;
	add.f64 	%fd254, %fd53, 0d7FF0000000000000;
	selp.f64 	%fd899, 0d0000000000000000, %fd254, %p8;
	setp.geu.f32 	%p9, %f2, 0f40874800;
	@%p9 bra 	$L__BB0_11;
	shr.u32 	%r124, %r27, 31;
	add.s32 	%r125, %r27, %r124;
	shr.s32 	%r126, %r125, 1;
	shl.b32 	%r127, %r126, 20;
	add.s32 	%r128, %r29, %r127;
	mov.b64 	%fd255, {%r28, %r128};
	sub.s32 	%r129, %r27, %r126;
	shl.b32 	%r130, %r129, 20;
	add.s32 	%r131, %r130, 1072693248;
	mov.b32 	%r132, 0;
	mov.b64 	%fd256, {%r132, %r131};
	mul.f64 	%fd899, %fd256, %fd255;
$L__BB0_11:
	add.f64 	%fd58, %fd899, 0d3FF0000000000000;
	mul.f64 	%fd59, %fd896, 0dC059000000000000;
	fma.rn.f64 	%fd257, %fd59, 0d3FF71547652B82FE, 0d4338000000000000;
	{
	.reg .b32 %temp; 
	mov.b64 	{%r30, %temp}, %fd257;
	}
	mov.f64 	%fd258, 0dC338000000000000;
	add.rn.f64 	%fd259, %fd257, %fd258;
	fma.rn.f64 	%fd260, %fd259, 0dBFE62E42FEFA39EF, %fd59;
	fma.rn.f64 	%fd261, %fd259, 0dBC7ABC9E3B39803F, %fd260;
	fma.rn.f64 	%fd262, %fd261, 0d3E5ADE1569CE2BDF, 0d3E928AF3FCA213EA;
	fma.rn.f64 	%fd263, %fd262, %fd261, 0d3EC71DEE62401315;
	fma.rn.f64 	%fd264, %fd263, %fd261, 0d3EFA01997C89EB71;
	fma.rn.f64 	%fd265, %fd264, %fd261, 0d3F2A01A014761F65;
	fma.rn.f64 	%fd266, %fd265, %fd261, 0d3F56C16C1852B7AF;
	fma.rn.f64 	%fd267, %fd266, %fd261, 0d3F81111111122322;
	fma.rn.f64 	%fd268, %fd267, %fd261, 0d3FA55555555502A1;
	fma.rn.f64 	%fd269, %fd268, %fd261, 0d3FC5555555555511;
	fma.rn.f64 	%fd270, %fd269, %fd261, 0d3FE000000000000B;
	fma.rn.f64 	%fd271, %fd270, %fd261, 0d3FF0000000000000;
	fma.rn.f64 	%fd272, %fd271, %fd261, 0d3FF0000000000000;
	{
	.reg .b32 %temp; 
	mov.b64 	{%r31, %temp}, %fd272;
	}
	{
	.reg .b32 %temp; 
	mov.b64 	{%temp, %r32}, %fd272;
	}
	shl.b32 	%r133, %r30, 20;
	add.s32 	%r134, %r133, %r32;
	mov.b64 	%fd900, {%r31, %r134};
	{
	.reg .b32 %temp; 
	mov.b64 	{%temp, %r135}, %fd59;
	}
	mov.b32 	%f27, %r135;
	abs.f32 	%f3, %f27;
	setp.lt.f32 	%p10, %f3, 0f4086232B;
	@%p10 bra 	$L__BB0_14;
	setp.lt.f64 	%p11, %fd59, 0d0000000000000000;
	add.f64 	%fd273, %fd59, 0d7FF0000000000000;
	selp.f64 	%fd900, 0d0000000000000000, %fd273, %p11;
	setp.geu.f32 	%p12, %f3, 0f40874800;
	@%p12 bra 	$L__BB0_14;
	shr.u32 	%r136, %r30, 31;
	add.s32 	%r137, %r30, %r136;
	shr.s32 	%r138, %r137, 1;
	shl.b32 	%r139, %r138, 20;
	add.s32 	%r140, %r32, %r139;
	mov.b64 	%fd274, {%r31, %r140};
	sub.s32 	%r141, %r30, %r138;
	shl.b32 	%r142, %r141, 20;
	add.s32 	%r143, %r142, 1072693248;
	mov.b32 	%r144, 0;
	mov.b64 	%fd275, {%r144, %r143};
	mul.f64 	%fd900, %fd275, %fd274;
$L__BB0_14:
	add.f64 	%fd64, %fd900, 0d3FF0000000000000;
	sub.f64 	%fd276, %fd892, %fd9;
	mul.f64 	%fd65, %fd276, %fd31;
	fma.rn.f64 	%fd277, %fd65, 0d3FF71547652B82FE, 0d4338000000000000;
	{
	.reg .b32 %temp; 
	mov.b64 	{%r33, %temp}, %fd277;
	}
	mov.f64 	%fd278, 0dC338000000000000;
	add.rn.f64 	%fd279, %fd277, %fd278;
	fma.rn.f64 	%fd280, %fd279, 0dBFE62E42FEFA39EF, %fd65;
	fma.rn.f64 	%fd281, %fd279, 0dBC7ABC9E3B39803F, %fd280;
	fma.rn.f64 	%fd282, %fd281, 0d3E5ADE1569CE2BDF, 0d3E928AF3FCA213EA;
	fma.rn.f64 	%fd283, %fd282, %fd281, 0d3EC71DEE62401315;
	fma.rn.f64 	%fd284, %fd283, %fd281, 0d3EFA01997C89EB71;
	fma.rn.f64 	%fd285, %fd284, %fd281, 0d3F2A01A014761F65;
	fma.rn.f64 	%fd286, %fd285, %fd281, 0d3F56C16C1852B7AF;
	fma.rn.f64 	%fd287, %fd286, %fd281, 0d3F81111111122322;
	fma.rn.f64 	%fd288, %fd287, %fd281, 0d3FA55555555502A1;
	fma.rn.f64 	%fd289, %fd288, %fd281, 0d3FC5555555555511;
	fma.rn.f64 	%fd290, %fd289, %fd281, 0d3FE000000000000B;
	fma.rn.f64 	%fd291, %fd290, %fd281, 0d3FF0000000000000;
	fma.rn.f64 	%fd292, %fd291, %fd281, 0d3FF0000000000000;
	{
	.reg .b32 %temp; 
	mov.b64 	{%r34, %temp}, %fd292;
	}
	{
	.reg .b32 %temp; 
	mov.b64 	{%temp, %r35}, %fd292;
	}
	shl.b32 	%r145, %r33, 20;
	add.s32 	%r146, %r145, %r35;
	mov.b64 	%fd901, {%r34, %r146};
	{
	.reg .b32 %temp; 
	mov.b64 	{%temp, %r147}, %fd65;
	}
	mov.b32 	%f28, %r147;
	abs.f32 	%f4, %f28;
	setp.lt.f32 	%p13, %f4, 0f4086232B;
	@%p13 bra 	$L__BB0_17;
	setp.lt.f64 	%p14, %fd65, 0d0000000000000000;
	add.f64 	%fd293, %fd65, 0d7FF0000000000000;
	selp.f64 	%fd901, 0d0000000000000000, %fd293, %p14;
	setp.geu.f32 	%p15, %f4, 0f40874800;
	@%p15 bra 	$L__BB0_17;
	shr.u32 	%r148, %r33, 31;
	add.s32 	%r149, %r33, %r148;
	shr.s32 	%r150, %r149, 1;
	shl.b32 	%r151, %r150, 20;
	add.s32 	%r152, %r35, %r151;
	mov.b64 	%fd294, {%r34, %r152};
	sub.s32 	%r153, %r33, %r150;
	shl.b32 	%r154, %r153, 20;
	add.s32 	%r155, %r154, 1072693248;
	mov.b32 	%r156, 0;
	mov.b64 	%fd295, {%r156, %r155};
	mul.f64 	%fd901, %fd295, %fd294;
$L__BB0_17:
	add.f64 	%fd296, %fd901, 0d3FF0000000000000;
	rcp.rn.f64 	%fd297, %fd296;
	sub.f64 	%fd298, %fd297, %fd893;
	mul.f64 	%fd70, %fd8, %fd298;
	sub.f64 	%fd299, %fd894, %fd15;
	mul.f64 	%fd71, %fd299, %fd32;
	fma.rn.f64 	%fd300, %fd71, 0d3FF71547652B82FE, 0d4338000000000000;
	{
	.reg .b32 %temp; 
	mov.b64 	{%r36, %temp}, %fd300;
	}
	mov.f64 	%fd301, 0dC338000000000000;
	add.rn.f64 	%fd302, %fd300, %fd301;
	fma.rn.f64 	%fd303, %fd302, 0dBFE62E42FEFA39EF, %fd71;
	fma.rn.f64 	%fd304, %fd302, 0dBC7ABC9E3B39803F, %fd303;
	fma.rn.f64 	%fd305, %fd304, 0d3E5ADE1569CE2BDF, 0d3E928AF3FCA213EA;
	fma.rn.f64 	%fd306, %fd305, %fd304, 0d3EC71DEE62401315;
	fma.rn.f64 	%fd307, %fd306, %fd304, 0d3EFA01997C89EB71;
	fma.rn.f64 	%fd308, %fd307, %fd304, 0d3F2A01A014761F65;
	fma.rn.f64 	%fd309, %fd308, %fd304, 0d3F56C16C1852B7AF;
	fma.rn.f64 	%fd310, %fd309, %fd304, 0d3F81111111122322;
	fma.rn.f64 	%fd311, %fd310, %fd304, 0d3FA55555555502A1;
	fma.rn.f64 	%fd312, %fd311, %fd304, 0d3FC5555555555511;
	fma.rn.f64 	%fd313, %fd312, %fd304, 0d3FE000000000000B;
	fma.rn.f64 	%fd314, %fd313, %fd304, 0d3FF0000000000000;
	fma.rn.f64 	%fd315, %fd314, %fd304, 0d3FF0000000000000;
	{
	.reg .b32 %temp; 
	mov.b64 	{%r37, %temp}, %fd315;
	}
	{
	.reg .b32 %temp; 
	mov.b64 	{%temp, %r38}, %fd315;
	}
	shl.b32 	%r157, %r36, 20;
	add.s32 	%r158, %r157, %r38;
	mov.b64 	%fd902, {%r37, %r158};
	{
	.reg .b32 %temp; 
	mov.b64 	{%temp, %r159}, %fd71;
	}
	mov.b32 	%f29, %r159;
	abs.f32 	%f5, %f29;
	setp.lt.f32 	%p16, %f5, 0f4086232B;
	@%p16 bra 	$L__BB0_20;
	setp.lt.f64 	%p17, %fd71, 0d0000000000000000;
	add.f64 	%fd316, %fd71, 0d7FF0000000000000;
	selp.f64 	%fd902, 0d0000000000000000, %fd316, %p17;
	setp.geu.f32 	%p18, %f5, 0f40874800;
	@%p18 bra 	$L__BB0_20;
	shr.u32 	%r160, %r36, 31;
	add.s32 	%r161, %r36, %r160;
	shr.s32 	%r162, %r161, 1;
	shl.b32 	%r163, %r162, 20;
	add.s32 	%r164, %r38, %r163;
	mov.b64 	%fd317, {%r37, %r164};
	sub.s32 	%r165, %r36, %r162;
	shl.b32 	%r166, %r165, 20;
	add.s32 	%r167, %r166, 1072693248;
	mov.b32 	%r168, 0;
	mov.b64 	%fd318, {%r168, %r167};
	mul.f64 	%fd902, %fd318, %fd317;
$L__BB0_20:
	add.f64 	%fd319, %fd902, 0d3FF0000000000000;
	rcp.rn.f64 	%fd320, %fd319;
	sub.f64 	%fd321, %fd320, %fd895;
	mul.f64 	%fd76, %fd14, %fd321;
	sub.f64 	%fd322, %fd896, %fd21;
	mul.f64 	%fd77, %fd322, %fd33;
	fma.rn.f64 	%fd323, %fd77, 0d3FF71547652B82FE, 0d4338000000000000;
	{
	.reg .b32 %temp; 
	mov.b64 	{%r39, %temp}, %fd323;
	}
	mov.f64 	%fd324, 0dC338000000000000;
	add.rn.f64 	%fd325, %fd323, %fd324;
	fma.rn.f64 	%fd326, %fd325, 0dBFE62E42FEFA39EF, %fd77;
	fma.rn.f64 	%fd327, %fd325, 0dBC7ABC9E3B39803F, %fd326;
	fma.rn.f64 	%fd328, %fd327, 0d3E5ADE1569CE2BDF, 0d3E928AF3FCA213EA;
	fma.rn.f64 	%fd329, %fd328, %fd327, 0d3EC71DEE62401315;
	fma.rn.f64 	%fd330, %fd329, %fd327, 0d3EFA01997C89EB71;
	fma.rn.f64 	%fd331, %fd330, %fd327, 0d3F2A01A014761F65;
	fma.rn.f64 	%fd332, %fd331, %fd327, 0d3F56C16C1852B7AF;
	fma.rn.f64 	%fd333, %fd332, %fd327, 0d3F81111111122322;
	fma.rn.f64 	%fd334, %fd333, %fd327, 0d3FA55555555502A1;
	fma.rn.f64 	%fd335, %fd334, %fd327, 0d3FC5555555555511;
	fma.rn.f64 	%fd336, %fd335, %fd327, 0d3FE000000000000B;
	fma.rn.f64 	%fd337, %fd336, %fd327, 0d3FF0000000000000;
	fma.rn.f64 	%fd338, %fd337, %fd327, 0d3FF0000000000000;
	{
	.reg .b32 %temp; 
	mov.b64 	{%r40, %temp}, %fd338;
	}
	{
	.reg .b32 %temp; 
	mov.b64 	{%temp, %r41}, %fd338;
	}
	shl.b32 	%r169, %r39, 20;
	add.s32 	%r170, %r169, %r41;
	mov.b64 	%fd903, {%r40, %r170};
	{
	.reg .b32 %temp; 
	mov.b64 	{%temp, %r171}, %fd77;
	}
	mov.b32 	%f30, %r171;
	abs.f32 	%f6, %f30;
	setp.lt.f32 	%p19, %f6, 0f4086232B;
	@%p19 bra 	$L__BB0_23;
	setp.lt.f64 	%p20, %fd77, 0d0000000000000000;
	add.f64 	%fd339, %fd77, 0d7FF0000000000000;
	selp.f64 	%fd903, 0d0000000000000000, %fd339, %p20;
	setp.geu.f32 	%p21, %f6, 0f40874800;
	@%p21 bra 	$L__BB0_23;
	shr.u32 	%r172, %r39, 31;
	add.s32 	%r173, %r39, %r172;
	shr.s32 	%r174, %r173, 1;
	shl.b32 	%r175, %r174, 20;
	add.s32 	%r176, %r41, %r175;
	mov.b64 	%fd340, {%r40, %r176};
	sub.s32 	%r177, %r39, %r174;
	shl.b32 	%r178, %r177, 20;
	add.s32 	%r179, %r178, 1072693248;
	mov.b32 	%r180, 0;
	mov.b64 	%fd341, {%r180, %r179};
	mul.f64 	%fd903, %fd341, %fd340;
$L__BB0_23:
	ld.param.f64 	%fd879, [_Z9rk4_threejPddjjS_S_S__param_2];
	rcp.rn.f64 	%fd342, %fd64;
	rcp.rn.f64 	%fd343, %fd58;
	rcp.rn.f64 	%fd344, %fd52;
	add.f64 	%fd345, %fd903, 0d3FF0000000000000;
	rcp.rn.f64 	%fd346, %fd345;
	sub.f64 	%fd347, %fd346, %fd897;
	mul.f64 	%fd82, %fd20, %fd347;
	sub.f64 	%fd348, %fd11, %fd892;
	mul.f64 	%fd349, %fd342, %fd26;
	fma.rn.f64 	%fd350, %fd343, %fd25, %fd349;
	mul.f64 	%fd351, %fd892, %fd892;
	mul.f64 	%fd352, %fd892, %fd351;
	sub.f64 	%fd353, %fd892, %fd352;
	mul.f64 	%fd354, %fd12, %fd353;
	sub.f64 	%fd355, %fd354, %fd893;
	add.f64 	%fd356, %fd7, %fd355;
	fma.rn.f64 	%fd83, %fd348, %fd350, %fd356;
	sub.f64 	%fd357, %fd17, %fd894;
	mul.f64 	%fd358, %fd342, %fd28;
	fma.rn.f64 	%fd359, %fd344, %fd27, %fd358;
	mul.f64 	%fd360, %fd894, %fd894;
	mul.f64 	%fd361, %fd894, %fd360;
	sub.f64 	%fd362, %fd894, %fd361;
	mul.f64 	%fd363, %fd18, %fd362;
	sub.f64 	%fd364, %fd363, %fd895;
	add.f64 	%fd365, %fd13, %fd364;
	fma.rn.f64 	%fd84, %fd357, %fd359, %fd365;
	sub.f64 	%fd366, %fd23, %fd896;
	mul.f64 	%fd367, %fd343, %fd30;
	fma.rn.f64 	%fd368, %fd344, %fd29, %fd367;
	mul.f64 	%fd369, %fd896, %fd896;
	mul.f64 	%fd370, %fd896, %fd369;
	sub.f64 	%fd371, %fd896, %fd370;
	mul.f64 	%fd372, %fd24, %fd371;
	sub.f64 	%fd373, %fd372, %fd897;
	add.f64 	%fd374, %fd19, %fd373;
	fma.rn.f64 	%fd85, %fd366, %fd368, %fd374;
	mul.f64 	%fd86, %fd879, 0d3FE0000000000000;
	fma.rn.f64 	%fd87, %fd86, %fd83, %fd892;
	fma.rn.f64 	%fd88, %fd86, %fd70, %fd893;
	fma.rn.f64 	%fd89, %fd86, %fd84, %fd894;
	fma.rn.f64 	%fd90, %fd86, %fd76, %fd895;
	fma.rn.f64 	%fd91, %fd86, %fd85, %fd896;
	fma.rn.f64 	%fd92, %fd86, %fd82, %fd897;
	mul.f64 	%fd93, %fd87, 0dC059000000000000;
	fma.rn.f64 	%fd375, %fd93, 0d3FF71547652B82FE, 0d4338000000000000;
	{
	.reg .b32 %temp; 
	mov.b64 	{%r42, %temp}, %fd375;
	}
	mov.f64 	%fd376, 0dC338000000000000;
	add.rn.f64 	%fd377, %fd375, %fd376;
	fma.rn.f64 	%fd378, %fd377, 0dBFE62E42FEFA39EF, %fd93;
	fma.rn.f64 	%fd379, %fd377, 0dBC7ABC9E3B39803F, %fd378;
	fma.rn.f64 	%fd380, %fd379, 0d3E5ADE1569CE2BDF, 0d3E928AF3FCA213EA;
	fma.rn.f64 	%fd381, %fd380, %fd379, 0d3EC71DEE62401315;
	fma.rn.f64 	%fd382, %fd381, %fd379, 0d3EFA01997C89EB71;
	fma.rn.f64 	%fd383, %fd382, %fd379, 0d3F2A01A014761F65;
	fma.rn.f64 	%fd384, %fd383, %fd379, 0d3F56C16C1852B7AF;
	fma.rn.f64 	%fd385, %fd384, %fd379, 0d3F81111111122322;
	fma.rn.f64 	%fd386, %fd385, %fd379, 0d3FA55555555502A1;
	fma.rn.f64 	%fd387, %fd386, %fd379, 0d3FC5555555555511;
	fma.rn.f64 	%fd388, %fd387, %fd379, 0d3FE000000000000B;
	fma.rn.f64 	%fd389, %fd388, %fd379, 0d3FF0000000000000;
	fma.rn.f64 	%fd390, %fd389, %fd379, 0d3FF0000000000000;
	{
	.reg .b32 %temp; 
	mov.b64 	{%r43, %temp}, %fd390;
	}
	{
	.reg .b32 %temp; 
	mov.b64 	{%temp, %r44}, %fd390;
	}
	shl.b32 	%r181, %r42, 20;
	add.s32 	%r182, %r181, %r44;
	mov.b64 	%fd904, {%r43, %r182};
	{
	.reg .b32 %temp; 
	mov.b64 	{%temp, %r183}, %fd93;
	}
	mov.b32 	%f31, %r183;
	abs.f32 	%f7, %f31;
	setp.lt.f32 	%p22, %f7, 0f4086232B;
	@%p22 bra 	$L__BB0_26;
	setp.lt.f64 	%p23, %fd93, 0d0000000000000000;
	add.f64 	%fd391, %fd93, 0d7FF0000000000000;
	selp.f64 	%fd904, 0d0000000000000000, %fd391, %p23;
	setp.geu.f32 	%p24, %f7, 0f40874800;
	@%p24 bra 	$L__BB0_26;
	shr.u32 	%r184, %r42, 31;
	add.s32 	%r185, %r42, %r184;
	shr.s32 	%r186, %r185, 1;
	shl.b32 	%r187, %r186, 20;
	add.s32 	%r188, %r44, %r187;
	mov.b64 	%fd392, {%r43, %r188};
	sub.s32 	%r189, %r42, %r186;
	shl.b32 	%r190, %r189, 20;
	add.s32 	%r191, %r190, 1072693248;
	mov.b32 	%r192, 0;
	mov.b64 	%fd393, {%r192, %r191};
	mul.f64 	%fd904, %fd393, %fd392;
$L__BB0_26:
	add.f64 	%fd98, %fd904, 0d3FF0000000000000;
	mul.f64 	%fd99, %fd89, 0dC059000000000000;
	fma.rn.f64 	%fd394, %fd99, 0d3FF71547652B82FE, 0d4338000000000000;
	{
	.reg .b32 %temp; 
	mov.b64 	{%r45, %temp}, %fd394;
	}
	mov.f64 	%fd395, 0dC338000000000000;
	add.rn.f64 	%fd396, %fd394, %fd395;
	fma.rn.f64 	%fd397, %fd396, 0dBFE62E42FEFA39EF, %fd99;
	fma.rn.f64 	%fd398, %fd396, 0dBC7ABC9E3B39803F, %fd397;
	fma.rn.f64 	%fd399, %fd398, 0d3E5ADE1569CE2BDF, 0d3E928AF3FCA213EA;
	fma.rn.f64 	%fd400, %fd399, %fd398, 0d3EC71DEE62401315;
	fma.rn.f64 	%fd401, %fd400, %fd398, 0d3EFA01997C89EB71;
	fma.rn.f64 	%fd402, %fd401, %fd398, 0d3F2A01A014761F65;
	fma.rn.f64 	%fd403, %fd402, %fd398, 0d3F56C16C1852B7AF;
	fma.rn.f64 	%fd404, %fd403, %fd398, 0d3F81111111122322;
	fma.rn.f64 	%fd405, %fd404, %fd398, 0d3FA55555555502A1;
	fma.rn.f64 	%fd406, %fd405, %fd398, 0d3FC5555555555511;
	fma.rn.f64 	%fd407, %fd406, %fd398, 0d3FE000000000000B;
	fma.rn.f64 	%fd408, %fd407, %fd398, 0d3FF0000000000000;
	fma.rn.f64 	%fd409, %fd408, %fd398, 0d3FF0000000000000;
	{
	.reg .b32 %temp; 
	mov.b64 	{%r46, %temp}, %fd409;
	}
	{
	.reg .b32 %temp; 
	mov.b64 	{%temp, %r47}, %fd409;
	}
	shl.b32 	%r193, %r45, 20;
	add.s32 	%r194, %r193, %r47;
	mov.b64 	%fd905, {%r46, %r194};
	{
	.reg .b32 %temp; 
	mov.b64 	{%temp, %r195}, %fd99;
	}
	mov.b32 	%f32, %r195;
	abs.f32 	%f8, %f32;
	setp.lt.f32 	%p25, %f8, 0f4086232B;
	@%p25 bra 	$L__BB0_29;
	setp.lt.f64 	%p26, %fd99, 0d0000000000000000;
	add.f64 	%fd410, %fd99, 0d7FF0000000000000;
	selp.f64 	%fd905, 0d0000000000000000, %fd410, %p26;
	setp.geu.f32 	%p27, %f8, 0f40874800;
	@%p27 bra 	$L__BB0_29;
	shr.u32 	%r196, %r45, 31;
	add.s32 	%r197, %r45, %r196;
	shr.s32 	%r198, %r197, 1;
	shl.b32 	%r199, %r198, 20;
	add.s32 	%r200, %r47, %r199;
	mov.b64 	%fd411, {%r46, %r200};
	sub.s32 	%r201, %r45, %r198;
	shl.b32 	%r202, %r201, 20;
	add.s32 	%r203, %r202, 1072693248;
	mov.b32 	%r204, 0;
	mov.b64 	%fd412, {%r204, %r203};
	mul.f64 	%fd905, %fd412, %fd411;
$L__BB0_29:
	add.f64 	%fd104, %fd905, 0d3FF0000000000000;
	mul.f64 	%fd105, %fd91, 0dC059000000000000;
	fma.rn.f64 	%fd413, %fd105, 0d3FF71547652B82FE, 0d4338000000000000;
	{
	.reg .b32 %temp; 
	mov.b64 	{%r48, %temp}, %fd413;
	}
	mov.f64 	%fd414, 0dC338000000000000;
	add.rn.f64 	%fd415, %fd413, %fd414;
	fma.rn.f64 	%fd416, %fd415, 0dBFE62E42FEFA39EF, %fd105;
	fma.rn.f64 	%fd417, %fd415, 0dBC7ABC9E3B39803F, %fd416;
	fma.rn.f64 	%fd418, %fd417, 0d3E5ADE1569CE2BDF, 0d3E928AF3FCA213EA;
	fma.rn.f64 	%fd419, %fd418, %fd417, 0d3EC71DEE62401315;
	fma.rn.f64 	%fd420, %fd419, %fd417, 0d3EFA01997C89EB71;
	fma.rn.f64 	%fd421, %fd420, %fd417, 0d3F2A01A014761F65;
	fma.rn.f64 	%fd422, %fd421, %fd417, 0d3F56C16C1852B7AF;
	fma.rn.f64 	%fd423, %fd422, %fd417, 0d3F81111111122322;
	fma.rn.f64 	%fd424, %fd423, %fd417, 0d3FA55555555502A1;
	fma.rn.f64 	%fd425, %fd424, %fd417, 0d3FC5555555555511;
	fma.rn.f64 	%fd426, %fd425, %fd417, 0d3FE000000000000B;
	fma.rn.f64 	%fd427, %fd426, %fd417, 0d3FF0000000000000;
	fma.rn.f64 	%fd428, %fd427, %fd417, 0d3FF0000000000000;
	{
	.reg .b32 %temp; 
	mov.b64 	{%r49, %temp}, %fd428;
	}
	{
	.reg .b32 %temp; 
	mov.b64 	{%temp, %r50}, %fd428;
	}
	shl.b32 	%r205, %r48, 20;
	add.s32 	%r206, %r205, %r50;
	mov.b64 	%fd906, {%r49, %r206};
	{
	.reg .b32 %temp; 
	mov.b64 	{%temp, %r207}, %fd105;
	}
	mov.b32 	%f33, %r207;
	abs.f32 	%f9, %f33;
	setp.lt.f32 	%p28, %f9, 0f4086232B;
	@%p28 bra 	$L__BB0_32;
	setp.lt.f64 	%p29, %fd105, 0d0000000000000000;
	add.f64 	%fd429, %fd105, 0d7FF0000000000000;
	selp.f64 	%fd906, 0d0000000000000000, %fd429, %p29;
	setp.geu.f32 	%p30, %f9, 0f40874800;
	@%p30 bra 	$L__BB0_32;
	shr.u32 	%r208, %r48, 31;
	add.s32 	%r209, %r48, %r208;
	shr.s32 	%r210, %r209, 1;
	shl.b32 	%r211, %r210, 20;
	add.s32 	%r212, %r50, %r211;
	mov.b64 	%fd430, {%r49, %r212};
	sub.s32 	%r213, %r48, %r210;
	shl.b32 	%r214, %r213, 20;
	add.s32 	%r215, %r214, 1072693248;
	mov.b32 	%r216, 0;
	mov.b64 	%fd431, {%r216, %r215};
	mul.f64 	%fd906, %fd431, %fd430;
$L__BB0_32:
	add.f64 	%fd110, %fd906, 0d3FF0000000000000;
	sub.f64 	%fd432, %fd87, %fd9;
	mul.f64 	%fd111, %fd432, %fd31;
	fma.rn.f64 	%fd433, %fd111, 0d3FF71547652B82FE, 0d4338000000000000;
	{
	.reg .b32 %temp; 
	mov.b64 	{%r51, %temp}, %fd433;
	}
	mov.f64 	%fd434, 0dC338000000000000;
	add.rn.f64 	%fd435, %fd433, %fd434;
	fma.rn.f64 	%fd436, %fd435, 0dBFE62E42FEFA39EF, %fd111;
	fma.rn.f64 	%fd437, %fd435, 0dBC7ABC9E3B39803F, %fd436;
	fma.rn.f64 	%fd438, %fd437, 0d3E5ADE1569CE2BDF, 0d3E928AF3FCA213EA;
	fma.rn.f64 	%fd439, %fd438, %fd437, 0d3EC71DEE62401315;
	fma.rn.f64 	%fd440, %fd439, %fd437, 0d3EFA01997C89EB71;
	fma.rn.f64 	%fd441, %fd440, %fd437, 0d3F2A01A014761F65;
	fma.rn.f64 	%fd442, %fd441, %fd437, 0d3F56C16C1852B7AF;
	fma.rn.f64 	%fd443, %fd442, %fd437, 0d3F81111111122322;
	fma.rn.f64 	%fd444, %fd443, %fd437, 0d3FA55555555502A1;
	fma.rn.f64 	%fd445, %fd444, %fd437, 0d3FC5555555555511;
	fma.rn.f64 	%fd446, %fd445, %fd437, 0d3FE000000000000B;
	fma.rn.f64 	%fd447, %fd446, %fd437, 0d3FF0000000000000;
	fma.rn.f64 	%fd448, %fd447, %fd437, 0d3FF0000000000000;
	{
	.reg .b32 %temp; 
	mov.b64 	{%r52, %temp}, %fd448;
	}
	{
	.reg .b32 %temp; 
	mov.b64 	{%temp, %r53}, %fd448;
	}
	shl.b32 	%r217, %r51, 20;
	add.s32 	%r218, %r217, %r53;
	mov.b64 	%fd907, {%r52, %r218};
	{
	.reg .b32 %temp; 
	mov.b64 	{%temp, %r219}, %fd111;
	}
	mov.b32 	%f34, %r219;
	abs.f32 	%f10, %f34;
	setp.lt.f32 	%p31, %f10, 0f4086232B;
	@%p31 bra 	$L__BB0_35;
	setp.lt.f64 	%p32, %fd111, 0d0000000000000000;
	add.f64 	%fd449, %fd111, 0d7FF0000000000000;
	selp.f64 	%fd907, 0d0000000000000000, %fd449, %p32;
	setp.geu.f32 	%p33, %f10, 0f40874800;
	@%p33 bra 	$L__BB0_35;
	shr.u32 	%r220, %r51, 31;
	add.s32 	%r221, %r51, %r220;
	shr.s32 	%r222, %r221, 1;
	shl.b32 	%r223, %r222, 20;
	add.s32 	%r224, %r53, %r223;
	mov.b64 	%fd450, {%r52, %r224};
	sub.s32 	%r225, %r51, %r222;
	shl.b32 	%r226, %r225, 20;
	add.s32 	%r227, %r226, 1072693248;
	mov.b32 	%r228, 0;
	mov.b64 	%fd451, {%r228, %r227};
	mul.f64 	%fd907, %fd451, %fd450;
$L__BB0_35:
	add.f64 	%fd452, %fd907, 0d3FF0000000000000;
	rcp.rn.f64 	%fd453, %fd452;
	sub.f64 	%fd454, %fd453, %fd88;
	mul.f64 	%fd116, %fd8, %fd454;
	sub.f64 	%fd455, %fd89, %fd15;
	mul.f64 	%fd117, %fd455, %fd32;
	fma.rn.f64 	%fd456, %fd117, 0d3FF71547652B82FE, 0d4338000000000000;
	{
	.reg .b32 %temp; 
	mov.b64 	{%r54, %temp}, %fd456;
	}
	mov.f64 	%fd457, 0dC338000000000000;
	add.rn.f64 	%fd458, %fd456, %fd457;
	fma.rn.f64 	%fd459, %fd458, 0dBFE62E42FEFA39EF, %fd117;
	fma.rn.f64 	%fd460, %fd458, 0dBC7ABC9E3B39803F, %fd459;
	fma.rn.f64 	%fd461, %fd460, 0d3E5ADE1569CE2BDF, 0d3E928AF3FCA213EA;
	fma.rn.f64 	%fd462, %fd461, %fd460, 0d3EC71DEE62401315;
	fma.rn.f64 	%fd463, %fd462, %fd460, 0d3EFA01997C89EB71;
	fma.rn.f64 	%fd464, %fd463, %fd460, 0d3F2A01A014761F65;
	fma.rn.f64 	%fd465, %fd464, %fd460, 0d3F56C16C1852B7AF;
	fma.rn.f64 	%fd466, %fd465, %fd460, 0d3F81111111122322;
	fma.rn.f64 	%fd467, %fd466, %fd460, 0d3FA55555555502A1;
	fma.rn.f64 	%fd468, %fd467, %fd460, 0d3FC5555555555511;
	fma.rn.f64 	%fd469, %fd468, %fd460, 0d3FE000000000000B;
	fma.rn.f64 	%fd470, %fd469, %fd460, 0d3FF0000000000000;
	fma.rn.f64 	%fd471, %fd470, %fd460, 0d3FF0000000000000;
	{
	.reg .b32 %temp; 
	mov.b64 	{%r55, %temp}, %fd471;
	}
	{
	.reg .b32 %temp; 
	mov.b64 	{%temp, %r56}, %fd471;
	}
	shl.b32 	%r229, %r54, 20;
	add.s32 	%r230, %r229, %r56;
	mov.b64 	%fd908, {%r55, %r230};
	{
	.reg .b32 %temp; 
	mov.b64 	{%temp, %r231}, %fd117;
	}
	mov.b32 	%f35, %r231;
	abs.f32 	%f11, %f35;
	setp.lt.f32 	%p34, %f11, 0f4086232B;
	@%p34 bra 	$L__BB0_38;
	setp.lt.f64 	%p35, %fd117, 0d0000000000000000;
	add.f64 	%fd472, %fd117, 0d7FF0000000000000;
	selp.f64 	%fd908, 0d0000000000000000, %fd472, %p35;
	setp.geu.f32 	%p36, %f11, 0f40874800;
	@%p36 bra 	$L__BB0_38;
	shr.u32 	%r232, %r54, 31;
	add.s32 	%r233, %r54, %r232;
	shr.s32 	%r234, %r233, 1;
	shl.b32 	%r235, %r234, 20;
	add.s32 	%r236, %r56, %r235;
	mov.b64 	%fd473, {%r55, %r236};
	sub.s32 	%r237, %r54, %r234;
	shl.b32 	%r238, %r237, 20;
	add.s32 	%r239, %r238, 1072693248;
	mov.b32 	%r240, 0;
	mov.b64 	%fd474, {%r240, %r239};
	mul.f64 	%fd908, %fd474, %fd473;
$L__BB0_38:
	add.f64 	%fd475, %fd908, 0d3FF0000000000000;
	rcp.rn.f64 	%fd476, %fd475;
	sub.f64 	%fd477, %fd476, %fd90;
	mul.f64 	%fd122, %fd14, %fd477;
	sub.f64 	%fd478, %fd91, %fd21;
	mul.f64 	%fd123, %fd478, %fd33;
	fma.rn.f64 	%fd479, %fd123, 0d3FF71547652B82FE, 0d4338000000000000;
	{
	.reg .b32 %temp; 
	mov.b64 	{%r57, %temp}, %fd479;
	}
	mov.f64 	%fd480, 0dC338000000000000;
	add.rn.f64 	%fd481, %fd479, %fd480;
	fma.rn.f64 	%fd482, %fd481, 0dBFE62E42FEFA39EF, %fd123;
	fma.rn.f64 	%fd483, %fd481, 0dBC7ABC9E3B39803F, %fd482;
	fma.rn.f64 	%fd484, %fd483, 0d3E5ADE1569CE2BDF, 0d3E928AF3FCA213EA;
	fma.rn.f64 	%fd485, %fd484, %fd483, 0d3EC71DEE62401315;
	fma.rn.f64 	%fd486, %fd485, %fd483, 0d3EFA01997C89EB71;
	fma.rn.f64 	%fd487, %fd486, %fd483, 0d3F2A01A014761F65;
	fma.rn.f64 	%fd488, %fd487, %fd483, 0d3F56C16C1852B7AF;
	fma.rn.f64 	%fd489, %fd488, %fd483, 0d3F81111111122322;
	fma.rn.f64 	%fd490, %fd489, %fd483, 0d3FA55555555502A1;
	fma.rn.f64 	%fd491, %fd490, %fd483, 0d3FC5555555555511;
	fma.rn.f64 	%fd492, %fd491, %fd483, 0d3FE000000000000B;
	fma.rn.f64 	%fd493, %fd492, %fd483, 0d3FF0000000000000;
	fma.rn.f64 	%fd494, %fd493, %fd483, 0d3FF0000000000000;
	{
	.reg .b32 %temp; 
	mov.b64 	{%r58, %temp}, %fd494;
	}
	{
	.reg .b32 %temp; 
	mov.b64 	{%temp, %r59}, %fd494;
	}
	shl.b32 	%r241, %r57, 20;
	add.s32 	%r242, %r241, %r59;
	mov.b64 	%fd909, {%r58, %r242};
	{
	.reg .b32 %temp; 
	mov.b64 	{%temp, %r243}, %fd123;
	}
	mov.b32 	%f36, %r243;
	abs.f32 	%f12, %f36;
	setp.lt.f32 	%p37, %f12, 0f4086232B;
	@%p37 bra 	$L__BB0_41;
	setp.lt.f64 	%p38, %fd123, 0d0000000000000000;
	add.f64 	%fd495, %fd123, 0d7FF0000000000000;
	selp.f64 	%fd909, 0d0000000000000000, %fd495, %p38;
	setp.geu.f32 	%p39, %f12, 0f40874800;
	@%p39 bra 	$L__BB0_41;
	shr.u32 	%r244, %r57, 31;
	add.s32 	%r245, %r57, %r244;
	shr.s32 	%r246, %r245, 1;
	shl.b32 	%r247, %r246, 20;
	add.s32 	%r248, %r59, %r247;
	mov.b64 	%fd496, {%r58, %r248};
	sub.s32 	%r249, %r57, %r246;
	shl.b32 	%r250, %r249, 20;
	add.s32 	%r251, %r250, 1072693248;
	mov.b32 	%r252, 0;
	mov.b64 	%fd497, {%r252, %r251};
	mul.f64 	%fd909, %fd497, %fd496;
$L__BB0_41:
	rcp.rn.f64 	%fd498, %fd110;
	rcp.rn.f64 	%fd499, %fd104;
	rcp.rn.f64 	%fd500, %fd98;
	add.f64 	%fd501, %fd909, 0d3FF0000000000000;
	rcp.rn.f64 	%fd502, %fd501;
	sub.f64 	%fd503, %fd502, %fd92;
	mul.f64 	%fd128, %fd20, %fd503;
	sub.f64 	%fd504, %fd11, %fd87;
	mul.f64 	%fd505, %fd498, %fd26;
	fma.rn.f64 	%fd506, %fd499, %fd25, %fd505;
	mul.f64 	%fd507, %fd87, %fd87;
	mul.f64 	%fd508, %fd87, %fd507;
	sub.f64 	%fd509, %fd87, %fd508;
	mul.f64 	%fd510, %fd12, %fd509;
	sub.f64 	%fd511, %fd510, %fd88;
	add.f64 	%fd512, %fd7, %fd511;
	fma.rn.f64 	%fd129, %fd504, %fd506, %fd512;
	sub.f64 	%fd513, %fd17, %fd89;
	mul.f64 	%fd514, %fd498, %fd28;
	fma.rn.f64 	%fd515, %fd500, %fd27, %fd514;
	mul.f64 	%fd516, %fd89, %fd89;
	mul.f64 	%fd517, %fd89, %fd516;
	sub.f64 	%fd518, %fd89, %fd517;
	mul.f64 	%fd519, %fd18, %fd518;
	sub.f64 	%fd520, %fd519, %fd90;
	add.f64 	%fd521, %fd13, %fd520;
	fma.rn.f64 	%fd130, %fd513, %fd515, %fd521;
	sub.f64 	%fd522, %fd23, %fd91;
	mul.f64 	%fd523, %fd499, %fd30;
	fma.rn.f64 	%fd524, %fd500, %fd29, %fd523;
	mul.f64 	%fd525, %fd91, %fd91;
	mul.f64 	%fd526, %fd91, %fd525;
	sub.f64 	%fd527, %fd91, %fd526;
	mul.f64 	%fd528, %fd24, %fd527;
	sub.f64 	%fd529, %fd528, %fd92;
	add.f64 	%fd530, %fd19, %fd529;
	fma.rn.f64 	%fd131, %fd522, %fd524, %fd530;
	fma.rn.f64 	%fd132, %fd86, %fd129, %fd892;
	fma.rn.f64 	%fd133, %fd86, %fd130, %fd894;
	fma.rn.f64 	%fd134, %fd86, %fd131, %fd896;
	mul.f64 	%fd135, %fd132, 0dC059000000000000;
	fma.rn.f64 	%fd531, %fd135, 0d3FF71547652B82FE, 0d4338000000000000;
	{
	.reg .b32 %temp; 
	mov.b64 	{%r60, %temp}, %fd531;
	}
	mov.f64 	%fd532, 0dC338000000000000;
	add.rn.f64 	%fd533, %fd531, %fd532;
	fma.rn.f64 	%fd534, %fd533, 0dBFE62E42FEFA39EF, %fd135;
	fma.rn.f64 	%fd535, %fd533, 0dBC7ABC9E3B39803F, %fd534;
	fma.rn.f64 	%fd536, %fd535, 0d3E5ADE1569CE2BDF, 0d3E928AF3FCA213EA;
	fma.rn.f64 	%fd537, %fd536, %fd535, 0d3EC71DEE62401315;
	fma.rn.f64 	%fd538, %fd537, %fd535, 0d3EFA01997C89EB71;
	fma.rn.f64 	%fd539, %fd538, %fd535, 0d3F2A01A014761F65;
	fma.rn.f64 	%fd540, %fd539, %fd535, 0d3F56C16C1852B7AF;
	fma.rn.f64 	%fd541, %fd540, %fd535, 0d3F81111111122322;
	fma.rn.f64 	%fd542, %fd541, %fd535, 0d3FA55555555502A1;
	fma.rn.f64 	%fd543, %fd542, %fd535, 0d3FC5555555555511;
	fma.rn.f64 	%fd544, %fd543, %fd535, 0d3FE000000000000B;
	fma.rn.f64 	%fd545, %fd544, %fd535, 0d3FF0000000000000;
	fma.rn.f64 	%fd546, %fd545, %fd535, 0d3FF0000000000000;
	{
	.reg .b32 %temp; 
	mov.b64 	{%r61, %temp}, %fd546;
	}
	{
	.reg .b32 %temp; 
	mov.b64 	{%temp, %r62}, %fd546;
	}
	shl.b32 	%r253, %r60, 20;
	add.s32 	%r254, %r253, %r62;
	mov.b64 	%fd910, {%r61, %r254};
	{
	.reg .b32 %temp; 
	mov.b64 	{%temp, %r255}, %fd135;
	}
	mov.b32 	%f37, %r255;
	abs.f32 	%f13, %f37;
	setp.lt.f32 	%p40, %f13, 0f4086232B;
	@%p40 bra 	$L__BB0_44;
	setp.lt.f64 	%p41, %fd135, 0d0000000000000000;
	add.f64 	%fd547, %fd135, 0d7FF0000000000000;
	selp.f64 	%fd910, 0d0000000000000000, %fd547, %p41;
	setp.geu.f32 	%p42, %f13, 0f40874800;
	@%p42 bra 	$L__BB0_44;
	shr.u32 	%r256, %r60, 31;
	add.s32 	%r257, %r60, %r256;
	shr.s32 	%r258, %r257, 1;
	shl.b32 	%r259, %r258, 20;
	add.s32 	%r260, %r62, %r259;
	mov.b64 	%fd548, {%r61, %r260};
	sub.s32 	%r261, %r60, %r258;
	shl.b32 	%r262, %r261, 20;
	add.s32 	%r263, %r262, 1072693248;
	mov.b32 	%r264, 0;
	mov.b64 	%fd549, {%r264, %r263};
	mul.f64 	%fd910, %fd549, %fd548;
$L__BB0_44:
	add.f64 	%fd140, %fd910, 0d3FF0000000000000;
	mul.f64 	%fd141, %fd133, 0dC059000000000000;
	fma.rn.f64 	%fd550, %fd141, 0d3FF71547652B82FE, 0d4338000000000000;
	{
	.reg .b32 %temp; 
	mov.b64 	{%r63, %temp}, %fd550;
	}
	mov.f64 	%fd551, 0dC338000000000000;
	add.rn.f64 	%fd552, %fd550, %fd551;
	fma.rn.f64 	%fd553, %fd552, 0dBFE62E42FEFA39EF, %fd141;
	fma.rn.f64 	%fd554, %fd552, 0dBC7ABC9E3B39803F, %fd553;
	fma.rn.f64 	%fd555, %fd554, 0d3E5ADE1569CE2BDF, 0d3E928AF3FCA213EA;
	fma.rn.f64 	%fd556, %fd555, %fd554, 0d3EC71DEE62401315;
	fma.rn.f64 	%fd557, %fd556, %fd554, 0d3EFA01997C89EB71;
	fma.rn.f64 	%fd558, %fd557, %fd554, 0d3F2A01A014761F65;
	fma.rn.f64 	%fd559, %fd558, %fd554, 0d3F56C16C1852B7AF;
	fma.rn.f64 	%fd560, %fd559, %fd554, 0d3F81111111122322;
	fma.rn.f64 	%fd561, %fd560, %fd554, 0d3FA55555555502A1;
	fma.rn.f64 	%fd562, %fd561, %fd554, 0d3FC5555555555511;
	fma.rn.f64 	%fd563, %fd562, %fd554, 0d3FE000000000000B;
	fma.rn.f64 	%fd564, %fd563, %fd554, 0d3FF0000000000000;
	fma.rn.f64 	%fd565, %fd564, %fd554, 0d3FF0000000000000;
	{
	.reg .b32 %temp; 
	mov.b64 	{%r64, %temp}, %fd565;
	}
	{
	.reg .b32 %temp; 
	mov.b64 	{%temp, %r65}, %fd565;
	}
	shl.b32 	%r265, %r63, 20;
	add.s32 	%r266, %r265, %r65;
	mov.b64 	%fd911, {%r64, %r266};
	{
	.reg .b32 %temp; 
	mov.b64 	{%temp, %r267}, %fd141;
	}
	mov.b32 	%f38, %r267;
	abs.f32 	%f14, %f38;
	setp.lt.f32 	%p43, %f14, 0f4086232B;
	@%p43 bra 	$L__BB0_47;
	setp.lt.f64 	%p44, %fd141, 0d0000000000000000;
	add.f64 	%fd566, %fd141, 0d7FF0000000000000;
	selp.f64 	%fd911, 0d0000000000000000, %fd566, %p44;
	setp.geu.f32 	%p45, %f14, 0f40874800;
	@%p45 bra 	$L__BB0_47;
	shr.u32 	%r268, %r63, 31;
	add.s32 	%r269, %r63, %r268;
	shr.s32 	%r270, %r269, 1;
	shl.b32 	%r271, %r270, 20;
	add.s32 	%r272, %r65, %r271;
	mov.b64 	%fd567, {%r64, %r272};
	sub.s32 	%r273, %r63, %r270;
	shl.b32 	%r274, %r273, 20;
	add.s32 	%r275, %r274, 1072693248;
	mov.b32 	%r276, 0;
	mov.b64 	%fd568, {%r276, %r275};
	mul.f64 	%fd911, %fd568, %fd567;
$L__BB0_47:
	add.f64 	%fd146, %fd911, 0d3FF0000000000000;
	mul.f64 	%fd147, %fd134, 0dC059000000000000;
	fma.rn.f64 	%fd569, %fd147, 0d3FF71547652B82FE, 0d4338000000000000;
	{
	.reg .b32 %temp; 
	mov.b64 	{%r66, %temp}, %fd569;
	}
	mov.f64 	%fd570, 0dC338000000000000;
	add.rn.f64 	%fd571, %fd569, %fd570;
	fma.rn.f64 	%fd572, %fd571, 0dBFE62E42FEFA39EF, %fd147;
	fma.rn.f64 	%fd573, %fd571, 0dBC7ABC9E3B39803F, %fd572;
	fma.rn.f64 	%fd574, %fd573, 0d3E5ADE1569CE2BDF, 0d3E928AF3FCA213EA;
	fma.rn.f64 	%fd575, %fd574, %fd573, 0d3EC71DEE62401315;
	fma.rn.f64 	%fd576, %fd575, %fd573, 0d3EFA01997C89EB71;
	fma.rn.f64 	%fd577, %fd576, %fd573, 0d3F2A01A014761F65;
	fma.rn.f64 	%fd578, %fd577, %fd573, 0d3F56C16C1852B7AF;
	fma.rn.f64 	%fd579, %fd578, %fd573, 0d3F81111111122322;
	fma.rn.f64 	%fd580, %fd579, %fd573, 0d3FA55555555502A1;
	fma.rn.f64 	%fd581, %fd580, %fd573, 0d3FC5555555555511;
	fma.rn.f64 	%fd582, %fd581, %fd573, 0d3FE000000000000B;
	fma.rn.f64 	%fd583, %fd582, %fd573, 0d3FF0000000000000;
	fma.rn.f64 	%fd584, %fd583, %fd573, 0d3FF0000000000000;
	{
	.reg .b32 %temp; 
	mov.b64 	{%r67, %temp}, %fd584;
	}
	{
	.reg .b32 %temp; 
	mov.b64 	{%temp, %r68}, %fd584;
	}
	shl.b32 	%r277, %r66, 20;
	add.s32 	%r278, %r277, %r68;
	mov.b64 	%fd912, {%r67, %r278};
	{
	.reg .b32 %temp; 
	mov.b64 	{%temp, %r279}, %fd147;
	}
	mov.b32 	%f39, %r279;
	abs.f32 	%f15, %f39;
	setp.lt.f32 	%p46, %f15, 0f4086232B;
	@%p46 bra 	$L__BB0_50;
	setp.lt.f64 	%p47, %fd147, 0d0000000000000000;
	add.f64 	%fd585, %fd147, 0d7FF0000000000000;
	selp.f64 	%fd912, 0d0000000000000000, %fd585, %p47;
	setp.geu.f32 	%p48, %f15, 0f40874800;
	@%p48 bra 	$L__BB0_50;
	shr.u32 	%r280, %r66, 31;
	add.s32 	%r281, %r66, %r280;
	shr.s32 	%r282, %r281, 1;
	shl.b32 	%r283, %r282, 20;
	add.s32 	%r284, %r68, %r283;
	mov.b64 	%fd586, {%r67, %r284};
	sub.s32 	%r285, %r66, %r282;
	shl.b32 	%r286, %r285, 20;
	add.s32 	%r287, %r286, 1072693248;
	mov.b32 	%r288, 0;
	mov.b64 	%fd587, {%r288, %r287};
	mul.f64 	%fd912, %fd587, %fd586;
$L__BB0_50:
	add.f64 	%fd152, %fd912, 0d3FF0000000000000;
	sub.f64 	%fd588, %fd132, %fd9;
	mul.f64 	%fd153, %fd588, %fd31;
	fma.rn.f64 	%fd589, %fd153, 0d3FF71547652B82FE, 0d4338000000000000;
	{
	.reg .b32 %temp; 
	mov.b64 	{%r69, %temp}, %fd589;
	}
	mov.f64 	%fd590, 0dC338000000000000;
	add.rn.f64 	%fd591, %fd589, %fd590;
	fma.rn.f64 	%fd592, %fd591, 0dBFE62E42FEFA39EF, %fd153;
	fma.rn.f64 	%fd593, %fd591, 0dBC7ABC9E3B39803F, %fd592;
	fma.rn.f64 	%fd594, %fd593, 0d3E5ADE1569CE2BDF, 0d3E928AF3FCA213EA;
	fma.rn.f64 	%fd595, %fd594, %fd593, 0d3EC71DEE62401315;
	fma.rn.f64 	%fd596, %fd595, %fd593, 0d3EFA01997C89EB71;
	fma.rn.f64 	%fd597, %fd596, %fd593, 0d3F2A01A014761F65;
	fma.rn.f64 	%fd598, %fd597, %fd593, 0d3F56C16C1852B7AF;
	fma.rn.f64 	%fd599, %fd598, %fd593, 0d3F81111111122322;
	fma.rn.f64 	%fd600, %fd599, %fd593, 0d3FA55555555502A1;
	fma.rn.f64 	%fd601, %fd600, %fd593, 0d3FC5555555555511;
	fma.rn.f64 	%fd602, %fd601, %fd593, 0d3FE000000000000B;
	fma.rn.f64 	%fd603, %fd602, %fd593, 0d3FF0000000000000;
	fma.rn.f64 	%fd604, %fd603, %fd593, 0d3FF0000000000000;
	{
	.reg .b32 %temp; 
	mov.b64 	{%r70, %temp}, %fd604;
	}
	{
	.reg .b32 %temp; 
	mov.b64 	{%temp, %r71}, %fd604;
	}
	shl.b32 	%r289, %r69, 20;
	add.s32 	%r290, %r289, %r71;
	mov.b64 	%fd913, {%r70, %r290};
	{
	.reg .b32 %temp; 
	mov.b64 	{%temp, %r291}, %fd153;
	}
	mov.b32 	%f40, %r291;
	abs.f32 	%f16, %f40;
	setp.lt.f32 	%p49, %f16, 0f4086232B;
	@%p49 bra 	$L__BB0_53;
	setp.lt.f64 	%p50, %fd153, 0d0000000000000000;
	add.f64 	%fd605, %fd153, 0d7FF0000000000000;
	selp.f64 	%fd913, 0d0000000000000000, %fd605, %p50;
	setp.geu.f32 	%p51, %f16, 0f40874800;
	@%p51 bra 	$L__BB0_53;
	shr.u32 	%r292, %r69, 31;
	add.s32 	%r293, %r69, %r292;
	shr.s32 	%r294, %r293, 1;
	shl.b32 	%r295, %r294, 20;
	add.s32 	%r296, %r71, %r295;
	mov.b64 	%fd606, {%r70, %r296};
	sub.s32 	%r297, %r69, %r294;
	shl.b32 	%r298, %r297, 20;
	add.s32 	%r299, %r298, 1072693248;
	mov.b32 	%r300, 0;
	mov.b64 	%fd607, {%r300, %r299};
	mul.f64 	%fd913, %fd607, %fd606;
$L__BB0_53:
	ld.param.f64 	%fd880, [_Z9rk4_threejPddjjS_S_S__param_2];
	add.f64 	%fd608, %fd913, 0d3FF0000000000000;
	rcp.rn.f64 	%fd609, %fd608;
	mul.f64 	%fd610, %fd880, 0d3FE0000000000000;
	fma.rn.f64 	%fd611, %fd610, %fd116, %fd893;
	sub.f64 	%fd612, %fd609, %fd611;
	mul.f64 	%fd158, %fd8, %fd612;
	sub.f64 	%fd613, %fd133, %fd15;
	mul.f64 	%fd159, %fd613, %fd32;
	fma.rn.f64 	%fd614, %fd159, 0d3FF71547652B82FE, 0d4338000000000000;
	{
	.reg .b32 %temp; 
	mov.b64 	{%r72, %temp}, %fd614;
	}
	mov.f64 	%fd615, 0dC338000000000000;
	add.rn.f64 	%fd616, %fd614, %fd615;
	fma.rn.f64 	%fd617, %fd616, 0dBFE62E42FEFA39EF, %fd159;
	fma.rn.f64 	%fd618, %fd616, 0dBC7ABC9E3B39803F, %fd617;
	fma.rn.f64 	%fd619, %fd618, 0d3E5ADE1569CE2BDF, 0d3E928AF3FCA213EA;
	fma.rn.f64 	%fd620, %fd619, %fd618, 0d3EC71DEE62401315;
	fma.rn.f64 	%fd621, %fd620, %fd618, 0d3EFA01997C89EB71;
	fma.rn.f64 	%fd622, %fd621, %fd618, 0d3F2A01A014761F65;
	fma.rn.f64 	%fd623, %fd622, %fd618, 0d3F56C16C1852B7AF;
	fma.rn.f64 	%fd624, %fd623, %fd618, 0d3F81111111122322;
	fma.rn.f64 	%fd625, %fd624, %fd618, 0d3FA55555555502A1;
	fma.rn.f64 	%fd626, %fd625, %fd618, 0d3FC5555555555511;
	fma.rn.f64 	%fd627, %fd626, %fd618, 0d3FE000000000000B;
	fma.rn.f64 	%fd628, %fd627, %fd618, 0d3FF0000000000000;
	fma.rn.f64 	%fd629, %fd628, %fd618, 0d3FF0000000000000;
	{
	.reg .b32 %temp; 
	mov.b64 	{%r73, %temp}, %fd629;
	}
	{
	.reg .b32 %temp; 
	mov.b64 	{%temp, %r74}, %fd629;
	}
	shl.b32 	%r301, %r72, 20;
	add.s32 	%r302, %r301, %r74;
	mov.b64 	%fd914, {%r73, %r302};
	{
	.reg .b32 %temp; 
	mov.b64 	{%temp, %r303}, %fd159;
	}
	mov.b32 	%f41, %r303;
	abs.f32 	%f17, %f41;
	setp.lt.f32 	%p52, %f17, 0f4086232B;
	@%p52 bra 	$L__BB0_56;
	setp.lt.f64 	%p53, %fd159, 0d0000000000000000;
	add.f64 	%fd630, %fd159, 0d7FF0000000000000;
	selp.f64 	%fd914, 0d0000000000000000, %fd630, %p53;
	setp.geu.f32 	%p54, %f17, 0f40874800;
	@%p54 bra 	$L__BB0_56;
	shr.u32 	%r304, %r72, 31;
	add.s32 	%r305, %r72, %r304;
	shr.s32 	%r306, %r305, 1;
	shl.b32 	%r307, %r306, 20;
	add.s32 	%r308, %r74, %r307;
	mov.b64 	%fd631, {%r73, %r308};
	sub.s32 	%r309, %r72, %r306;
	shl.b32 	%r310, %r309, 20;
	add.s32 	%r311, %r310, 1072693248;
	mov.b32 	%r312, 0;
	mov.b64 	%fd632, {%r312, %r311};
	mul.f64 	%fd914, %fd632, %fd631;
$L__BB0_56:
	ld.param.f64 	%fd881, [_Z9rk4_threejPddjjS_S_S__param_2];
	add.f64 	%fd633, %fd914, 0d3FF0000000000000;
	rcp.rn.f64 	%fd634, %fd633;
	mul.f64 	%fd635, %fd881, 0d3FE0000000000000;
	fma.rn.f64 	%fd636, %fd635, %fd122, %fd895;
	sub.f64 	%fd637, %fd634, %fd636;
	mul.f64 	%fd164, %fd14, %fd637;
	fma.rn.f64 	%fd638, %fd635, %fd131, %fd896;
	sub.f64 	%fd639, %fd638, %fd21;
	mul.f64 	%fd165, %fd639, %fd33;
	fma.rn.f64 	%fd640, %fd165, 0d3FF71547652B82FE, 0d4338000000000000;
	{
	.reg .b32 %temp; 
	mov.b64 	{%r75, %temp}, %fd640;
	}
	mov.f64 	%fd641, 0dC338000000000000;
	add.rn.f64 	%fd642, %fd640, %fd641;
	fma.rn.f64 	%fd643, %fd642, 0dBFE62E42FEFA39EF, %fd165;
	fma.rn.f64 	%fd644, %fd642, 0dBC7ABC9E3B39803F, %fd643;
	fma.rn.f64 	%fd645, %fd644, 0d3E5ADE1569CE2BDF, 0d3E928AF3FCA213EA;
	fma.rn.f64 	%fd646, %fd645, %fd644, 0d3EC71DEE62401315;
	fma.rn.f64 	%fd647, %fd646, %fd644, 0d3EFA01997C89EB71;
	fma.rn.f64 	%fd648, %fd647, %fd644, 0d3F2A01A014761F65;
	fma.rn.f64 	%fd649, %fd648, %fd644, 0d3F56C16C1852B7AF;
	fma.rn.f64 	%fd650, %fd649, %fd644, 0d3F81111111122322;
	fma.rn.f64 	%fd651, %fd650, %fd644, 0d3FA55555555502A1;
	fma.rn.f64 	%fd652, %fd651, %fd644, 0d3FC5555555555511;
	fma.rn.f64 	%fd653, %fd652, %fd644, 0d3FE000000000000B;
	fma.rn.f64 	%fd654, %fd653, %fd644, 0d3FF0000000000000;
	fma.rn.f64 	%fd655, %fd654, %fd644, 0d3FF0000000000000;
	{
	.reg .b32 %temp; 
	mov.b64 	{%r76, %temp}, %fd655;
	}
	{
	.reg .b32 %temp; 
	mov.b64 	{%temp, %r77}, %fd655;
	}
	shl.b32 	%r313, %r75, 20;
	add.s32 	%r314, %r313, %r77;
	mov.b64 	%fd915, {%r76, %r314};
	{
	.reg .b32 %temp; 
	mov.b64 	{%temp, %r315}, %fd165;
	}
	mov.b32 	%f42, %r315;
	abs.f32 	%f18, %f42;
	setp.lt.f32 	%p55, %f18, 0f4086232B;
	@%p55 bra 	$L__BB0_59;
	setp.lt.f64 	%p56, %fd165, 0d0000000000000000;
	add.f64 	%fd656, %fd165, 0d7FF0000000000000;
	selp.f64 	%fd915, 0d0000000000000000, %fd656, %p56;
	setp.geu.f32 	%p57, %f18, 0f40874800;
	@%p57 bra 	$L__BB0_59;
	shr.u32 	%r316, %r75, 31;
	add.s32 	%r317, %r75, %r316;
	shr.s32 	%r318, %r317, 1;
	shl.b32 	%r319, %r318, 20;
	add.s32 	%r320, %r77, %r319;
	mov.b64 	%fd657, {%r76, %r320};
	sub.s32 	%r321, %r75, %r318;
	shl.b32 	%r322, %r321, 20;
	add.s32 	%r323, %r322, 1072693248;
	mov.b32 	%r324, 0;
	mov.b64 	%fd658, {%r324, %r323};
	mul.f64 	%fd915, %fd658, %fd657;
$L__BB0_59:
	ld.param.f64 	%fd882, [_Z9rk4_threejPddjjS_S_S__param_2];
	rcp.rn.f64 	%fd659, %fd152;
	rcp.rn.f64 	%fd660, %fd146;
	rcp.rn.f64 	%fd661, %fd140;
	add.f64 	%fd662, %fd915, 0d3FF0000000000000;
	rcp.rn.f64 	%fd663, %fd662;
	mul.f64 	%fd664, %fd882, 0d3FE0000000000000;
	fma.rn.f64 	%fd665, %fd664, %fd128, %fd897;
	sub.f64 	%fd666, %fd663, %fd665;
	mul.f64 	%fd170, %fd20, %fd666;
	sub.f64 	%fd667, %fd11, %fd132;
	mul.f64 	%fd668, %fd659, %fd26;
	fma.rn.f64 	%fd669, %fd660, %fd25, %fd668;
	mul.f64 	%fd670, %fd132, %fd132;
	mul.f64 	%fd671, %fd132, %fd670;
	sub.f64 	%fd672, %fd132, %fd671;
	mul.f64 	%fd673, %fd12, %fd672;
	fma.rn.f64 	%fd674, %fd664, %fd116, %fd893;
	sub.f64 	%fd675, %fd673, %fd674;
	add.f64 	%fd676, %fd7, %fd675;
	fma.rn.f64 	%fd171, %fd667, %fd669, %fd676;
	fma.rn.f64 	%fd677, %fd664, %fd130, %fd894;
	sub.f64 	%fd678, %fd17, %fd677;
	mul.f64 	%fd679, %fd659, %fd28;
	fma.rn.f64 	%fd680, %fd661, %fd27, %fd679;
	mul.f64 	%fd681, %fd677, %fd677;
	mul.f64 	%fd682, %fd677, %fd681;
	sub.f64 	%fd683, %fd677, %fd682;
	mul.f64 	%fd684, %fd18, %fd683;
	fma.rn.f64 	%fd685, %fd664, %fd122, %fd895;
	sub.f64 	%fd686, %fd684, %fd685;
	add.f64 	%fd687, %fd13, %fd686;
	fma.rn.f64 	%fd172, %fd678, %fd680, %fd687;
	fma.rn.f64 	%fd688, %fd664, %fd131, %fd896;
	sub.f64 	%fd689, %fd23, %fd688;
	mul.f64 	%fd690, %fd660, %fd30;
	fma.rn.f64 	%fd691, %fd661, %fd29, %fd690;
	mul.f64 	%fd692, %fd688, %fd688;
	mul.f64 	%fd693, %fd688, %fd692;
	sub.f64 	%fd694, %fd688, %fd693;
	mul.f64 	%fd695, %fd24, %fd694;
	sub.f64 	%fd696, %fd695, %fd665;
	add.f64 	%fd697, %fd19, %fd696;
	fma.rn.f64 	%fd173, %fd689, %fd691, %fd697;
	fma.rn.f64 	%fd174, %fd882, %fd171, %fd892;
	fma.rn.f64 	%fd175, %fd882, %fd172, %fd894;
	fma.rn.f64 	%fd176, %fd882, %fd173, %fd896;
	mul.f64 	%fd177, %fd174, 0dC059000000000000;
	fma.rn.f64 	%fd698, %fd177, 0d3FF71547652B82FE, 0d4338000000000000;
	{
	.reg .b32 %temp; 
	mov.b64 	{%r78, %temp}, %fd698;
	}
	mov.f64 	%fd699, 0dC338000000000000;
	add.rn.f64 	%fd700, %fd698, %fd699;
	fma.rn.f64 	%fd701, %fd700, 0dBFE62E42FEFA39EF, %fd177;
	fma.rn.f64 	%fd702, %fd700, 0dBC7ABC9E3B39803F, %fd701;
	fma.rn.f64 	%fd703, %fd702, 0d3E5ADE1569CE2BDF, 0d3E928AF3FCA213EA;
	fma.rn.f64 	%fd704, %fd703, %fd702, 0d3EC71DEE62401315;
	fma.rn.f64 	%fd705, %fd704, %fd702, 0d3EFA01997C89EB71;
	fma.rn.f64 	%fd706, %fd705, %fd702, 0d3F2A01A014761F65;
	fma.rn.f64 	%fd707, %fd706, %fd702, 0d3F56C16C1852B7AF;
	fma.rn.f64 	%fd708, %fd707, %fd702, 0d3F81111111122322;
	fma.rn.f64 	%fd709, %fd708, %fd702, 0d3FA55555555502A1;
	fma.rn.f64 	%fd710, %fd709, %fd702, 0d3FC5555555555511;
	fma.rn.f64 	%fd711, %fd710, %fd702, 0d3FE000000000000B;
	fma.rn.f64 	%fd712, %fd711, %fd702, 0d3FF0000000000000;
	fma.rn.f64 	%fd713, %fd712, %fd702, 0d3FF0000000000000;
	{
	.reg .b32 %temp; 
	mov.b64 	{%r79, %temp}, %fd713;
	}
	{
	.reg .b32 %temp; 
	mov.b64 	{%temp, %r80}, %fd713;
	}
	shl.b32 	%r325, %r78, 20;
	add.s32 	%r326, %r325, %r80;
	mov.b64 	%fd916, {%r79, %r326};
	{
	.reg .b32 %temp; 
	mov.b64 	{%temp, %r327}, %fd177;
	}
	mov.b32 	%f43, %r327;
	abs.f32 	%f19, %f43;
	setp.lt.f32 	%p58, %f19, 0f4086232B;
	@%p58 bra 	$L__BB0_62;
	setp.lt.f64 	%p59, %fd177, 0d0000000000000000;
	add.f64 	%fd714, %fd177, 0d7FF0000000000000;
	selp.f64 	%fd916, 0d0000000000000000, %fd714, %p59;
	setp.geu.f32 	%p60, %f19, 0f40874800;
	@%p60 bra 	$L__BB0_62;
	shr.u32 	%r328, %r78, 31;
	add.s32 	%r329, %r78, %r328;
	shr.s32 	%r330, %r329, 1;
	shl.b32 	%r331, %r330, 20;
	add.s32 	%r332, %r80, %r331;
	mov.b64 	%fd715, {%r79, %r332};
	sub.s32 	%r333, %r78, %r330;
	shl.b32 	%r334, %r333, 20;
	add.s32 	%r335, %r334, 1072693248;
	mov.b32 	%r336, 0;
	mov.b64 	%fd716, {%r336, %r335};
	mul.f64 	%fd916, %fd716, %fd715;
$L__BB0_62:
	add.f64 	%fd182, %fd916, 0d3FF0000000000000;
	mul.f64 	%fd183, %fd175, 0dC059000000000000;
	fma.rn.f64 	%fd717, %fd183, 0d3FF71547652B82FE, 0d4338000000000000;
	{
	.reg .b32 %temp; 
	mov.b64 	{%r81, %temp}, %fd717;
	}
	mov.f64 	%fd718, 0dC338000000000000;
	add.rn.f64 	%fd719, %fd717, %fd718;
	fma.rn.f64 	%fd720, %fd719, 0dBFE62E42FEFA39EF, %fd183;
	fma.rn.f64 	%fd721, %fd719, 0dBC7ABC9E3B39803F, %fd720;
	fma.rn.f64 	%fd722, %fd721, 0d3E5ADE1569CE2BDF, 0d3E928AF3FCA213EA;
	fma.rn.f64 	%fd723, %fd722, %fd721, 0d3EC71DEE62401315;
	fma.rn.f64 	%fd724, %fd723, %fd721, 0d3EFA01997C89EB71;
	fma.rn.f64 	%fd725, %fd724, %fd721, 0d3F2A01A014761F65;
	fma.rn.f64 	%fd726, %fd725, %fd721, 0d3F56C16C1852B7AF;
	fma.rn.f64 	%fd727, %fd726, %fd721, 0d3F81111111122322;
	fma.rn.f64 	%fd728, %fd727, %fd721, 0d3FA55555555502A1;
	fma.rn.f64 	%fd729, %fd728, %fd721, 0d3FC5555555555511;
	fma.rn.f64 	%fd730, %fd729, %fd721, 0d3FE000000000000B;
	fma.rn.f64 	%fd731, %fd730, %fd721, 0d3FF0000000000000;
	fma.rn.f64 	%fd732, %fd731, %fd721, 0d3FF0000000000000;
	{
	.reg .b32 %temp; 
	mov.b64 	{%r82, %temp}, %fd732;
	}
	{
	.reg .b32 %temp; 
	mov.b64 	{%temp, %r83}, %fd732;
	}
	shl.b32 	%r337, %r81, 20;
	add.s32 	%r338, %r337, %r83;
	mov.b64 	%fd917, {%r82, %r338};
	{
	.reg .b32 %temp; 
	mov.b64 	{%temp, %r339}, %fd183;
	}
	mov.b32 	%f44, %r339;
	abs.f32 	%f20, %f44;
	setp.lt.f32 	%p61, %f20, 0f4086232B;
	@%p61 bra 	$L__BB0_65;
	setp.lt.f64 	%p62, %fd183, 0d0000000000000000;
	add.f64 	%fd733, %fd183, 0d7FF0000000000000;
	selp.f64 	%fd917, 0d0000000000000000, %fd733, %p62;
	setp.geu.f32 	%p63, %f20, 0f40874800;
	@%p63 bra 	$L__BB0_65;
	shr.u32 	%r340, %r81, 31;
	add.s32 	%r341, %r81, %r340;
	shr.s32 	%r342, %r341, 1;
	shl.b32 	%r343, %r342, 20;
	add.s32 	%r344, %r83, %r343;
	mov.b64 	%fd734, {%r82, %r344};
	sub.s32 	%r345, %r81, %r342;
	shl.b32 	%r346, %r345, 20;
	add.s32 	%r347, %r346, 1072693248;
	mov.b32 	%r348, 0;
	mov.b64 	%fd735, {%r348, %r347};
	mul.f64 	%fd917, %fd735, %fd734;
$L__BB0_65:
	add.f64 	%fd188, %fd917, 0d3FF0000000000000;
	mul.f64 	%fd189, %fd176, 0dC059000000000000;
	fma.rn.f64 	%fd736, %fd189, 0d3FF71547652B82FE, 0d4338000000000000;
	{
	.reg .b32 %temp; 
	mov.b64 	{%r84, %temp}, %fd736;
	}
	mov.f64 	%fd737, 0dC338000000000000;
	add.rn.f64 	%fd738, %fd736, %fd737;
	fma.rn.f64 	%fd739, %fd738, 0dBFE62E42FEFA39EF, %fd189;
	fma.rn.f64 	%fd740, %fd738, 0dBC7ABC9E3B39803F, %fd739;
	fma.rn.f64 	%fd741, %fd740, 0d3E5ADE1569CE2BDF, 0d3E928AF3FCA213EA;
	fma.rn.f64 	%fd742, %fd741, %fd740, 0d3EC71DEE62401315;
	fma.rn.f64 	%fd743, %fd742, %fd740, 0d3EFA01997C89EB71;
	fma.rn.f64 	%fd744, %fd743, %fd740, 0d3F2A01A014761F65;
	fma.rn.f64 	%fd745, %fd744, %fd740, 0d3F56C16C1852B7AF;
	fma.rn.f64 	%fd746, %fd745, %fd740, 0d3F81111111122322;
	fma.rn.f64 	%fd747, %fd746, %fd740, 0d3FA55555555502A1;
	fma.rn.f64 	%fd748, %fd747, %fd740, 0d3FC5555555555511;
	fma.rn.f64 	%fd749, %fd748, %fd740, 0d3FE000000000000B;
	fma.rn.f64 	%fd750, %fd749, %fd740, 0d3FF0000000000000;
	fma.rn.f64 	%fd751, %fd750, %fd740, 0d3FF0000000000000;
	{
	.reg .b32 %temp; 
	mov.b64 	{%r85, %temp}, %fd751;
	}
	{
	.reg .b32 %temp; 
	mov.b64 	{%temp, %r86}, %fd751;
	}
	shl.b32 	%r349, %r84, 20;
	add.s32 	%r350, %r349, %r86;
	mov.b64 	%fd918, {%r85, %r350};
	{
	.reg .b32 %temp; 
	mov.b64 	{%temp, %r351}, %fd189;
	}
	mov.b32 	%f45, %r351;
	abs.f32 	%f21, %f45;
	setp.lt.f32 	%p64, %f21, 0f4086232B;
	@%p64 bra 	$L__BB0_68;
	setp.lt.f64 	%p65, %fd189, 0d0000000000000000;
	add.f64 	%fd752, %fd189, 0d7FF0000000000000;
	selp.f64 	%fd918, 0d0000000000000000, %fd752, %p65;
	setp.geu.f32 	%p66, %f21, 0f40874800;
	@%p66 bra 	$L__BB0_68;
	shr.u32 	%r352, %r84, 31;
	add.s32 	%r353, %r84, %r352;
	shr.s32 	%r354, %r353, 1;
	shl.b32 	%r355, %r354, 20;
	add.s32 	%r356, %r86, %r355;
	mov.b64 	%fd753, {%r85, %r356};
	sub.s32 	%r357, %r84, %r354;
	shl.b32 	%r358, %r357, 20;
	add.s32 	%r359, %r358, 1072693248;
	mov.b32 	%r360, 0;
	mov.b64 	%fd754, {%r360, %r359};
	mul.f64 	%fd918, %fd754, %fd753;
$L__BB0_68:
	add.f64 	%fd194, %fd918, 0d3FF0000000000000;
	sub.f64 	%fd755, %fd174, %fd9;
	mul.f64 	%fd195, %fd755, %fd31;
	fma.rn.f64 	%fd756, %fd195, 0d3FF71547652B82FE, 0d4338000000000000;
	{
	.reg .b32 %temp; 
	mov.b64 	{%r87, %temp}, %fd756;
	}
	mov.f64 	%fd757, 0dC338000000000000;
	add.rn.f64 	%fd758, %fd756, %fd757;
	fma.rn.f64 	%fd759, %fd758, 0dBFE62E42FEFA39EF, %fd195;
	fma.rn.f64 	%fd760, %fd758, 0dBC7ABC9E3B39803F, %fd759;
	fma.rn.f64 	%fd761, %fd760, 0d3E5ADE1569CE2BDF, 0d3E928AF3FCA213EA;
	fma.rn.f64 	%fd762, %fd761, %fd760, 0d3EC71DEE62401315;
	fma.rn.f64 	%fd763, %fd762, %fd760, 0d3EFA01997C89EB71;
	fma.rn.f64 	%fd764, %fd763, %fd760, 0d3F2A01A014761F65;
	fma.rn.f64 	%fd765, %fd764, %fd760, 0d3F56C16C1852B7AF;
	fma.rn.f64 	%fd766, %fd765, %fd760, 0d3F81111111122322;
	fma.rn.f64 	%fd767, %fd766, %fd760, 0d3FA55555555502A1;
	fma.rn.f64 	%fd768, %fd767, %fd760, 0d3FC5555555555511;
	fma.rn.f64 	%fd769, %fd768, %fd760, 0d3FE000000000000B;
	fma.rn.f64 	%fd770, %fd769, %fd760, 0d3FF0000000000000;
	fma.rn.f64 	%fd771, %fd770, %fd760, 0d3FF0000000000000;
	{
	.reg .b32 %temp; 
	mov.b64 	{%r88, %temp}, %fd771;
	}
	{
	.reg .b32 %temp; 
	mov.b64 	{%temp, %r89}, %fd771;
	}
	shl.b32 	%r361, %r87, 20;
	add.s32 	%r362, %r361, %r89;
	mov.b64 	%fd919, {%r88, %r362};
	{
	.reg .b32 %temp; 
	mov.b64 	{%temp, %r363}, %fd195;
	}
	mov.b32 	%f46, %r363;
	abs.f32 	%f22, %f46;
	setp.lt.f32 	%p67, %f22, 0f4086232B;
	@%p67 bra 	$L__BB0_71;
	setp.lt.f64 	%p68, %fd195, 0d0000000000000000;
	add.f64 	%fd772, %fd195, 0d7FF0000000000000;
	selp.f64 	%fd919, 0d0000000000000000, %fd772, %p68;
	setp.geu.f32 	%p69, %f22, 0f40874800;
	@%p69 bra 	$L__BB0_71;
	shr.u32 	%r364, %r87, 31;
	add.s32 	%r365, %r87, %r364;
	shr.s32 	%r366, %r365, 1;
	shl.b32 	%r367, %r366, 20;
	add.s32 	%r368, %r89, %r367;
	mov.b64 	%fd773, {%r88, %r368};
	sub.s32 	%r369, %r87, %r366;
	shl.b32 	%r370, %r369, 20;
	add.s32 	%r371, %r370, 1072693248;
	mov.b32 	%r372, 0;
	mov.b64 	%fd774, {%r372, %r371};
	mul.f64 	%fd919, %fd774, %fd773;
$L__BB0_71:
	ld.param.f64 	%fd883, [_Z9rk4_threejPddjjS_S_S__param_2];
	add.f64 	%fd775, %fd919, 0d3FF0000000000000;
	rcp.rn.f64 	%fd776, %fd775;
	fma.rn.f64 	%fd777, %fd883, %fd158, %fd893;
	sub.f64 	%fd200, %fd776, %fd777;
	sub.f64 	%fd778, %fd175, %fd15;
	mul.f64 	%fd201, %fd778, %fd32;
	fma.rn.f64 	%fd779, %fd201, 0d3FF71547652B82FE, 0d4338000000000000;
	{
	.reg .b32 %temp; 
	mov.b64 	{%r90, %temp}, %fd779;
	}
	mov.f64 	%fd780, 0dC338000000000000;
	add.rn.f64 	%fd781, %fd779, %fd780;
	fma.rn.f64 	%fd782, %fd781, 0dBFE62E42FEFA39EF, %fd201;
	fma.rn.f64 	%fd783, %fd781, 0dBC7ABC9E3B39803F, %fd782;
	fma.rn.f64 	%fd784, %fd783, 0d3E5ADE1569CE2BDF, 0d3E928AF3FCA213EA;
	fma.rn.f64 	%fd785, %fd784, %fd783, 0d3EC71DEE62401315;
	fma.rn.f64 	%fd786, %fd785, %fd783, 0d3EFA01997C89EB71;
	fma.rn.f64 	%fd787, %fd786, %fd783, 0d3F2A01A014761F65;
	fma.rn.f64 	%fd788, %fd787, %fd783, 0d3F56C16C1852B7AF;
	fma.rn.f64 	%fd789, %fd788, %fd783, 0d3F81111111122322;
	fma.rn.f64 	%fd790, %fd789, %fd783, 0d3FA55555555502A1;
	fma.rn.f64 	%fd791, %fd790, %fd783, 0d3FC5555555555511;
	fma.rn.f64 	%fd792, %fd791, %fd783, 0d3FE000000000000B;
	fma.rn.f64 	%fd793, %fd792, %fd783, 0d3FF0000000000000;
	fma.rn.f64 	%fd794, %fd793, %fd783, 0d3FF0000000000000;
	{
	.reg .b32 %temp; 
	mov.b64 	{%r91, %temp}, %fd794;
	}
	{
	.reg .b32 %temp; 
	mov.b64 	{%temp, %r92}, %fd794;
	}
	shl.b32 	%r373, %r90, 20;
	add.s32 	%r374, %r373, %r92;
	mov.b64 	%fd920, {%r91, %r374};
	{
	.reg .b32 %temp; 
	mov.b64 	{%temp, %r375}, %fd201;
	}
	mov.b32 	%f47, %r375;
	abs.f32 	%f23, %f47;
	setp.lt.f32 	%p70, %f23, 0f4086232B;
	@%p70 bra 	$L__BB0_74;
	setp.lt.f64 	%p71, %fd201, 0d0000000000000000;
	add.f64 	%fd795, %fd201, 0d7FF0000000000000;
	selp.f64 	%fd920, 0d0000000000000000, %fd795, %p71;
	setp.geu.f32 	%p72, %f23, 0f40874800;
	@%p72 bra 	$L__BB0_74;
	shr.u32 	%r376, %r90, 31;
	add.s32 	%r377, %r90, %r376;
	shr.s32 	%r378, %r377, 1;
	shl.b32 	%r379, %r378, 20;
	add.s32 	%r380, %r92, %r379;
	mov.b64 	%fd796, {%r91, %r380};
	sub.s32 	%r381, %r90, %r378;
	shl.b32 	%r382, %r381, 20;
	add.s32 	%r383, %r382, 1072693248;
	mov.b32 	%r384, 0;
	mov.b64 	%fd797, {%r384, %r383};
	mul.f64 	%fd920, %fd797, %fd796;
$L__BB0_74:
	ld.param.f64 	%fd884, [_Z9rk4_threejPddjjS_S_S__param_2];
	add.f64 	%fd798, %fd920, 0d3FF0000000000000;
	rcp.rn.f64 	%fd799, %fd798;
	fma.rn.f64 	%fd800, %fd884, %fd164, %fd895;
	sub.f64 	%fd206, %fd799, %fd800;
	sub.f64 	%fd801, %fd176, %fd21;
	mul.f64 	%fd207, %fd801, %fd33;
	fma.rn.f64 	%fd802, %fd207, 0d3FF71547652B82FE, 0d4338000000000000;
	{
	.reg .b32 %temp; 
	mov.b64 	{%r93, %temp}, %fd802;
	}
	mov.f64 	%fd803, 0dC338000000000000;
	add.rn.f64 	%fd804, %fd802, %fd803;
	fma.rn.f64 	%fd805, %fd804, 0dBFE62E42FEFA39EF, %fd207;
	fma.rn.f64 	%fd806, %fd804, 0dBC7ABC9E3B39803F, %fd805;
	fma.rn.f64 	%fd807, %fd806, 0d3E5ADE1569CE2BDF, 0d3E928AF3FCA213EA;
	fma.rn.f64 	%fd808, %fd807, %fd806, 0d3EC71DEE62401315;
	fma.rn.f64 	%fd809, %fd808, %fd806, 0d3EFA01997C89EB71;
	fma.rn.f64 	%fd810, %fd809, %fd806, 0d3F2A01A014761F65;
	fma.rn.f64 	%fd811, %fd810, %fd806, 0d3F56C16C1852B7AF;
	fma.rn.f64 	%fd812, %fd811, %fd806, 0d3F81111111122322;
	fma.rn.f64 	%fd813, %fd812, %fd806, 0d3FA55555555502A1;
	fma.rn.f64 	%fd814, %fd813, %fd806, 0d3FC5555555555511;
	fma.rn.f64 	%fd815, %fd814, %fd806, 0d3FE000000000000B;
	fma.rn.f64 	%fd816, %fd815, %fd806, 0d3FF0000000000000;
	fma.rn.f64 	%fd817, %fd816, %fd806, 0d3FF0000000000000;
	{
	.reg .b32 %temp; 
	mov.b64 	{%r94, %temp}, %fd817;
	}
	{
	.reg .b32 %temp; 
	mov.b64 	{%temp, %r95}, %fd817;
	}
	shl.b32 	%r385, %r93, 20;
	add.s32 	%r386, %r385, %r95;
	mov.b64 	%fd921, {%r94, %r386};
	{
	.reg .b32 %temp; 
	mov.b64 	{%temp, %r387}, %fd207;
	}
	mov.b32 	%f48, %r387;
	abs.f32 	%f24, %f48;
	setp.lt.f32 	%p73, %f24, 0f4086232B;
	@%p73 bra 	$L__BB0_89;
	setp.lt.f64 	%p74, %fd207, 0d0000000000000000;
	add.f64 	%fd818, %fd207, 0d7FF0000000000000;
	selp.f64 	%fd921, 0d0000000000000000, %fd818, %p74;
	setp.geu.f32 	%p75, %f24, 0f40874800;
	@%p75 bra 	$L__BB0_89;
	shr.u32 	%r388, %r93, 31;
	add.s32 	%r389, %r93, %r388;
	shr.s32 	%r390, %r389, 1;
	shl.b32 	%r391, %r390, 20;
	add.s32 	%r392, %r95, %r391;
	mov.b64 	%fd819, {%r94, %r392};
	sub.s32 	%r393, %r93, %r390;
	shl.b32 	%r394, %r393, 20;
	add.s32 	%r395, %r394, 1072693248;
	mov.b32 	%r396, 0;
	mov.b64 	%fd820, {%r396, %r395};
	mul.f64 	%fd921, %fd820, %fd819;
	bra.uni 	$L__BB0_89;
$L__BB0_77:
	ld.param.u32 	%r456, [_Z9rk4_threejPddjjS_S_S__param_3];
	add.s32 	%r3, %r456, -1;
	add.s32 	%r402, %r456, -2;
	and.b32  	%r4, %r3, 7;
	setp.lt.u32 	%p78, %r402, 7;
	mov.b32 	%r463, 1;
	@%p78 bra 	$L__BB0_81;
	and.b32  	%r404, %r3, -8;
	neg.s32 	%r461, %r404;
	mad.lo.s32 	%r459, %r2, 3, 13;
	mov.b32 	%r460, 0;
$L__BB0_79:
	.pragma "nounroll";
	add.s32 	%r405, %r459, -10;
	mul.wide.u32 	%rd24, %r405, 8;
	add.s64 	%rd25, %rd1, %rd24;
	st.global.f64 	[%rd25], %fd892;
	add.s32 	%r406, %r459, -9;
	mul.wide.u32 	%rd26, %r406, 8;
	add.s64 	%rd27, %rd1, %rd26;
	st.global.f64 	[%rd27], %fd894;
	add.s32 	%r407, %r459, -8;
	mul.wide.u32 	%rd28, %r407, 8;
	add.s64 	%rd29, %rd1, %rd28;
	st.global.f64 	[%rd29], %fd896;
	add.s32 	%r408, %r459, -7;
	mul.wide.u32 	%rd30, %r408, 8;
	add.s64 	%rd31, %rd1, %rd30;
	st.global.f64 	[%rd31], %fd892;
	add.s32 	%r409, %r459, -6;
	mul.wide.u32 	%rd32, %r409, 8;
	add.s64 	%rd33, %rd1, %rd32;
	st.global.f64 	[%rd33], %fd894;
	add.s32 	%r410, %r459, -5;
	mul.wide.u32 	%rd34, %r410, 8;
	add.s64 	%rd35, %rd1, %rd34;
	st.global.f64 	[%rd35], %fd896;
	add.s32 	%r411, %r459, -4;
	mul.wide.u32 	%rd36, %r411, 8;
	add.s64 	%rd37, %rd1, %rd36;
	st.global.f64 	[%rd37], %fd892;
	add.s32 	%r412, %r459, -3;
	mul.wide.u32 	%rd38, %r412, 8;
	add.s64 	%rd39, %rd1, %rd38;
	st.global.f64 	[%rd39], %fd894;
	add.s32 	%r413, %r459, -2;
	mul.wide.u32 	%rd40, %r413, 8;
	add.s64 	%rd41, %rd1, %rd40;
	st.global.f64 	[%rd41], %fd896;
	add.s32 	%r414, %r459, -1;
	mul.wide.u32 	%rd42, %r414, 8;
	add.s64 	%rd43, %rd1, %rd42;
	st.global.f64 	[%rd43], %fd892;
	add.s32 	%r415, %r459, 13;
	mul.wide.u32 	%rd44, %r459, 8;
	add.s64 	%rd45, %rd1, %rd44;
	st.global.f64 	[%rd45], %fd894;
	add.s32 	%r416, %r459, 1;
	mul.wide.u32 	%rd46, %r416, 8;
	add.s64 	%rd47, %rd1, %rd46;
	st.global.f64 	[%rd47], %fd896;
	add.s32 	%r417, %r459, 2;
	mul.wide.u32 	%rd48, %r417, 8;
	add.s64 	%rd49, %rd1, %rd48;
	st.global.f64 	[%rd49], %fd892;
	add.s32 	%r418, %r459, 3;
	mul.wide.u32 	%rd50, %r418, 8;
	add.s64 	%rd51, %rd1, %rd50;
	st.global.f64 	[%rd51], %fd894;
	add.s32 	%r419, %r459, 4;
	mul.wide.u32 	%rd52, %r419, 8;
	add.s64 	%rd53, %rd1, %rd52;
	st.global.f64 	[%rd53], %fd896;
	add.s32 	%r420, %r459, 5;
	mul.wide.u32 	%rd54, %r420, 8;
	add.s64 	%rd55, %rd1, %rd54;
	st.global.f64 	[%rd55], %fd892;
	add.s32 	%r421, %r459, 6;
	mul.wide.u32 	%rd56, %r421, 8;
	add.s64 	%rd57, %rd1, %rd56;
	st.global.f64 	[%rd57], %fd894;
	add.s32 	%r422, %r459, 7;
	mul.wide.u32 	%rd58, %r422, 8;
	add.s64 	%rd59, %rd1, %rd58;
	st.global.f64 	[%rd59], %fd896;
	add.s32 	%r423, %r459, 8;
	mul.wide.u32 	%rd60, %r423, 8;
	add.s64 	%rd61, %rd1, %rd60;
	st.global.f64 	[%rd61], %fd892;
	add.s32 	%r424, %r459, 9;
	mul.wide.u32 	%rd62, %r424, 8;
	add.s64 	%rd63, %rd1, %rd62;
	st.global.f64 	[%rd63], %fd894;
	add.s32 	%r425, %r459, 10;
	mul.wide.u32 	%rd64, %r425, 8;
	add.s64 	%rd65, %rd1, %rd64;
	st.global.f64 	[%rd65], %fd896;
	add.s32 	%r426, %r459, 11;
	mul.wide.u32 	%rd66, %r426, 8;
	add.s64 	%rd67, %rd1, %rd66;
	st.global.f64 	[%rd67], %fd892;
	add.s32 	%r427, %r459, 12;
	mul.wide.u32 	%rd68, %r427, 8;
	add.s64 	%rd69, %rd1, %rd68;
	st.global.f64 	[%rd69], %fd894;
	mul.wide.u32 	%rd70, %r415, 8;
	add.s64 	%rd71, %rd1, %rd70;
	st.global.f64 	[%rd71], %fd896;
	add.s32 	%r461, %r461, 8;
	add.s32 	%r460, %r460, 8;
	add.s32 	%r459, %r459, 24;
	setp.ne.s32 	%p79, %r461, 0;
	@%p79 bra 	$L__BB0_79;
	add.s32 	%r463, %r460, 1;
$L__BB0_81:
	setp.eq.s32 	%p80, %r4, 0;
	@%p80 bra 	$L__BB0_91;
	and.b32  	%r15, %r3, 3;
	setp.lt.u32 	%p81, %r4, 4;
	@%p81 bra 	$L__BB0_84;
	add.s32 	%r428, %r463, %r2;
	mul.lo.s32 	%r429, %r428, 3;
	mul.wide.u32 	%rd72, %r429, 8;
	add.s64 	%rd73, %rd1, %rd72;
	st.global.f64 	[%rd73], %fd892;
	add.s32 	%r430, %r429, 1;
	mul.wide.u32 	%rd74, %r430, 8;
	add.s64 	%rd75, %rd1, %rd74;
	st.global.f64 	[%rd75], %fd894;
	add.s32 	%r431, %r429, 2;
	mul.wide.u32 	%rd76, %r431, 8;
	add.s64 	%rd77, %rd1, %rd76;
	st.global.f64 	[%rd77], %fd896;
	add.s32 	%r432, %r429, 3;
	mul.wide.u32 	%rd78, %r432, 8;
	add.s64 	%rd79, %rd1, %rd78;
	st.global.f64 	[%rd79], %fd892;
	add.s32 	%r433, %r429, 4;
	mul.wide.u32 	%rd80, %r433, 8;
	add.s64 	%rd81, %rd1, %rd80;
	st.global.f64 	[%rd81], %fd894;
	add.s32 	%r434, %r429, 5;
	mul.wide.u32 	%rd82, %r434, 8;
	add.s64 	%rd83, %rd1, %rd82;
	st.global.f64 	[%rd83], %fd896;
	add.s32 	%r435, %r429, 6;
	mul.wide.u32 	%rd84, %r435, 8;
	add.s64 	%rd85, %rd1, %rd84;
	st.global.f64 	[%rd85], %fd892;
	add.s32 	%r436, %r429, 7;
	mul.wide.u32 	%rd86, %r436, 8;
	add.s64 	%rd87, %rd1, %rd86;
	st.global.f64 	[%rd87], %fd894;
	add.s32 	%r437, %r429, 8;
	mul.wide.u32 	%rd88, %r437, 8;
	add.s64 	%rd89, %rd1, %rd88;
	st.global.f64 	[%rd89], %fd896;
	add.s32 	%r438, %r429, 9;
	mul.wide.u32 	%rd90, %r438, 8;
	add.s64 	%rd91, %rd1, %rd90;
	st.global.f64 	[%rd91], %fd892;
	add.s32 	%r439, %r429, 10;
	mul.wide.u32 	%rd92, %r439, 8;
	add.s64 	%rd93, %rd1, %rd92;
	st.global.f64 	[%rd93], %fd894;
	add.s32 	%r440, %r429, 11;
	mul.wide.u32 	%rd94, %r440, 8;
	add.s64 	%rd95, %rd1, %rd94;
	st.global.f64 	[%rd95], %fd896;
	add.s32 	%r463, %r463, 4;
$L__BB0_84:
	setp.eq.s32 	%p82, %r15, 0;
	@%p82 bra 	$L__BB0_91;
	setp.eq.s32 	%p83, %r15, 1;
	@%p83 bra 	$L__BB0_87;
	add.s32 	%r441, %r463, %r2;
	mul.lo.s32 	%r442, %r441, 3;
	mul.wide.u32 	%rd96, %r442, 8;
	add.s64 	%rd97, %rd1, %rd96;
	st.global.f64 	[%rd97], %fd892;
	add.s32 	%r443, %r442, 1;
	mul.wide.u32 	%rd98, %r443, 8;
	add.s64 	%rd99, %rd1, %rd98;
	st.global.f64 	[%rd99], %fd894;
	add.s32 	%r444, %r442, 2;
	mul.wide.u32 	%rd100, %r444, 8;
	add.s64 	%rd101, %rd1, %rd100;
	st.global.f64 	[%rd101], %fd896;
	add.s32 	%r445, %r442, 3;
	mul.wide.u32 	%rd102, %r445, 8;
	add.s64 	%rd103, %rd1, %rd102;
	st.global.f64 	[%rd103], %fd892;
	add.s32 	%r446, %r442, 4;
	mul.wide.u32 	%rd104, %r446, 8;
	add.s64 	%rd105, %rd1, %rd104;
	st.global.f64 	[%rd105], %fd894;
	add.s32 	%r447, %r442, 5;
	mul.wide.u32 	%rd106, %r447, 8;
	add.s64 	%rd107, %rd1, %rd106;
	st.global.f64 	[%rd107], %fd896;
	add.s32 	%r463, %r463, 2;
$L__BB0_87:
	and.b32  	%r448, %r3, 1;
	setp.eq.b32 	%p84, %r448, 1;
	not.pred 	%p85, %p84;
	@%p85 bra 	$L__BB0_91;
	add.s32 	%r449, %r463, %r2;
	mul.lo.s32 	%r450, %r449, 3;
	mul.wide.u32 	%rd108, %r450, 8;
	add.s64 	%rd109, %rd1, %rd108;
	st.global.f64 	[%rd109], %fd892;
	add.s32 	%r451, %r450, 1;
	mul.wide.u32 	%rd110, %r451, 8;
	add.s64 	%rd111, %rd1, %rd110;
	st.global.f64 	[%rd111], %fd894;
	add.s32 	%r452, %r450, 2;
	mul.wide.u32 	%rd112, %r452, 8;
	add.s64 	%rd113, %rd1, %rd112;
	st.global.f64 	[%rd113], %fd896;
	bra.uni 	$L__BB0_91;
$L__BB0_89:
	ld.param.f64 	%fd885, [_Z9rk4_threejPddjjS_S_S__param_2];
	rcp.rn.f64 	%fd821, %fd194;
	rcp.rn.f64 	%fd822, %fd188;
	rcp.rn.f64 	%fd823, %fd182;
	add.f64 	%fd824, %fd921, 0d3FF0000000000000;
	rcp.rn.f64 	%fd825, %fd824;
	fma.rn.f64 	%fd826, %fd885, %fd170, %fd897;
	sub.f64 	%fd827, %fd825, %fd826;
	sub.f64 	%fd828, %fd11, %fd174;
	mul.f64 	%fd829, %fd821, %fd26;
	fma.rn.f64 	%fd830, %fd822, %fd25, %fd829;
	mul.f64 	%fd831, %fd174, %fd174;
	mul.f64 	%fd832, %fd174, %fd831;
	sub.f64 	%fd833, %fd174, %fd832;
	mul.f64 	%fd834, %fd12, %fd833;
	fma.rn.f64 	%fd835, %fd885, %fd158, %fd893;
	sub.f64 	%fd836, %fd834, %fd835;
	add.f64 	%fd837, %fd7, %fd836;
	fma.rn.f64 	%fd838, %fd828, %fd830, %fd837;
	sub.f64 	%fd839, %fd17, %fd175;
	mul.f64 	%fd840, %fd821, %fd28;
	fma.rn.f64 	%fd841, %fd823, %fd27, %fd840;
	mul.f64 	%fd842, %fd175, %fd175;
	mul.f64 	%fd843, %fd175, %fd842;
	sub.f64 	%fd844, %fd175, %fd843;
	mul.f64 	%fd845, %fd18, %fd844;
	fma.rn.f64 	%fd846, %fd885, %fd164, %fd895;
	sub.f64 	%fd847, %fd845, %fd846;
	add.f64 	%fd848, %fd13, %fd847;
	fma.rn.f64 	%fd849, %fd839, %fd841, %fd848;
	sub.f64 	%fd850, %fd23, %fd176;
	mul.f64 	%fd851, %fd822, %fd30;
	fma.rn.f64 	%fd852, %fd823, %fd29, %fd851;
	mul.f64 	%fd853, %fd176, %fd176;
	mul.f64 	%fd854, %fd176, %fd853;
	sub.f64 	%fd855, %fd176, %fd854;
	mul.f64 	%fd856, %fd24, %fd855;
	sub.f64 	%fd857, %fd856, %fd826;
	add.f64 	%fd858, %fd19, %fd857;
	fma.rn.f64 	%fd859, %fd850, %fd852, %fd858;
	add.f64 	%fd860, %fd129, %fd171;
	fma.rn.f64 	%fd861, %fd860, 0d4000000000000000, %fd83;
	add.f64 	%fd862, %fd838, %fd861;
	fma.rn.f64 	%fd892, %fd34, %fd862, %fd892;
	add.f64 	%fd863, %fd116, %fd158;
	fma.rn.f64 	%fd864, %fd863, 0d4000000000000000, %fd70;
	fma.rn.f64 	%fd865, %fd8, %fd200, %fd864;
	fma.rn.f64 	%fd893, %fd34, %fd865, %fd893;
	add.f64 	%fd866, %fd130, %fd172;
	fma.rn.f64 	%fd867, %fd866, 0d4000000000000000, %fd84;
	add.f64 	%fd868, %fd849, %fd867;
	fma.rn.f64 	%fd894, %fd34, %fd868, %fd894;
	add.f64 	%fd869, %fd122, %fd164;
	fma.rn.f64 	%fd870, %fd869, 0d4000000000000000, %fd76;
	fma.rn.f64 	%fd871, %fd14, %fd206, %fd870;
	fma.rn.f64 	%fd895, %fd34, %fd871, %fd895;
	add.f64 	%fd872, %fd131, %fd173;
	fma.rn.f64 	%fd873, %fd872, 0d4000000000000000, %fd85;
	add.f64 	%fd874, %fd859, %fd873;
	fma.rn.f64 	%fd896, %fd34, %fd874, %fd896;
	add.f64 	%fd875, %fd128, %fd170;
	fma.rn.f64 	%fd876, %fd875, 0d4000000000000000, %fd82;
	fma.rn.f64 	%fd877, %fd20, %fd827, %fd876;
	fma.rn.f64 	%fd897, %fd34, %fd877, %fd897;
	add.s32 	%r466, %r466, 1;
	setp.eq.s32 	%p76, %r466, 0;
	@%p76 bra 	$L__BB0_90;
	bra.uni 	$L__BB0_5;
$L__BB0_90:
	ld.param.u64 	%rd114, [_Z9rk4_threejPddjjS_S_S__param_7];
	ld.param.u32 	%r455, [_Z9rk4_threejPddjjS_S_S__param_3];
	add.s32 	%r397, %r465, %r2;
	mul.lo.s32 	%r398, %r397, 3;
	cvta.to.global.u64 	%rd17, %rd114;
	mul.wide.u32 	%rd18, %r398, 8;
	add.s64 	%rd19, %rd17, %rd18;
	st.global.f64 	[%rd19], %fd892;
	add.s32 	%r399, %r398, 1;
	mul.wide.u32 	%rd20, %r399, 8;
	add.s64 	%rd21, %rd17, %rd20;
	st.global.f64 	[%rd21], %fd894;
	add.s32 	%r400, %r398, 2;
	mul.wide.u32 	%rd22, %r400, 8;
	add.s64 	%rd23, %rd17, %rd22;
	st.global.f64 	[%rd23], %fd896;
	add.s32 	%r465, %r465, 1;
	setp.eq.s32 	%p77, %r465, %r455;
	@%p77 bra 	$L__BB0_91;
	bra.uni 	$L__BB0_4;
$L__BB0_91:
	ret;

}
	// .globl	_Z24rk4_three_save_crossingsjPdddjjS_S_S_
.visible .entry _Z24rk4_three_save_crossingsjPdddjjS_S_S_(
	.param .u32 _Z24rk4_three_save_crossingsjPdddjjS_S_S__param_0,
	.param .u64 .ptr .align 1 _Z24rk4_three_save_crossingsjPdddjjS_S_S__param_1,
	.param .f64 _Z24rk4_three_save_crossingsjPdddjjS_S_S__param_2,
	.param .f64 _Z24rk4_three_save_crossingsjPdddjjS_S_S__param_3,
	.param .u32 _Z24rk4_three_save_crossingsjPdddjjS_S_S__param_4,
	.param .u32 _Z24rk4_three_save_crossingsjPdddjjS_S_S__param_5,
	.param .u64 .ptr .align 1 _Z24rk4_three_save_crossingsjPdddjjS_S_S__param_6,
	.param .u64 .ptr .align 1 _Z24rk4_three_save_crossingsjPdddjjS_S_S__param_7,
	.param .u64 .ptr .align 1 _Z24rk4_three_save_crossingsjPdddjjS_S_S__param_8
)
{
	.reg .pred 	%p<111>;
	.reg .b32 	%r<447>;
	.reg .b32 	%f<49>;
	.reg .b64 	%rd<25>;
	.reg .b64 	%fd<1017>;

	ld.param.u32 	%r103, [_Z24rk4_three_save_crossingsjPdddjjS_S_S__param_0];
	ld.param.u64 	%rd4, [_Z24rk4_three_save_crossingsjPdddjjS_S_S__param_1];
	ld.param.u64 	%rd5, [_Z24rk4_three_save_crossingsjPdddjjS_S_S__param_6];
	ld.param.u64 	%rd6, [_Z24rk4_three_save_crossingsjPdddjjS_S_S__param_7];
	ld.param.u64 	%rd7, [_Z24rk4_three_save_crossingsjPdddjjS_S_S__param_8];
	cvta.to.global.u64 	%rd1, %rd7;
	mov.u32 	%r104, %ntid.x;
	mov.u32 	%r105, %ctaid.x;
	mov.u32 	%r106, %tid.x;
	mad.lo.s32 	%r1, %r104, %r105, %r106;
	setp.ge.u32 	%p5, %r1, %r103;
	@%p5 bra 	$L__BB1_92;
	ld.param.u32 	%r429, [_Z24rk4_three_save_crossingsjPdddjjS_S_S__param_5];
	ld.param.u32 	%r422, [_Z24rk4_three_save_crossingsjPdddjjS_S_S__param_4];
	ld.param.f64 	%fd940, [_Z24rk4_three_save_crossingsjPdddjjS_S_S__param_2];
	cvta.to.global.u64 	%rd8, %rd6;
	cvta.to.global.u64 	%rd9, %rd5;
	cvt.rn.f64.u32 	%fd215, %r429;
	mul.f64 	%fd1, %fd940, %fd215;
	mul.lo.s32 	%r107, %r1, 6;
	cvta.to.global.u64 	%rd10, %rd4;
	mul.wide.s32 	%rd11, %r107, 8;
	add.s64 	%rd2, %rd10, %rd11;
	ld.global.f64 	%fd977, [%rd2];
	ld.global.f64 	%fd975, [%rd2+16];
	ld.global.f64 	%fd979, [%rd2+32];
	ld.global.f64 	%fd5, [%rd9];
	ld.global.f64 	%fd6, [%rd9+8];
	ld.global.f64 	%fd7, [%rd9+16];
	ld.global.f64 	%fd216, [%rd9+24];
	ld.global.f64 	%fd8, [%rd9+32];
	ld.global.f64 	%fd9, [%rd9+40];
	ld.global.f64 	%fd10, [%rd9+48];
	ld.global.f64 	%fd11, [%rd9+56];
	ld.global.f64 	%fd12, [%rd9+64];
	ld.global.f64 	%fd217, [%rd9+72];
	ld.global.f64 	%fd13, [%rd9+80];
	ld.global.f64 	%fd14, [%rd9+88];
	ld.global.f64 	%fd15, [%rd9+96];
	ld.global.f64 	%fd16, [%rd9+104];
	ld.global.f64 	%fd17, [%rd9+112];
	ld.global.f64 	%fd218, [%rd9+120];
	ld.global.f64 	%fd18, [%rd9+128];
	ld.global.f64 	%fd19, [%rd9+136];
	ld.global.f64 	%fd20, [%rd8];
	ld.global.f64 	%fd21, [%rd8+8];
	ld.global.f64 	%fd22, [%rd8+16];
	ld.global.f64 	%fd23, [%rd8+24];
	ld.global.f64 	%fd24, [%rd8+32];
	ld.global.f64 	%fd25, [%rd8+40];
	setp.eq.s32 	%p6, %r429, 0;
	neg.f64 	%fd26, %fd216;
	neg.f64 	%fd27, %fd217;
	neg.f64 	%fd28, %fd218;
	mul.lo.s32 	%r2, %r422, %r1;
	@%p6 bra 	$L__BB1_84;
	ld.param.f64 	%fd941, [_Z24rk4_three_save_crossingsjPdddjjS_S_S__param_2];
	div.rn.f64 	%fd29, %fd941, 0d4018000000000000;
	ld.global.f64 	%fd980, [%rd2+40];
	ld.global.f64 	%fd978, [%rd2+24];
	ld.global.f64 	%fd976, [%rd2+8];
	mov.b32 	%r442, 1;
	mov.b32 	%r439, 0;
	mov.u32 	%r440, %r439;
	mov.u32 	%r441, %r439;
$L__BB1_3:
	mov.u32 	%r17, %r442;
	mov.u32 	%r16, %r441;
	ld.param.u32 	%r430, [_Z24rk4_three_save_crossingsjPdddjjS_S_S__param_5];
	neg.s32 	%r443, %r430;
$L__BB1_4:
	mul.f64 	%fd55, %fd977, 0dC059000000000000;
	fma.rn.f64 	%fd220, %fd55, 0d3FF71547652B82FE, 0d4338000000000000;
	{
	.reg .b32 %temp; 
	mov.b64 	{%r20, %temp}, %fd220;
	}
	mov.f64 	%fd221, 0dC338000000000000;
	add.rn.f64 	%fd222, %fd220, %fd221;
	fma.rn.f64 	%fd223, %fd222, 0dBFE62E42FEFA39EF, %fd55;
	fma.rn.f64 	%fd224, %fd222, 0dBC7ABC9E3B39803F, %fd223;
	fma.rn.f64 	%fd225, %fd224, 0d3E5ADE1569CE2BDF, 0d3E928AF3FCA213EA;
	fma.rn.f64 	%fd226, %fd225, %fd224, 0d3EC71DEE62401315;
	fma.rn.f64 	%fd227, %fd226, %fd224, 0d3EFA01997C89EB71;
	fma.rn.f64 	%fd228, %fd227, %fd224, 0d3F2A01A014761F65;
	fma.rn.f64 	%fd229, %fd228, %fd224, 0d3F56C16C1852B7AF;
	fma.rn.f64 	%fd230, %fd229, %fd224, 0d3F81111111122322;
	fma.rn.f64 	%fd231, %fd230, %fd224, 0d3FA55555555502A1;
	fma.rn.f64 	%fd232, %fd231, %fd224, 0d3FC5555555555511;
	fma.rn.f64 	%fd233, %fd232, %fd224, 0d3FE000000000000B;
	fma.rn.f64 	%fd234, %fd233, %fd224, 0d3FF0000000000000;
	fma.rn.f64 	%fd235, %fd234, %fd224, 0d3FF0000000000000;
	{
	.reg .b32 %temp; 
	mov.b64 	{%r21, %temp}, %fd235;
	}
	{
	.reg .b32 %temp; 
	mov.b64 	{%temp, %r22}, %fd235;
	}
	shl.b32 	%r110, %r20, 20;
	add.s32 	%r111, %r110, %r22;
	mov.b64 	%fd990, {%r21, %r111};
	{
	.reg .b32 %temp; 
	mov.b64 	{%temp, %r112}, %fd55;
	}
	mov.b32 	%f25, %r112;
	abs.f32 	%f1, %f25;
	setp.lt.f32 	%p7, %f1, 0f4086232B;
	@%p7 bra 	$L__BB1_7;
	setp.lt.f64 	%p8, %fd55, 0d0000000000000000;
	add.f64 	%fd236, %fd55, 0d7FF0000000000000;
	selp.f64 	%fd990, 0d0000000000000000, %fd236, %p8;
	setp.geu.f32 	%p9, %f1, 0f40874800;
	@%p9 bra 	$L__BB1_7;
	shr.u32 	%r113, %r20, 31;
	add.s32 	%r114, %r20, %r113;
	shr.s32 	%r115, %r114, 1;
	shl.b32 	%r116, %r115, 20;
	add.s32 	%r117, %r22, %r116;
	mov.b64 	%fd237, {%r21, %r117};
	sub.s32 	%r118, %r20, %r115;
	shl.b32 	%r119, %r118, 20;
	add.s32 	%r120, %r119, 1072693248;
	mov.b32 	%r121, 0;
	mov.b64 	%fd238, {%r121, %r120};
	mul.f64 	%fd990, %fd238, %fd237;
$L__BB1_7:
	add.f64 	%fd60, %fd990, 0d3FF0000000000000;
	mul.f64 	%fd61, %fd975, 0dC059000000000000;
	fma.rn.f64 	%fd239, %fd61, 0d3FF71547652B82FE, 0d4338000000000000;
	{
	.reg .b32 %temp; 
	mov.b64 	{%r23, %temp}, %fd239;
	}
	mov.f64 	%fd240, 0dC338000000000000;
	add.rn.f64 	%fd241, %fd239, %fd240;
	fma.rn.f64 	%fd242, %fd241, 0dBFE62E42FEFA39EF, %fd61;
	fma.rn.f64 	%fd243, %fd241, 0dBC7ABC9E3B39803F, %fd242;
	fma.rn.f64 	%fd244, %fd243, 0d3E5ADE1569CE2BDF, 0d3E928AF3FCA213EA;
	fma.rn.f64 	%fd245, %fd244, %fd243, 0d3EC71DEE62401315;
	fma.rn.f64 	%fd246, %fd245, %fd243, 0d3EFA01997C89EB71;
	fma.rn.f64 	%fd247, %fd246, %fd243, 0d3F2A01A014761F65;
	fma.rn.f64 	%fd248, %fd247, %fd243, 0d3F56C16C1852B7AF;
	fma.rn.f64 	%fd249, %fd248, %fd243, 0d3F81111111122322;
	fma.rn.f64 	%fd250, %fd249, %fd243, 0d3FA55555555502A1;
	fma.rn.f64 	%fd251, %fd250, %fd243, 0d3FC5555555555511;
	fma.rn.f64 	%fd252, %fd251, %fd243, 0d3FE000000000000B;
	fma.rn.f64 	%fd253, %fd252, %fd243, 0d3FF0000000000000;
	fma.rn.f64 	%fd254, %fd253, %fd243, 0d3FF0000000000000;
	{
	.reg .b32 %temp; 
	mov.b64 	{%r24, %temp}, %fd254;
	}
	{
	.reg .b32 %temp; 
	mov.b64 	{%temp, %r25}, %fd254;
	}
	shl.b32 	%r122, %r23, 20;
	add.s32 	%r123, %r122, %r25;
	mov.b64 	%fd991, {%r24, %r123};
	{
	.reg .b32 %temp; 
	mov.b64 	{%temp, %r124}, %fd61;
	}
	mov.b32 	%f26, %r124;
	abs.f32 	%f2, %f26;
	setp.lt.f32 	%p10, %f2, 0f4086232B;
	@%p10 bra 	$L__BB1_10;
	setp.lt.f64 	%p11, %fd61, 0d0000000000000000;
	add.f64 	%fd255, %fd61, 0d7FF0000000000000;
	selp.f64 	%fd991, 0d0000000000000000, %fd255, %p11;
	setp.geu.f32 	%p12, %f2, 0f40874800;
	@%p12 bra 	$L__BB1_10;
	shr.u32 	%r125, %r23, 31;
	add.s32 	%r126, %r23, %r125;
	shr.s32 	%r127, %r126, 1;
	shl.b32 	%r128, %r127, 20;
	add.s32 	%r129, %r25, %r128;
	mov.b64 	%fd256, {%r24, %r129};
	sub.s32 	%r130, %r23, %r127;
	shl.b32 	%r131, %r130, 20;
	add.s32 	%r132, %r131, 1072693248;
	mov.b32 	%r133, 0;
	mov.b64 	%fd257, {%r133, %r132};
	mul.f64 	%fd991, %fd257, %fd256;
$L__BB1_10:
	add.f64 	%fd66, %fd991, 0d3FF0000000000000;
	mul.f64 	%fd67, %fd979, 0dC059000000000000;
	fma.rn.f64 	%fd258, %fd67, 0d3FF71547652B82FE, 0d4338000000000000;
	{
	.reg .b32 %temp; 
	mov.b64 	{%r26, %temp}, %fd258;
	}
	mov.f64 	%fd259, 0dC338000000000000;
	add.rn.f64 	%fd260, %fd258, %fd259;
	fma.rn.f64 	%fd261, %fd260, 0dBFE62E42FEFA39EF, %fd67;
	fma.rn.f64 	%fd262, %fd260, 0dBC7ABC9E3B39803F, %fd261;
	fma.rn.f64 	%fd263, %fd262, 0d3E5ADE1569CE2BDF, 0d3E928AF3FCA213EA;
	fma.rn.f64 	%fd264, %fd263, %fd262, 0d3EC71DEE62401315;
	fma.rn.f64 	%fd265, %fd264, %fd262, 0d3EFA01997C89EB71;
	fma.rn.f64 	%fd266, %fd265, %fd262, 0d3F2A01A014761F65;
	fma.rn.f64 	%fd267, %fd266, %fd262, 0d3F56C16C1852B7AF;
	fma.rn.f64 	%fd268, %fd267, %fd262, 0d3F81111111122322;
	fma.rn.f64 	%fd269, %fd268, %fd262, 0d3FA55555555502A1;
	fma.rn.f64 	%fd270, %fd269, %fd262, 0d3FC5555555555511;
	fma.rn.f64 	%fd271, %fd270, %fd262, 0d3FE000000000000B;
	fma.rn.f64 	%fd272, %fd271, %fd262, 0d3FF0000000000000;
	fma.rn.f64 	%fd273, %fd272, %fd262, 0d3FF0000000000000;
	{
	.reg .b32 %temp; 
	mov.b64 	{%r27, %temp}, %fd273;
	}
	{
	.reg .b32 %temp; 
	mov.b64 	{%temp, %r28}, %fd273;
	}
	shl.b32 	%r134, %r26, 20;
	add.s32 	%r135, %r134, %r28;
	mov.b64 	%fd992, {%r27, %r135};
	{
	.reg .b32 %temp; 
	mov.b64 	{%temp, %r136}, %fd67;
	}
	mov.b32 	%f27, %r136;
	abs.f32 	%f3, %f27;
	setp.lt.f32 	%p13, %f3, 0f4086232B;
	@%p13 bra 	$L__BB1_13;
	setp.lt.f64 	%p14, %fd67, 0d0000000000000000;
	add.f64 	%fd274, %fd67, 0d7FF0000000000000;
	selp.f64 	%fd992, 0d0000000000000000, %fd274, %p14;
	setp.geu.f32 	%p15, %f3, 0f40874800;
	@%p15 bra 	$L__BB1_13;
	shr.u32 	%r137, %r26, 31;
	add.s32 	%r138, %r26, %r137;
	shr.s32 	%r139, %r138, 1;
	shl.b32 	%r140, %r139, 20;
	add.s32 	%r141, %r28, %r140;
	mov.b64 	%fd275, {%r27, %r141};
	sub.s32 	%r142, %r26, %r139;
	shl.b32 	%r143, %r142, 20;
	add.s32 	%r144, %r143, 1072693248;
	mov.b32 	%r145, 0;
	mov.b64 	%fd276, {%r145, %r144};
	mul.f64 	%fd992, %fd276, %fd275;
$L__BB1_13:
	add.f64 	%fd72, %fd992, 0d3FF0000000000000;
	sub.f64 	%fd277, %fd977, %fd7;
	mul.f64 	%fd73, %fd277, %fd26;
	fma.rn.f64 	%fd278, %fd73, 0d3FF71547652B82FE, 0d4338000000000000;
	{
	.reg .b32 %temp; 
	mov.b64 	{%r29, %temp}, %fd278;
	}
	mov.f64 	%fd279, 0dC338000000000000;
	add.rn.f64 	%fd280, %fd278, %fd279;
	fma.rn.f64 	%fd281, %fd280, 0dBFE62E42FEFA39EF, %fd73;
	fma.rn.f64 	%fd282, %fd280, 0dBC7ABC9E3B39803F, %fd281;
	fma.rn.f64 	%fd283, %fd282, 0d3E5ADE1569CE2BDF, 0d3E928AF3FCA213EA;
	fma.rn.f64 	%fd284, %fd283, %fd282, 0d3EC71DEE62401315;
	fma.rn.f64 	%fd285, %fd284, %fd282, 0d3EFA01997C89EB71;
	fma.rn.f64 	%fd286, %fd285, %fd282, 0d3F2A01A014761F65;
	fma.rn.f64 	%fd287, %fd286, %fd282, 0d3F56C16C1852B7AF;
	fma.rn.f64 	%fd288, %fd287, %fd282, 0d3F81111111122322;
	fma.rn.f64 	%fd289, %fd288, %fd282, 0d3FA55555555502A1;
	fma.rn.f64 	%fd290, %fd289, %fd282, 0d3FC5555555555511;
	fma.rn.f64 	%fd291, %fd290, %fd282, 0d3FE000000000000B;
	fma.rn.f64 	%fd292, %fd291, %fd282, 0d3FF0000000000000;
	fma.rn.f64 	%fd293, %fd292, %fd282, 0d3FF0000000000000;
	{
	.reg .b32 %temp; 
	mov.b64 	{%r30, %temp}, %fd293;
	}
	{
	.reg .b32 %temp; 
	mov.b64 	{%temp, %r31}, %fd293;
	}
	shl.b32 	%r146, %r29, 20;
	add.s32 	%r147, %r146, %r31;
	mov.b64 	%fd993, {%r30, %r147};
	{
	.reg .b32 %temp; 
	mov.b64 	{%temp, %r148}, %fd73;
	}
	mov.b32 	%f28, %r148;
	abs.f32 	%f4, %f28;
	setp.lt.f32 	%p16, %f4, 0f4086232B;
	@%p16 bra 	$L__BB1_16;
	setp.lt.f64 	%p17, %fd73, 0d0000000000000000;
	add.f64 	%fd294, %fd73, 0d7FF0000000000000;
	selp.f64 	%fd993, 0d0000000000000000, %fd294, %p17;
	setp.geu.f32 	%p18, %f4, 0f40874800;
	@%p18 bra 	$L__BB1_16;
	shr.u32 	%r149, %r29, 31;
	add.s32 	%r150, %r29, %r149;
	shr.s32 	%r151, %r150, 1;
	shl.b32 	%r152, %r151, 20;
	add.s32 	%r153, %r31, %r152;
	mov.b64 	%fd295, {%r30, %r153};
	sub.s32 	%r154, %r29, %r151;
	shl.b32 	%r155, %r154, 20;
	add.s32 	%r156, %r155, 1072693248;
	mov.b32 	%r157, 0;
	mov.b64 	%fd296, {%r157, %r156};
	mul.f64 	%fd993, %fd296, %fd295;
$L__BB1_16:
	add.f64 	%fd297, %fd993, 0d3FF0000000000000;
	rcp.rn.f64 	%fd298, %fd297;
	sub.f64 	%fd299, %fd298, %fd976;
	mul.f64 	%fd78, %fd6, %fd299;
	sub.f64 	%fd300, %fd975, %fd12;
	mul.f64 	%fd79, %fd300, %fd27;
	fma.rn.f64 	%fd301, %fd79, 0d3FF71547652B82FE, 0d4338000000000000;
	{
	.reg .b32 %temp; 
	mov.b64 	{%r32, %temp}, %fd301;
	}
	mov.f64 	%fd302, 0dC338000000000000;
	add.rn.f64 	%fd303, %fd301, %fd302;
	fma.rn.f64 	%fd304, %fd303, 0dBFE62E42FEFA39EF, %fd79;
	fma.rn.f64 	%fd305, %fd303, 0dBC7ABC9E3B39803F, %fd304;
	fma.rn.f64 	%fd306, %fd305, 0d3E5ADE1569CE2BDF, 0d3E928AF3FCA213EA;
	fma.rn.f64 	%fd307, %fd306, %fd305, 0d3EC71DEE62401315;
	fma.rn.f64 	%fd308, %fd307, %fd305, 0d3EFA01997C89EB71;
	fma.rn.f64 	%fd309, %fd308, %fd305, 0d3F2A01A014761F65;
	fma.rn.f64 	%fd310, %fd309, %fd305, 0d3F56C16C1852B7AF;
	fma.rn.f64 	%fd311, %fd310, %fd305, 0d3F81111111122322;
	fma.rn.f64 	%fd312, %fd311, %fd305, 0d3FA55555555502A1;
	fma.rn.f64 	%fd313, %fd312, %fd305, 0d3FC5555555555511;
	fma.rn.f64 	%fd314, %fd313, %fd305, 0d3FE000000000000B;
	fma.rn.f64 	%fd315, %fd314, %fd305, 0d3FF0000000000000;
	fma.rn.f64 	%fd316, %fd315, %fd305, 0d3FF0000000000000;
	{
	.reg .b32 %temp; 
	mov.b64 	{%r33, %temp}, %fd316;
	}
	{
	.reg .b32 %temp; 
	mov.b64 	{%temp, %r34}, %fd316;
	}
	shl.b32 	%r158, %r32, 20;
	add.s32 	%r159, %r158, %r34;
	mov.b64 	%fd994, {%r33, %r159};
	{
	.reg .b32 %temp; 
	mov.b64 	{%temp, %r160}, %fd79;
	}
	mov.b32 	%f29, %r160;
	abs.f32 	%f5, %f29;
	setp.lt.f32 	%p19, %f5, 0f4086232B;
	@%p19 bra 	$L__BB1_19;
	setp.lt.f64 	%p20, %fd79, 0d0000000000000000;
	add.f64 	%fd317, %fd79, 0d7FF0000000000000;
	selp.f64 	%fd994, 0d0000000000000000, %fd317, %p20;
	setp.geu.f32 	%p21, %f5, 0f40874800;
	@%p21 bra 	$L__BB1_19;
	shr.u32 	%r161, %r32, 31;
	add.s32 	%r162, %r32, %r161;
	shr.s32 	%r163, %r162, 1;
	shl.b32 	%r164, %r163, 20;
	add.s32 	%r165, %r34, %r164;
	mov.b64 	%fd318, {%r33, %r165};
	sub.s32 	%r166, %r32, %r163;
	shl.b32 	%r167, %r166, 20;
	add.s32 	%r168, %r167, 1072693248;
	mov.b32 	%r169, 0;
	mov.b64 	%fd319, {%r169, %r168};
	mul.f64 	%fd994, %fd319, %fd318;
$L__BB1_19:
	add.f64 	%fd320, %fd994, 0d3FF0000000000000;
	rcp.rn.f64 	%fd321, %fd320;
	sub.f64 	%fd322, %fd321, %fd978;
	mul.f64 	%fd84, %fd11, %fd322;
	sub.f64 	%fd323, %fd979, %fd17;
	mul.f64 	%fd85, %fd323, %fd28;
	fma.rn.f64 	%fd324, %fd85, 0d3FF71547652B82FE, 0d4338000000000000;
	{
	.reg .b32 %temp; 
	mov.b64 	{%r35, %temp}, %fd324;
	}
	mov.f64 	%fd325, 0dC338000000000000;
	add.rn.f64 	%fd326, %fd324, %fd325;
	fma.rn.f64 	%fd327, %fd326, 0dBFE62E42FEFA39EF, %fd85;
	fma.rn.f64 	%fd328, %fd326, 0dBC7ABC9E3B39803F, %fd327;
	fma.rn.f64 	%fd329, %fd328, 0d3E5ADE1569CE2BDF, 0d3E928AF3FCA213EA;
	fma.rn.f64 	%fd330, %fd329, %fd328, 0d3EC71DEE62401315;
	fma.rn.f64 	%fd331, %fd330, %fd328, 0d3EFA01997C89EB71;
	fma.rn.f64 	%fd332, %fd331, %fd328, 0d3F2A01A014761F65;
	fma.rn.f64 	%fd333, %fd332, %fd328, 0d3F56C16C1852B7AF;
	fma.rn.f64 	%fd334, %fd333, %fd328, 0d3F81111111122322;
	fma.rn.f64 	%fd335, %fd334, %fd328, 0d3FA55555555502A1;
	fma.rn.f64 	%fd336, %fd335, %fd328, 0d3FC5555555555511;
	fma.rn.f64 	%fd337, %fd336, %fd328, 0d3FE000000000000B;
	fma.rn.f64 	%fd338, %fd337, %fd328, 0d3FF0000000000000;
	fma.rn.f64 	%fd339, %fd338, %fd328, 0d3FF0000000000000;
	{
	.reg .b32 %temp; 
	mov.b64 	{%r36, %temp}, %fd339;
	}
	{
	.reg .b32 %temp; 
	mov.b64 	{%temp, %r37}, %fd339;
	}
	shl.b32 	%r170, %r35, 20;
	add.s32 	%r171, %r170, %r37;
	mov.b64 	%fd995, {%r36, %r171};
	{
	.reg .b32 %temp; 
	mov.b64 	{%temp, %r172}, %fd85;
	}
	mov.b32 	%f30, %r172;
	abs.f32 	%f6, %f30;
	setp.lt.f32 	%p22, %f6, 0f4086232B;
	@%p22 bra 	$L__BB1_22;
	setp.lt.f64 	%p23, %fd85, 0d0000000000000000;
	add.f64 	%fd340, %fd85, 0d7FF0000000000000;
	selp.f64 	%fd995, 0d0000000000000000, %fd340, %p23;
	setp.geu.f32 	%p24, %f6, 0f40874800;
	@%p24 bra 	$L__BB1_22;
	shr.u32 	%r173, %r35, 31;
	add.s32 	%r174, %r35, %r173;
	shr.s32 	%r175, %r174, 1;
	shl.b32 	%r176, %r175, 20;
	add.s32 	%r177, %r37, %r176;
	mov.b64 	%fd341, {%r36, %r177};
	sub.s32 	%r178, %r35, %r175;
	shl.b32 	%r179, %r178, 20;
	add.s32 	%r180, %r179, 1072693248;
	mov.b32 	%r181, 0;
	mov.b64 	%fd342, {%r181, %r180};
	mul.f64 	%fd995, %fd342, %fd341;
$L__BB1_22:
	ld.param.f64 	%fd942, [_Z24rk4_three_save_crossingsjPdddjjS_S_S__param_2];
	rcp.rn.f64 	%fd343, %fd72;
	rcp.rn.f64 	%fd344, %fd66;
	rcp.rn.f64 	%fd345, %fd60;
	add.f64 	%fd346, %fd995, 0d3FF0000000000000;
	rcp.rn.f64 	%fd347, %fd346;
	sub.f64 	%fd348, %fd347, %fd980;
	mul.f64 	%fd90, %fd16, %fd348;
	sub.f64 	%fd349, %fd8, %fd977;
	mul.f64 	%fd350, %fd343, %fd21;
	fma.rn.f64 	%fd351, %fd344, %fd20, %fd350;
	mul.f64 	%fd352, %fd977, %fd977;
	mul.f64 	%fd353, %fd977, %fd352;
	sub.f64 	%fd354, %fd977, %fd353;
	mul.f64 	%fd355, %fd9, %fd354;
	sub.f64 	%fd356, %fd355, %fd976;
	add.f64 	%fd357, %fd5, %fd356;
	fma.rn.f64 	%fd91, %fd349, %fd351, %fd357;
	sub.f64 	%fd358, %fd13, %fd975;
	mul.f64 	%fd359, %fd343, %fd23;
	fma.rn.f64 	%fd360, %fd345, %fd22, %fd359;
	mul.f64 	%fd361, %fd975, %fd975;
	mul.f64 	%fd362, %fd975, %fd361;
	sub.f64 	%fd363, %fd975, %fd362;
	mul.f64 	%fd364, %fd14, %fd363;
	sub.f64 	%fd365, %fd364, %fd978;
	add.f64 	%fd366, %fd10, %fd365;
	fma.rn.f64 	%fd92, %fd358, %fd360, %fd366;
	sub.f64 	%fd367, %fd18, %fd979;
	mul.f64 	%fd368, %fd344, %fd25;
	fma.rn.f64 	%fd369, %fd345, %fd24, %fd368;
	mul.f64 	%fd370, %fd979, %fd979;
	mul.f64 	%fd371, %fd979, %fd370;
	sub.f64 	%fd372, %fd979, %fd371;
	mul.f64 	%fd373, %fd19, %fd372;
	sub.f64 	%fd374, %fd373, %fd980;
	add.f64 	%fd375, %fd15, %fd374;
	fma.rn.f64 	%fd93, %fd367, %fd369, %fd375;
	mul.f64 	%fd376, %fd942, 0d3FE0000000000000;
	fma.rn.f64 	%fd94, %fd376, %fd91, %fd977;
	fma.rn.f64 	%fd95, %fd376, %fd78, %fd976;
	fma.rn.f64 	%fd96, %fd376, %fd92, %fd975;
	fma.rn.f64 	%fd97, %fd376, %fd84, %fd978;
	fma.rn.f64 	%fd98, %fd376, %fd93, %fd979;
	mul.f64 	%fd99, %fd94, 0dC059000000000000;
	fma.rn.f64 	%fd377, %fd99, 0d3FF71547652B82FE, 0d4338000000000000;
	{
	.reg .b32 %temp; 
	mov.b64 	{%r38, %temp}, %fd377;
	}
	mov.f64 	%fd378, 0dC338000000000000;
	add.rn.f64 	%fd379, %fd377, %fd378;
	fma.rn.f64 	%fd380, %fd379, 0dBFE62E42FEFA39EF, %fd99;
	fma.rn.f64 	%fd381, %fd379, 0dBC7ABC9E3B39803F, %fd380;
	fma.rn.f64 	%fd382, %fd381, 0d3E5ADE1569CE2BDF, 0d3E928AF3FCA213EA;
	fma.rn.f64 	%fd383, %fd382, %fd381, 0d3EC71DEE62401315;
	fma.rn.f64 	%fd384, %fd383, %fd381, 0d3EFA01997C89EB71;
	fma.rn.f64 	%fd385, %fd384, %fd381, 0d3F2A01A014761F65;
	fma.rn.f64 	%fd386, %fd385, %fd381, 0d3F56C16C1852B7AF;
	fma.rn.f64 	%fd387, %fd386, %fd381, 0d3F81111111122322;
	fma.rn.f64 	%fd388, %fd387, %fd381, 0d3FA55555555502A1;
	fma.rn.f64 	%fd389, %fd388, %fd381, 0d3FC5555555555511;
	fma.rn.f64 	%fd390, %fd389, %fd381, 0d3FE000000000000B;
	fma.rn.f64 	%fd391, %fd390, %fd381, 0d3FF0000000000000;
	fma.rn.f64 	%fd392, %fd391, %fd381, 0d3FF0000000000000;
	{
	.reg .b32 %temp; 
	mov.b64 	{%r39, %temp}, %fd392;
	}
	{
	.reg .b32 %temp; 
	mov.b64 	{%temp, %r40}, %fd392;
	}
	shl.b32 	%r182, %r38, 20;
	add.s32 	%r183, %r182, %r40;
	mov.b64 	%fd996, {%r39, %r183};
	{
	.reg .b32 %temp; 
	mov.b64 	{%temp, %r184}, %fd99;
	}
	mov.b32 	%f31, %r184;
	abs.f32 	%f7, %f31;
	setp.lt.f32 	%p25, %f7, 0f4086232B;
	@%p25 bra 	$L__BB1_25;
	setp.lt.f64 	%p26, %fd99, 0d0000000000000000;
	add.f64 	%fd393, %fd99, 0d7FF0000000000000;
	selp.f64 	%fd996, 0d0000000000000000, %fd393, %p26;
	setp.geu.f32 	%p27, %f7, 0f40874800;
	@%p27 bra 	$L__BB1_25;
	shr.u32 	%r185, %r38, 31;
	add.s32 	%r186, %r38, %r185;
	shr.s32 	%r187, %r186, 1;
	shl.b32 	%r188, %r187, 20;
	add.s32 	%r189, %r40, %r188;
	mov.b64 	%fd394, {%r39, %r189};
	sub.s32 	%r190, %r38, %r187;
	shl.b32 	%r191, %r190, 20;
	add.s32 	%r192, %r191, 1072693248;
	mov.b32 	%r193, 0;
	mov.b64 	%fd395, {%r193, %r192};
	mul.f64 	%fd996, %fd395, %fd394;
$L__BB1_25:
	add.f64 	%fd104, %fd996, 0d3FF0000000000000;
	mul.f64 	%fd105, %fd96, 0dC059000000000000;
	fma.rn.f64 	%fd396, %fd105, 0d3FF71547652B82FE, 0d4338000000000000;
	{
	.reg .b32 %temp; 
	mov.b64 	{%r41, %temp}, %fd396;
	}
	mov.f64 	%fd397, 0dC338000000000000;
	add.rn.f64 	%fd398, %fd396, %fd397;
	fma.rn.f64 	%fd399, %fd398, 0dBFE62E42FEFA39EF, %fd105;
	fma.rn.f64 	%fd400, %fd398, 0dBC7ABC9E3B39803F, %fd399;
	fma.rn.f64 	%fd401, %fd400, 0d3E5ADE1569CE2BDF, 0d3E928AF3FCA213EA;
	fma.rn.f64 	%fd402, %fd401, %fd400, 0d3EC71DEE62401315;
	fma.rn.f64 	%fd403, %fd402, %fd400, 0d3EFA01997C89EB71;
	fma.rn.f64 	%fd404, %fd403, %fd400, 0d3F2A01A014761F65;
	fma.rn.f64 	%fd405, %fd404, %fd400, 0d3F56C16C1852B7AF;
	fma.rn.f64 	%fd406, %fd405, %fd400, 0d3F81111111122322;
	fma.rn.f64 	%fd407, %fd406, %fd400, 0d3FA55555555502A1;
	fma.rn.f64 	%fd408, %fd407, %fd400, 0d3FC5555555555511;
	fma.rn.f64 	%fd409, %fd408, %fd400, 0d3FE000000000000B;
	fma.rn.f64 	%fd410, %fd409, %fd400, 0d3FF0000000000000;
	fma.rn.f64 	%fd411, %fd410, %fd400, 0d3FF0000000000000;
	{
	.reg .b32 %temp; 
	mov.b64 	{%r42, %temp}, %fd411;
	}
	{
	.reg .b32 %temp; 
	mov.b64 	{%temp, %r43}, %fd411;
	}
	shl.b32 	%r194, %r41, 20;
	add.s32 	%r195, %r194, %r43;
	mov.b64 	%fd997, {%r42, %r195};
	{
	.reg .b32 %temp; 
	mov.b64 	{%temp, %r196}, %fd105;
	}
	mov.b32 	%f32, %r196;
	abs.f32 	%f8, %f32;
	setp.lt.f32 	%p28, %f8, 0f4086232B;
	@%p28 bra 	$L__BB1_28;
	setp.lt.f64 	%p29, %fd105, 0d0000000000000000;
	add.f64 	%fd412, %fd105, 0d7FF0000000000000;
	selp.f64 	%fd997, 0d0000000000000000, %fd412, %p29;
	setp.geu.f32 	%p30, %f8, 0f40874800;
	@%p30 bra 	$L__BB1_28;
	shr.u32 	%r197, %r41, 31;
	add.s32 	%r198, %r41, %r197;
	shr.s32 	%r199, %r198, 1;
	shl.b32 	%r200, %r199, 20;
	add.s32 	%r201, %r43, %r200;
	mov.b64 	%fd413, {%r42, %r201};
	sub.s32 	%r202, %r41, %r199;
	shl.b32 	%r203, %r202, 20;
	add.s32 	%r204, %r203, 1072693248;
	mov.b32 	%r205, 0;
	mov.b64 	%fd414, {%r205, %r204};
	mul.f64 	%fd997, %fd414, %fd413;
$L__BB1_28:
	add.f64 	%fd110, %fd997, 0d3FF0000000000000;
	mul.f64 	%fd111, %fd98, 0dC059000000000000;
	fma.rn.f64 	%fd415, %fd111, 0d3FF71547652B82FE, 0d4338000000000000;
	{
	.reg .b32 %temp; 
	mov.b64 	{%r44, %temp}, %fd415;
	}
	mov.f64 	%fd416, 0dC338000000000000;
	add.rn.f64 	%fd417, %fd415, %fd416;
	fma.rn.f64 	%fd418, %fd417, 0dBFE62E42FEFA39EF, %fd111;
	fma.rn.f64 	%fd419, %fd417, 0dBC7ABC9E3B39803F, %fd418;
	fma.rn.f64 	%fd420, %fd419, 0d3E5ADE1569CE2BDF, 0d3E928AF3FCA213EA;
	fma.rn.f64 	%fd421, %fd420, %fd419, 0d3EC71DEE62401315;
	fma.rn.f64 	%fd422, %fd421, %fd419, 0d3EFA01997C89EB71;
	fma.rn.f64 	%fd423, %fd422, %fd419, 0d3F2A01A014761F65;
	fma.rn.f64 	%fd424, %fd423, %fd419, 0d3F56C16C1852B7AF;
	fma.rn.f64 	%fd425, %fd424, %fd419, 0d3F81111111122322;
	fma.rn.f64 	%fd426, %fd425, %fd419, 0d3FA55555555502A1;
	fma.rn.f64 	%fd427, %fd426, %fd419, 0d3FC5555555555511;
	fma.rn.f64 	%fd428, %fd427, %fd419, 0d3FE000000000000B;
	fma.rn.f64 	%fd429, %fd428, %fd419, 0d3FF0000000000000;
	fma.rn.f64 	%fd430, %fd429, %fd419, 0d3FF0000000000000;
	{
	.reg .b32 %temp; 
	mov.b64 	{%r45, %temp}, %fd430;
	}
	{
	.reg .b32 %temp; 
	mov.b64 	{%temp, %r46}, %fd430;
	}
	shl.b32 	%r206, %r44, 20;
	add.s32 	%r207, %r206, %r46;
	mov.b64 	%fd998, {%r45, %r207};
	{
	.reg .b32 %temp; 
	mov.b64 	{%temp, %r208}, %fd111;
	}
	mov.b32 	%f33, %r208;
	abs.f32 	%f9, %f33;
	setp.lt.f32 	%p31, %f9, 0f4086232B;
	@%p31 bra 	$L__BB1_31;
	setp.lt.f64 	%p32, %fd111, 0d0000000000000000;
	add.f64 	%fd431, %fd111, 0d7FF0000000000000;
	selp.f64 	%fd998, 0d0000000000000000, %fd431, %p32;
	setp.geu.f32 	%p33, %f9, 0f40874800;
	@%p33 bra 	$L__BB1_31;
	shr.u32 	%r209, %r44, 31;
	add.s32 	%r210, %r44, %r209;
	shr.s32 	%r211, %r210, 1;
	shl.b32 	%r212, %r211, 20;
	add.s32 	%r213, %r46, %r212;
	mov.b64 	%fd432, {%r45, %r213};
	sub.s32 	%r214, %r44, %r211;
	shl.b32 	%r215, %r214, 20;
	add.s32 	%r216, %r215, 1072693248;
	mov.b32 	%r217, 0;
	mov.b64 	%fd433, {%r217, %r216};
	mul.f64 	%fd998, %fd433, %fd432;
$L__BB1_31:
	add.f64 	%fd116, %fd998, 0d3FF0000000000000;
	sub.f64 	%fd434, %fd94, %fd7;
	mul.f64 	%fd117, %fd434, %fd26;
	fma.rn.f64 	%fd435, %fd117, 0d3FF71547652B82FE, 0d4338000000000000;
	{
	.reg .b32 %temp; 
	mov.b64 	{%r47, %temp}, %fd435;
	}
	mov.f64 	%fd436, 0dC338000000000000;
	add.rn.f64 	%fd437, %fd435, %fd436;
	fma.rn.f64 	%fd438, %fd437, 0dBFE62E42FEFA39EF, %fd117;
	fma.rn.f64 	%fd439, %fd437, 0dBC7ABC9E3B39803F, %fd438;
	fma.rn.f64 	%fd440, %fd439, 0d3E5ADE1569CE2BDF, 0d3E928AF3FCA213EA;
	fma.rn.f64 	%fd441, %fd440, %fd439, 0d3EC71DEE62401315;
	fma.rn.f64 	%fd442, %fd441, %fd439, 0d3EFA01997C89EB71;
	fma.rn.f64 	%fd443, %fd442, %fd439, 0d3F2A01A014761F65;
	fma.rn.f64 	%fd444, %fd443, %fd439, 0d3F56C16C1852B7AF;
	fma.rn.f64 	%fd445, %fd444, %fd439, 0d3F81111111122322;
	fma.rn.f64 	%fd446, %fd445, %fd439, 0d3FA55555555502A1;
	fma.rn.f64 	%fd447, %fd446, %fd439, 0d3FC5555555555511;
	fma.rn.f64 	%fd448, %fd447, %fd439, 0d3FE000000000000B;
	fma.rn.f64 	%fd449, %fd448, %fd439, 0d3FF0000000000000;
	fma.rn.f64 	%fd450, %fd449, %fd439, 0d3FF0000000000000;
	{
	.reg .b32 %temp; 
	mov.b64 	{%r48, %temp}, %fd450;
	}
	{
	.reg .b32 %temp; 
	mov.b64 	{%temp, %r49}, %fd450;
	}
	shl.b32 	%r218, %r47, 20;
	add.s32 	%r219, %r218, %r49;
	mov.b64 	%fd999, {%r48, %r219};
	{
	.reg .b32 %temp; 
	mov.b64 	{%temp, %r220}, %fd117;
	}
	mov.b32 	%f34, %r220;
	abs.f32 	%f10, %f34;
	setp.lt.f32 	%p34, %f10, 0f4086232B;
	@%p34 bra 	$L__BB1_34;
	setp.lt.f64 	%p35, %fd117, 0d0000000000000000;
	add.f64 	%fd451, %fd117, 0d7FF0000000000000;
	selp.f64 	%fd999, 0d0000000000000000, %fd451, %p35;
	setp.geu.f32 	%p36, %f10, 0f40874800;
	@%p36 bra 	$L__BB1_34;
	shr.u32 	%r221, %r47, 31;
	add.s32 	%r222, %r47, %r221;
	shr.s32 	%r223, %r222, 1;
	shl.b32 	%r224, %r223, 20;
	add.s32 	%r225, %r49, %r224;
	mov.b64 	%fd452, {%r48, %r225};
	sub.s32 	%r226, %r47, %r223;
	shl.b32 	%r227, %r226, 20;
	add.s32 	%r228, %r227, 1072693248;
	mov.b32 	%r229, 0;
	mov.b64 	%fd453, {%r229, %r228};
	mul.f64 	%fd999, %fd453, %fd452;
$L__BB1_34:
	add.f64 	%fd454, %fd999, 0d3FF0000000000000;
	rcp.rn.f64 	%fd455, %fd454;
	sub.f64 	%fd456, %fd455, %fd95;
	mul.f64 	%fd122, %fd6, %fd456;
	sub.f64 	%fd457, %fd96, %fd12;
	mul.f64 	%fd123, %fd457, %fd27;
	fma.rn.f64 	%fd458, %fd123, 0d3FF71547652B82FE, 0d4338000000000000;
	{
	.reg .b32 %temp; 
	mov.b64 	{%r50, %temp}, %fd458;
	}
	mov.f64 	%fd459, 0dC338000000000000;
	add.rn.f64 	%fd460, %fd458, %fd459;
	fma.rn.f64 	%fd461, %fd460, 0dBFE62E42FEFA39EF, %fd123;
	fma.rn.f64 	%fd462, %fd460, 0dBC7ABC9E3B39803F, %fd461;
	fma.rn.f64 	%fd463, %fd462, 0d3E5ADE1569CE2BDF, 0d3E928AF3FCA213EA;
	fma.rn.f64 	%fd464, %fd463, %fd462, 0d3EC71DEE62401315;
	fma.rn.f64 	%fd465, %fd464, %fd462, 0d3EFA01997C89EB71;
	fma.rn.f64 	%fd466, %fd465, %fd462, 0d3F2A01A014761F65;
	fma.rn.f64 	%fd467, %fd466, %fd462, 0d3F56C16C1852B7AF;
	fma.rn.f64 	%fd468, %fd467, %fd462, 0d3F81111111122322;
	fma.rn.f64 	%fd469, %fd468, %fd462, 0d3FA55555555502A1;
	fma.rn.f64 	%fd470, %fd469, %fd462, 0d3FC5555555555511;
	fma.rn.f64 	%fd471, %fd470, %fd462, 0d3FE000000000000B;
	fma.rn.f64 	%fd472, %fd471, %fd462, 0d3FF0000000000000;
	fma.rn.f64 	%fd473, %fd472, %fd462, 0d3FF0000000000000;
	{
	.reg .b32 %temp; 
	mov.b64 	{%r51, %temp}, %fd473;
	}
	{
	.reg .b32 %temp; 
	mov.b64 	{%temp, %r52}, %fd473;
	}
	shl.b32 	%r230, %r50, 20;
	add.s32 	%r231, %r230, %r52;
	mov.b64 	%fd1000, {%r51, %r231};
	{
	.reg .b32 %temp; 
	mov.b64 	{%temp, %r232}, %fd123;
	}
	mov.b32 	%f35, %r232;
	abs.f32 	%f11, %f35;
	setp.lt.f32 	%p37, %f11, 0f4086232B;
	@%p37 bra 	$L__BB1_37;
	setp.lt.f64 	%p38, %fd123, 0d0000000000000000;
	add.f64 	%fd474, %fd123, 0d7FF0000000000000;
	selp.f64 	%fd1000, 0d0000000000000000, %fd474, %p38;
	setp.geu.f32 	%p39, %f11, 0f40874800;
	@%p39 bra 	$L__BB1_37;
	shr.u32 	%r233, %r50, 31;
	add.s32 	%r234, %r50, %r233;
	shr.s32 	%r235, %r234, 1;
	shl.b32 	%r236, %r235, 20;
	add.s32 	%r237, %r52, %r236;
	mov.b64 	%fd475, {%r51, %r237};
	sub.s32 	%r238, %r50, %r235;
	shl.b32 	%r239, %r238, 20;
	add.s32 	%r240, %r239, 1072693248;
	mov.b32 	%r241, 0;
	mov.b64 	%fd476, {%r241, %r240};
	mul.f64 	%fd1000, %fd476, %fd475;
$L__BB1_37:
	add.f64 	%fd477, %fd1000, 0d3FF0000000000000;
	rcp.rn.f64 	%fd478, %fd477;
	sub.f64 	%fd479, %fd478, %fd97;
	mul.f64 	%fd128, %fd11, %fd479;
	sub.f64 	%fd480, %fd98, %fd17;
	mul.f64 	%fd129, %fd480, %fd28;
	fma.rn.f64 	%fd481, %fd129, 0d3FF71547652B82FE, 0d4338000000000000;
	{
	.reg .b32 %temp; 
	mov.b64 	{%r53, %temp}, %fd481;
	}
	mov.f64 	%fd482, 0dC338000000000000;
	add.rn.f64 	%fd483, %fd481, %fd482;
	fma.rn.f64 	%fd484, %fd483, 0dBFE62E42FEFA39EF, %fd129;
	fma.rn.f64 	%fd485, %fd483, 0dBC7ABC9E3B39803F, %fd484;
	fma.rn.f64 	%fd486, %fd485, 0d3E5ADE1569CE2BDF, 0d3E928AF3FCA213EA;
	fma.rn.f64 	%fd487, %fd486, %fd485, 0d3EC71DEE62401315;
	fma.rn.f64 	%fd488, %fd487, %fd485, 0d3EFA01997C89EB71;
	fma.rn.f64 	%fd489, %fd488, %fd485, 0d3F2A01A014761F65;
	fma.rn.f64 	%fd490, %fd489, %fd485, 0d3F56C16C1852B7AF;
	fma.rn.f64 	%fd491, %fd490, %fd485, 0d3F81111111122322;
	fma.rn.f64 	%fd492, %fd491, %fd485, 0d3FA55555555502A1;
	fma.rn.f64 	%fd493, %fd492, %fd485, 0d3FC5555555555511;
	fma.rn.f64 	%fd494, %fd493, %fd485, 0d3FE000000000000B;
	fma.rn.f64 	%fd495, %fd494, %fd485, 0d3FF0000000000000;
	fma.rn.f64 	%fd496, %fd495, %fd485, 0d3FF0000000000000;
	{
	.reg .b32 %temp; 
	mov.b64 	{%r54, %temp}, %fd496;
	}
	{
	.reg .b32 %temp; 
	mov.b64 	{%temp, %r55}, %fd496;
	}
	shl.b32 	%r242, %r53, 20;
	add.s32 	%r243, %r242, %r55;
	mov.b64 	%fd1001, {%r54, %r243};
	{
	.reg .b32 %temp; 
	mov.b64 	{%temp, %r244}, %fd129;
	}
	mov.b32 	%f36, %r244;
	abs.f32 	%f12, %f36;
	setp.lt.f32 	%p40, %f12, 0f4086232B;
	@%p40 bra 	$L__BB1_40;
	setp.lt.f64 	%p41, %fd129, 0d0000000000000000;
	add.f64 	%fd497, %fd129, 0d7FF0000000000000;
	selp.f64 	%fd1001, 0d0000000000000000, %fd497, %p41;
	setp.geu.f32 	%p42, %f12, 0f40874800;
	@%p42 bra 	$L__BB1_40;
	shr.u32 	%r245, %r53, 31;
	add.s32 	%r246, %r53, %r245;
	shr.s32 	%r247, %r246, 1;
	shl.b32 	%r248, %r247, 20;
	add.s32 	%r249, %r55, %r248;
	mov.b64 	%fd498, {%r54, %r249};
	sub.s32 	%r250, %r53, %r247;
	shl.b32 	%r251, %r250, 20;
	add.s32 	%r252, %r251, 1072693248;
	mov.b32 	%r253, 0;
	mov.b64 	%fd499, {%r253, %r252};
	mul.f64 	%fd1001, %fd499, %fd498;
$L__BB1_40:
	ld.param.f64 	%fd943, [_Z24rk4_three_save_crossingsjPdddjjS_S_S__param_2];
	rcp.rn.f64 	%fd500, %fd116;
	rcp.rn.f64 	%fd501, %fd110;
	rcp.rn.f64 	%fd502, %fd104;
	add.f64 	%fd503, %fd1001, 0d3FF0000000000000;
	rcp.rn.f64 	%fd504, %fd503;
	mul.f64 	%fd505, %fd943, 0d3FE0000000000000;
	fma.rn.f64 	%fd506, %fd505, %fd90, %fd980;
	sub.f64 	%fd507, %fd504, %fd506;
	mul.f64 	%fd134, %fd16, %fd507;
	sub.f64 	%fd508, %fd8, %fd94;
	mul.f64 	%fd509, %fd500, %fd21;
	fma.rn.f64 	%fd510, %fd501, %fd20, %fd509;
	mul.f64 	%fd511, %fd94, %fd94;
	mul.f64 	%fd512, %fd94, %fd511;
	sub.f64 	%fd513, %fd94, %fd512;
	mul.f64 	%fd514, %fd9, %fd513;
	sub.f64 	%fd515, %fd514, %fd95;
	add.f64 	%fd516, %fd5, %fd515;
	fma.rn.f64 	%fd135, %fd508, %fd510, %fd516;
	sub.f64 	%fd517, %fd13, %fd96;
	mul.f64 	%fd518, %fd500, %fd23;
	fma.rn.f64 	%fd519, %fd502, %fd22, %fd518;
	mul.f64 	%fd520, %fd96, %fd96;
	mul.f64 	%fd521, %fd96, %fd520;
	sub.f64 	%fd522, %fd96, %fd521;
	mul.f64 	%fd523, %fd14, %fd522;
	fma.rn.f64 	%fd524, %fd505, %fd84, %fd978;
	sub.f64 	%fd525, %fd523, %fd524;
	add.f64 	%fd526, %fd10, %fd525;
	fma.rn.f64 	%fd136, %fd517, %fd519, %fd526;
	sub.f64 	%fd527, %fd18, %fd98;
	mul.f64 	%fd528, %fd501, %fd25;
	fma.rn.f64 	%fd529, %fd502, %fd24, %fd528;
	mul.f64 	%fd530, %fd98, %fd98;
	mul.f64 	%fd531, %fd98, %fd530;
	sub.f64 	%fd532, %fd98, %fd531;
	mul.f64 	%fd533, %fd19, %fd532;
	sub.f64 	%fd534, %fd533, %fd506;
	add.f64 	%fd535, %fd15, %fd534;
	fma.rn.f64 	%fd137, %fd527, %fd529, %fd535;
	fma.rn.f64 	%fd138, %fd505, %fd135, %fd977;
	fma.rn.f64 	%fd139, %fd505, %fd136, %fd975;
	mul.f64 	%fd536, %fd138, 0dC059000000000000;
	fma.rn.f64 	%fd537, %fd536, 0d3FF71547652B82FE, 0d4338000000000000;
	{
	.reg .b32 %temp; 
	mov.b64 	{%r56, %temp}, %fd537;
	}
	mov.f64 	%fd538, 0dC338000000000000;
	add.rn.f64 	%fd539, %fd537, %fd538;
	fma.rn.f64 	%fd540, %fd539, 0dBFE62E42FEFA39EF, %fd536;
	fma.rn.f64 	%fd541, %fd539, 0dBC7ABC9E3B39803F, %fd540;
	fma.rn.f64 	%fd542, %fd541, 0d3E5ADE1569CE2BDF, 0d3E928AF3FCA213EA;
	fma.rn.f64 	%fd543, %fd542, %fd541, 0d3EC71DEE62401315;
	fma.rn.f64 	%fd544, %fd543, %fd541, 0d3EFA01997C89EB71;
	fma.rn.f64 	%fd545, %fd544, %fd541, 0d3F2A01A014761F65;
	fma.rn.f64 	%fd546, %fd545, %fd541, 0d3F56C16C1852B7AF;
	fma.rn.f64 	%fd547, %fd546, %fd541, 0d3F81111111122322;
	fma.rn.f64 	%fd548, %fd547, %fd541, 0d3FA55555555502A1;
	fma.rn.f64 	%fd549, %fd548, %fd541, 0d3FC5555555555511;
	fma.rn.f64 	%fd550, %fd549, %fd541, 0d3FE000000000000B;
	fma.rn.f64 	%fd551, %fd550, %fd541, 0d3FF0000000000000;
	fma.rn.f64 	%fd552, %fd551, %fd541, 0d3FF0000000000000;
	{
	.reg .b32 %temp; 
	mov.b64 	{%r57, %temp}, %fd552;
	}
	{
	.reg .b32 %temp; 
	mov.b64 	{%temp, %r58}, %fd552;
	}
	shl.b32 	%r254, %r56, 20;
	add.s32 	%r255, %r254, %r58;
	mov.b64 	%fd1002, {%r57, %r255};
	{
	.reg .b32 %temp; 
	mov.b64 	{%temp, %r256}, %fd536;
	}
	mov.b32 	%f37, %r256;
	abs.f32 	%f13, %f37;
	setp.lt.f32 	%p43, %f13, 0f4086232B;
	@%p43 bra 	$L__BB1_43;
	setp.lt.f64 	%p44, %fd536, 0d0000000000000000;
	add.f64 	%fd554, %fd536, 0d7FF0000000000000;
	selp.f64 	%fd1002, 0d0000000000000000, %fd554, %p44;
	setp.geu.f32 	%p45, %f13, 0f40874800;
	@%p45 bra 	$L__BB1_43;
	shr.u32 	%r257, %r56, 31;
	add.s32 	%r258, %r56, %r257;
	shr.s32 	%r259, %r258, 1;
	shl.b32 	%r260, %r259, 20;
	add.s32 	%r261, %r58, %r260;
	mov.b64 	%fd555, {%r57, %r261};
	sub.s32 	%r262, %r56, %r259;
	shl.b32 	%r263, %r262, 20;
	add.s32 	%r264, %r263, 1072693248;
	mov.b32 	%r265, 0;
	mov.b64 	%fd556, {%r265, %r264};
	mul.f64 	%fd1002, %fd556, %fd555;
$L__BB1_43:
	add.f64 	%fd144, %fd1002, 0d3FF0000000000000;
	mul.f64 	%fd557, %fd139, 0dC059000000000000;
	fma.rn.f64 	%fd558, %fd557, 0d3FF71547652B82FE, 0d4338000000000000;
	{
	.reg .b32 %temp; 
	mov.b64 	{%r59, %temp}, %fd558;
	}
	mov.f64 	%fd559, 0dC338000000000000;
	add.rn.f64 	%fd560, %fd558, %fd559;
	fma.rn.f64 	%fd561, %fd560, 0dBFE62E42FEFA39EF, %fd557;
	fma.rn.f64 	%fd562, %fd560, 0dBC7ABC9E3B39803F, %fd561;
	fma.rn.f64 	%fd563, %fd562, 0d3E5ADE1569CE2BDF, 0d3E928AF3FCA213EA;
	fma.rn.f64 	%fd564, %fd563, %fd562, 0d3EC71DEE62401315;
	fma.rn.f64 	%fd565, %fd564, %fd562, 0d3EFA01997C89EB71;
	fma.rn.f64 	%fd566, %fd565, %fd562, 0d3F2A01A014761F65;
	fma.rn.f64 	%fd567, %fd566, %fd562, 0d3F56C16C1852B7AF;
	fma.rn.f64 	%fd568, %fd567, %fd562, 0d3F81111111122322;
	fma.rn.f64 	%fd569, %fd568, %fd562, 0d3FA55555555502A1;
	fma.rn.f64 	%fd570, %fd569, %fd562, 0d3FC5555555555511;
	fma.rn.f64 	%fd571, %fd570, %fd562, 0d3FE000000000000B;
	fma.rn.f64 	%fd572, %fd571, %fd562, 0d3FF0000000000000;
	fma.rn.f64 	%fd573, %fd572, %fd562, 0d3FF0000000000000;
	{
	.reg .b32 %temp; 
	mov.b64 	{%r60, %temp}, %fd573;
	}
	{
	.reg .b32 %temp; 
	mov.b64 	{%temp, %r61}, %fd573;
	}
	shl.b32 	%r266, %r59, 20;
	add.s32 	%r267, %r266, %r61;
	mov.b64 	%fd1003, {%r60, %r267};
	{
	.reg .b32 %temp; 
	mov.b64 	{%temp, %r268}, %fd557;
	}
	mov.b32 	%f38, %r268;
	abs.f32 	%f14, %f38;
	setp.lt.f32 	%p46, %f14, 0f4086232B;
	@%p46 bra 	$L__BB1_46;
	setp.lt.f64 	%p47, %fd557, 0d0000000000000000;
	add.f64 	%fd575, %fd557, 0d7FF0000000000000;
	selp.f64 	%fd1003, 0d0000000000000000, %fd575, %p47;
	setp.geu.f32 	%p48, %f14, 0f40874800;
	@%p48 bra 	$L__BB1_46;
	shr.u32 	%r269, %r59, 31;
	add.s32 	%r270, %r59, %r269;
	shr.s32 	%r271, %r270, 1;
	shl.b32 	%r272, %r271, 20;
	add.s32 	%r273, %r61, %r272;
	mov.b64 	%fd576, {%r60, %r273};
	sub.s32 	%r274, %r59, %r271;
	shl.b32 	%r275, %r274, 20;
	add.s32 	%r276, %r275, 1072693248;
	mov.b32 	%r277, 0;
	mov.b64 	%fd577, {%r277, %r276};
	mul.f64 	%fd1003, %fd577, %fd576;
$L__BB1_46:
	ld.param.f64 	%fd944, [_Z24rk4_three_save_crossingsjPdddjjS_S_S__param_2];
	add.f64 	%fd149, %fd1003, 0d3FF0000000000000;
	mul.f64 	%fd578, %fd944, 0d3FE0000000000000;
	fma.rn.f64 	%fd150, %fd578, %fd137, %fd979;
	mul.f64 	%fd579, %fd150, 0dC059000000000000;
	fma.rn.f64 	%fd580, %fd579, 0d3FF71547652B82FE, 0d4338000000000000;
	{
	.reg .b32 %temp; 
	mov.b64 	{%r62, %temp}, %fd580;
	}
	mov.f64 	%fd581, 0dC338000000000000;
	add.rn.f64 	%fd582, %fd580, %fd581;
	fma.rn.f64 	%fd583, %fd582, 0dBFE62E42FEFA39EF, %fd579;
	fma.rn.f64 	%fd584, %fd582, 0dBC7ABC9E3B39803F, %fd583;
	fma.rn.f64 	%fd585, %fd584, 0d3E5ADE1569CE2BDF, 0d3E928AF3FCA213EA;
	fma.rn.f64 	%fd586, %fd585, %fd584, 0d3EC71DEE62401315;
	fma.rn.f64 	%fd587, %fd586, %fd584, 0d3EFA01997C89EB71;
	fma.rn.f64 	%fd588, %fd587, %fd584, 0d3F2A01A014761F65;
	fma.rn.f64 	%fd589, %fd588, %fd584, 0d3F56C16C1852B7AF;
	fma.rn.f64 	%fd590, %fd589, %fd584, 0d3F81111111122322;
	fma.rn.f64 	%fd591, %fd590, %fd584, 0d3FA55555555502A1;
	fma.rn.f64 	%fd592, %fd591, %fd584, 0d3FC5555555555511;
	fma.rn.f64 	%fd593, %fd592, %fd584, 0d3FE000000000000B;
	fma.rn.f64 	%fd594, %fd593, %fd584, 0d3FF0000000000000;
	fma.rn.f64 	%fd595, %fd594, %fd584, 0d3FF0000000000000;
	{
	.reg .b32 %temp; 
	mov.b64 	{%r63, %temp}, %fd595;
	}
	{
	.reg .b32 %temp; 
	mov.b64 	{%temp, %r64}, %fd595;
	}
	shl.b32 	%r278, %r62, 20;
	add.s32 	%r279, %r278, %r64;
	mov.b64 	%fd1004, {%r63, %r279};
	{
	.reg .b32 %temp; 
	mov.b64 	{%temp, %r280}, %fd579;
	}
	mov.b32 	%f39, %r280;
	abs.f32 	%f15, %f39;
	setp.lt.f32 	%p49, %f15, 0f4086232B;
	@%p49 bra 	$L__BB1_49;
	setp.lt.f64 	%p50, %fd579, 0d0000000000000000;
	add.f64 	%fd597, %fd579, 0d7FF0000000000000;
	selp.f64 	%fd1004, 0d0000000000000000, %fd597, %p50;
	setp.geu.f32 	%p51, %f15, 0f40874800;
	@%p51 bra 	$L__BB1_49;
	shr.u32 	%r281, %r62, 31;
	add.s32 	%r282, %r62, %r281;
	shr.s32 	%r283, %r282, 1;
	shl.b32 	%r284, %r283, 20;
	add.s32 	%r285, %r64, %r284;
	mov.b64 	%fd598, {%r63, %r285};
	sub.s32 	%r286, %r62, %r283;
	shl.b32 	%r287, %r286, 20;
	add.s32 	%r288, %r287, 1072693248;
	mov.b32 	%r289, 0;
	mov.b64 	%fd599, {%r289, %r288};
	mul.f64 	%fd1004, %fd599, %fd598;
$L__BB1_49:
	add.f64 	%fd155, %fd1004, 0d3FF0000000000000;
	sub.f64 	%fd600, %fd138, %fd7;
	mul.f64 	%fd601, %fd600, %fd26;
	fma.rn.f64 	%fd602, %fd601, 0d3FF71547652B82FE, 0d4338000000000000;
	{
	.reg .b32 %temp; 
	mov.b64 	{%r65, %temp}, %fd602;
	}
	mov.f64 	%fd603, 0dC338000000000000;
	add.rn.f64 	%fd604, %fd602, %fd603;
	fma.rn.f64 	%fd605, %fd604, 0dBFE62E42FEFA39EF, %fd601;
	fma.rn.f64 	%fd606, %fd604, 0dBC7ABC9E3B39803F, %fd605;
	fma.rn.f64 	%fd607, %fd606, 0d3E5ADE1569CE2BDF, 0d3E928AF3FCA213EA;
	fma.rn.f64 	%fd608, %fd607, %fd606, 0d3EC71DEE62401315;
	fma.rn.f64 	%fd609, %fd608, %fd606, 0d3EFA01997C89EB71;
	fma.rn.f64 	%fd610, %fd609, %fd606, 0d3F2A01A014761F65;
	fma.rn.f64 	%fd611, %fd610, %fd606, 0d3F56C16C1852B7AF;
	fma.rn.f64 	%fd612, %fd611, %fd606, 0d3F81111111122322;
	fma.rn.f64 	%fd613, %fd612, %fd606, 0d3FA55555555502A1;
	fma.rn.f64 	%fd614, %fd613, %fd606, 0d3FC5555555555511;
	fma.rn.f64 	%fd615, %fd614, %fd606, 0d3FE000000000000B;
	fma.rn.f64 	%fd616, %fd615, %fd606, 0d3FF0000000000000;
	fma.rn.f64 	%fd617, %fd616, %fd606, 0d3FF0000000000000;
	{
	.reg .b32 %temp; 
	mov.b64 	{%r66, %temp}, %fd617;
	}
	{
	.reg .b32 %temp; 
	mov.b64 	{%temp, %r67}, %fd617;
	}
	shl.b32 	%r290, %r65, 20;
	add.s32 	%r291, %r290, %r67;
	mov.b64 	%fd1005, {%r66, %r291};
	{
	.reg .b32 %temp; 
	mov.b64 	{%temp, %r292}, %fd601;
	}
	mov.b32 	%f40, %r292;
	abs.f32 	%f16, %f40;
	setp.lt.f32 	%p52, %f16, 0f4086232B;
	@%p52 bra 	$L__BB1_52;
	setp.lt.f64 	%p53, %fd601, 0d0000000000000000;
	add.f64 	%fd620, %fd601, 0d7FF0000000000000;
	selp.f64 	%fd1005, 0d0000000000000000, %fd620, %p53;
	setp.geu.f32 	%p54, %f16, 0f40874800;
	@%p54 bra 	$L__BB1_52;
	shr.u32 	%r293, %r65, 31;
	add.s32 	%r294, %r65, %r293;
	shr.s32 	%r295, %r294, 1;
	shl.b32 	%r296, %r295, 20;
	add.s32 	%r297, %r67, %r296;
	mov.b64 	%fd621, {%r66, %r297};
	sub.s32 	%r298, %r65, %r295;
	shl.b32 	%r299, %r298, 20;
	add.s32 	%r300, %r299, 1072693248;
	mov.b32 	%r301, 0;
	mov.b64 	%fd622, {%r301, %r300};
	mul.f64 	%fd1005, %fd622, %fd621;
$L__BB1_52:
	ld.param.f64 	%fd945, [_Z24rk4_three_save_crossingsjPdddjjS_S_S__param_2];
	add.f64 	%fd623, %fd1005, 0d3FF0000000000000;
	rcp.rn.f64 	%fd624, %fd623;
	mul.f64 	%fd625, %fd945, 0d3FE0000000000000;
	fma.rn.f64 	%fd626, %fd625, %fd122, %fd976;
	sub.f64 	%fd627, %fd624, %fd626;
	mul.f64 	%fd160, %fd6, %fd627;
	fma.rn.f64 	%fd628, %fd625, %fd136, %fd975;
	sub.f64 	%fd629, %fd628, %fd12;
	mul.f64 	%fd630, %fd629, %fd27;
	fma.rn.f64 	%fd631, %fd630, 0d3FF71547652B82FE, 0d4338000000000000;
	{
	.reg .b32 %temp; 
	mov.b64 	{%r68, %temp}, %fd631;
	}
	mov.f64 	%fd632, 0dC338000000000000;
	add.rn.f64 	%fd633, %fd631, %fd632;
	fma.rn.f64 	%fd634, %fd633, 0dBFE62E42FEFA39EF, %fd630;
	fma.rn.f64 	%fd635, %fd633, 0dBC7ABC9E3B39803F, %fd634;
	fma.rn.f64 	%fd636, %fd635, 0d3E5ADE1569CE2BDF, 0d3E928AF3FCA213EA;
	fma.rn.f64 	%fd637, %fd636, %fd635, 0d3EC71DEE62401315;
	fma.rn.f64 	%fd638, %fd637, %fd635, 0d3EFA01997C89EB71;
	fma.rn.f64 	%fd639, %fd638, %fd635, 0d3F2A01A014761F65;
	fma.rn.f64 	%fd640, %fd639, %fd635, 0d3F56C16C1852B7AF;
	fma.rn.f64 	%fd641, %fd640, %fd635, 0d3F81111111122322;
	fma.rn.f64 	%fd642, %fd641, %fd635, 0d3FA55555555502A1;
	fma.rn.f64 	%fd643, %fd642, %fd635, 0d3FC5555555555511;
	fma.rn.f64 	%fd644, %fd643, %fd635, 0d3FE000000000000B;
	fma.rn.f64 	%fd645, %fd644, %fd635, 0d3FF0000000000000;
	fma.rn.f64 	%fd646, %fd645, %fd635, 0d3FF0000000000000;
	{
	.reg .b32 %temp; 
	mov.b64 	{%r69, %temp}, %fd646;
	}
	{
	.reg .b32 %temp; 
	mov.b64 	{%temp, %r70}, %fd646;
	}
	shl.b32 	%r302, %r68, 20;
	add.s32 	%r303, %r302, %r70;
	mov.b64 	%fd1006, {%r69, %r303};
	{
	.reg .b32 %temp; 
	mov.b64 	{%temp, %r304}, %fd630;
	}
	mov.b32 	%f41, %r304;
	abs.f32 	%f17, %f41;
	setp.lt.f32 	%p55, %f17, 0f4086232B;
	@%p55 bra 	$L__BB1_55;
	ld.param.f64 	%fd946, [_Z24rk4_three_save_crossingsjPdddjjS_S_S__param_2];
	mul.f64 	%fd647, %fd946, 0d3FE0000000000000;
	fma.rn.f64 	%fd648, %fd647, %fd136, %fd975;
	sub.f64 	%fd649, %fd648, %fd12;
	mul.f64 	%fd650, %fd649, %fd27;
	setp.lt.f64 	%p56, %fd650, 0d0000000000000000;
	add.f64 	%fd651, %fd650, 0d7FF0000000000000;
	selp.f64 	%fd1006, 0d0000000000000000, %fd651, %p56;
	setp.geu.f32 	%p57, %f17, 0f40874800;
	@%p57 bra 	$L__BB1_55;
	shr.u32 	%r305, %r68, 31;
	add.s32 	%r306, %r68, %r305;
	shr.s32 	%r307, %r306, 1;
	shl.b32 	%r308, %r307, 20;
	add.s32 	%r309, %r70, %r308;
	mov.b64 	%fd652, {%r69, %r309};
	sub.s32 	%r310, %r68, %r307;
	shl.b32 	%r311, %r310, 20;
	add.s32 	%r312, %r311, 1072693248;
	mov.b32 	%r313, 0;
	mov.b64 	%fd653, {%r313, %r312};
	mul.f64 	%fd1006, %fd653, %fd652;
$L__BB1_55:
	ld.param.f64 	%fd947, [_Z24rk4_three_save_crossingsjPdddjjS_S_S__param_2];
	add.f64 	%fd654, %fd1006, 0d3FF0000000000000;
	rcp.rn.f64 	%fd655, %fd654;
	mul.f64 	%fd656, %fd947, 0d3FE0000000000000;
	fma.rn.f64 	%fd657, %fd656, %fd128, %fd978;
	sub.f64 	%fd658, %fd655, %fd657;
	mul.f64 	%fd165, %fd11, %fd658;
	fma.rn.f64 	%fd659, %fd656, %fd137, %fd979;
	sub.f64 	%fd660, %fd659, %fd17;
	mul.f64 	%fd661, %fd660, %fd28;
	fma.rn.f64 	%fd662, %fd661, 0d3FF71547652B82FE, 0d4338000000000000;
	{
	.reg .b32 %temp; 
	mov.b64 	{%r71, %temp}, %fd662;
	}
	mov.f64 	%fd663, 0dC338000000000000;
	add.rn.f64 	%fd664, %fd662, %fd663;
	fma.rn.f64 	%fd665, %fd664, 0dBFE62E42FEFA39EF, %fd661;
	fma.rn.f64 	%fd666, %fd664, 0dBC7ABC9E3B39803F, %fd665;
	fma.rn.f64 	%fd667, %fd666, 0d3E5ADE1569CE2BDF, 0d3E928AF3FCA213EA;
	fma.rn.f64 	%fd668, %fd667, %fd666, 0d3EC71DEE62401315;
	fma.rn.f64 	%fd669, %fd668, %fd666, 0d3EFA01997C89EB71;
	fma.rn.f64 	%fd670, %fd669, %fd666, 0d3F2A01A014761F65;
	fma.rn.f64 	%fd671, %fd670, %fd666, 0d3F56C16C1852B7AF;
	fma.rn.f64 	%fd672, %fd671, %fd666, 0d3F81111111122322;
	fma.rn.f64 	%fd673, %fd672, %fd666, 0d3FA55555555502A1;
	fma.rn.f64 	%fd674, %fd673, %fd666, 0d3FC5555555555511;
	fma.rn.f64 	%fd675, %fd674, %fd666, 0d3FE000000000000B;
	fma.rn.f64 	%fd676, %fd675, %fd666, 0d3FF0000000000000;
	fma.rn.f64 	%fd677, %fd676, %fd666, 0d3FF0000000000000;
	{
	.reg .b32 %temp; 
	mov.b64 	{%r72, %temp}, %fd677;
	}
	{
	.reg .b32 %temp; 
	mov.b64 	{%temp, %r73}, %fd677;
	}
	shl.b32 	%r314, %r71, 20;
	add.s32 	%r315, %r314, %r73;
	mov.b64 	%fd1007, {%r72, %r315};
	{
	.reg .b32 %temp; 
	mov.b64 	{%temp, %r316}, %fd661;
	}
	mov.b32 	%f42, %r316;
	abs.f32 	%f18, %f42;
	setp.lt.f32 	%p58, %f18, 0f4086232B;
	@%p58 bra 	$L__BB1_58;
	ld.param.f64 	%fd948, [_Z24rk4_three_save_crossingsjPdddjjS_S_S__param_2];
	mul.f64 	%fd678, %fd948, 0d3FE0000000000000;
	fma.rn.f64 	%fd679, %fd678, %fd137, %fd979;
	sub.f64 	%fd680, %fd679, %fd17;
	mul.f64 	%fd681, %fd680, %fd28;
	setp.lt.f64 	%p59, %fd681, 0d0000000000000000;
	add.f64 	%fd682, %fd681, 0d7FF0000000000000;
	selp.f64 	%fd1007, 0d0000000000000000, %fd682, %p59;
	setp.geu.f32 	%p60, %f18, 0f40874800;
	@%p60 bra 	$L__BB1_58;
	shr.u32 	%r317, %r71, 31;
	add.s32 	%r318, %r71, %r317;
	shr.s32 	%r319, %r318, 1;
	shl.b32 	%r320, %r319, 20;
	add.s32 	%r321, %r73, %r320;
	mov.b64 	%fd683, {%r72, %r321};
	sub.s32 	%r322, %r71, %r319;
	shl.b32 	%r323, %r322, 20;
	add.s32 	%r324, %r323, 1072693248;
	mov.b32 	%r325, 0;
	mov.b64 	%fd684, {%r325, %r324};
	mul.f64 	%fd1007, %fd684, %fd683;
$L__BB1_58:
	ld.param.f64 	%fd949, [_Z24rk4_three_save_crossingsjPdddjjS_S_S__param_2];
	rcp.rn.f64 	%fd685, %fd155;
	rcp.rn.f64 	%fd686, %fd149;
	rcp.rn.f64 	%fd687, %fd144;
	add.f64 	%fd688, %fd1007, 0d3FF0000000000000;
	rcp.rn.f64 	%fd689, %fd688;
	mul.f64 	%fd690, %fd949, 0d3FE0000000000000;
	fma.rn.f64 	%fd691, %fd690, %fd134, %fd980;
	sub.f64 	%fd692, %fd689, %fd691;
	mul.f64 	%fd170, %fd16, %fd692;
	fma.rn.f64 	%fd693, %fd690, %fd135, %fd977;
	sub.f64 	%fd694, %fd8, %fd693;
	mul.f64 	%fd695, %fd685, %fd21;
	fma.rn.f64 	%fd696, %fd686, %fd20, %fd695;
	mul.f64 	%fd697, %fd693, %fd693;
	mul.f64 	%fd698, %fd693, %fd697;
	sub.f64 	%fd699, %fd693, %fd698;
	mul.f64 	%fd700, %fd9, %fd699;
	fma.rn.f64 	%fd701, %fd690, %fd122, %fd976;
	sub.f64 	%fd702, %fd700, %fd701;
	add.f64 	%fd703, %fd5, %fd702;
	fma.rn.f64 	%fd171, %fd694, %fd696, %fd703;
	fma.rn.f64 	%fd704, %fd690, %fd136, %fd975;
	sub.f64 	%fd705, %fd13, %fd704;
	mul.f64 	%fd706, %fd685, %fd23;
	fma.rn.f64 	%fd707, %fd687, %fd22, %fd706;
	mul.f64 	%fd708, %fd704, %fd704;
	mul.f64 	%fd709, %fd704, %fd708;
	sub.f64 	%fd710, %fd704, %fd709;
	mul.f64 	%fd711, %fd14, %fd710;
	fma.rn.f64 	%fd712, %fd690, %fd128, %fd978;
	sub.f64 	%fd713, %fd711, %fd712;
	add.f64 	%fd714, %fd10, %fd713;
	fma.rn.f64 	%fd172, %fd705, %fd707, %fd714;
	fma.rn.f64 	%fd715, %fd690, %fd137, %fd979;
	sub.f64 	%fd716, %fd18, %fd715;
	mul.f64 	%fd717, %fd686, %fd25;
	fma.rn.f64 	%fd718, %fd687, %fd24, %fd717;
	mul.f64 	%fd719, %fd715, %fd715;
	mul.f64 	%fd720, %fd715, %fd719;
	sub.f64 	%fd721, %fd715, %fd720;
	mul.f64 	%fd722, %fd19, %fd721;
	sub.f64 	%fd723, %fd722, %fd691;
	add.f64 	%fd724, %fd15, %fd723;
	fma.rn.f64 	%fd173, %fd716, %fd718, %fd724;
	fma.rn.f64 	%fd725, %fd949, %fd171, %fd977;
	mul.f64 	%fd726, %fd725, 0dC059000000000000;
	fma.rn.f64 	%fd727, %fd726, 0d3FF71547652B82FE, 0d4338000000000000;
	{
	.reg .b32 %temp; 
	mov.b64 	{%r74, %temp}, %fd727;
	}
	mov.f64 	%fd728, 0dC338000000000000;
	add.rn.f64 	%fd729, %fd727, %fd728;
	fma.rn.f64 	%fd730, %fd729, 0dBFE62E42FEFA39EF, %fd726;
	fma.rn.f64 	%fd731, %fd729, 0dBC7ABC9E3B39803F, %fd730;
	fma.rn.f64 	%fd732, %fd731, 0d3E5ADE1569CE2BDF, 0d3E928AF3FCA213EA;
	fma.rn.f64 	%fd733, %fd732, %fd731, 0d3EC71DEE62401315;
	fma.rn.f64 	%fd734, %fd733, %fd731, 0d3EFA01997C89EB71;
	fma.rn.f64 	%fd735, %fd734, %fd731, 0d3F2A01A014761F65;
	fma.rn.f64 	%fd736, %fd735, %fd731, 0d3F56C16C1852B7AF;
	fma.rn.f64 	%fd737, %fd736, %fd731, 0d3F81111111122322;
	fma.rn.f64 	%fd738, %fd737, %fd731, 0d3FA55555555502A1;
	fma.rn.f64 	%fd739, %fd738, %fd731, 0d3FC5555555555511;
	fma.rn.f64 	%fd740, %fd739, %fd731, 0d3FE000000000000B;
	fma.rn.f64 	%fd741, %fd740, %fd731, 0d3FF0000000000000;
	fma.rn.f64 	%fd742, %fd741, %fd731, 0d3FF0000000000000;
	{
	.reg .b32 %temp; 
	mov.b64 	{%r75, %temp}, %fd742;
	}
	{
	.reg .b32 %temp; 
	mov.b64 	{%temp, %r76}, %fd742;
	}
	shl.b32 	%r326, %r74, 20;
	add.s32 	%r327, %r326, %r76;
	mov.b64 	%fd1008, {%r75, %r327};
	{
	.reg .b32 %temp; 
	mov.b64 	{%temp, %r328}, %fd726;
	}
	mov.b32 	%f43, %r328;
	abs.f32 	%f19, %f43;
	setp.lt.f32 	%p61, %f19, 0f4086232B;
	@%p61 bra 	$L__BB1_61;
	ld.param.f64 	%fd950, [_Z24rk4_three_save_crossingsjPdddjjS_S_S__param_2];
	fma.rn.f64 	%fd743, %fd950, %fd171, %fd977;
	mul.f64 	%fd744, %fd743, 0dC059000000000000;
	setp.lt.f64 	%p62, %fd744, 0d0000000000000000;
	add.f64 	%fd745, %fd744, 0d7FF0000000000000;
	selp.f64 	%fd1008, 0d0000000000000000, %fd745, %p62;
	setp.geu.f32 	%p63, %f19, 0f40874800;
	@%p63 bra 	$L__BB1_61;
	shr.u32 	%r329, %r74, 31;
	add.s32 	%r330, %r74, %r329;
	shr.s32 	%r331, %r330, 1;
	shl.b32 	%r332, %r331, 20;
	add.s32 	%r333, %r76, %r332;
	mov.b64 	%fd746, {%r75, %r333};
	sub.s32 	%r334, %r74, %r331;
	shl.b32 	%r335, %r334, 20;
	add.s32 	%r336, %r335, 1072693248;
	mov.b32 	%r337, 0;
	mov.b64 	%fd747, {%r337, %r336};
	mul.f64 	%fd1008, %fd747, %fd746;
$L__BB1_61:
	ld.param.f64 	%fd951, [_Z24rk4_three_save_crossingsjPdddjjS_S_S__param_2];
	add.f64 	%fd178, %fd1008, 0d3FF0000000000000;
	fma.rn.f64 	%fd748, %fd951, %fd172, %fd975;
	mul.f64 	%fd749, %fd748, 0dC059000000000000;
	fma.rn.f64 	%fd750, %fd749, 0d3FF71547652B82FE, 0d4338000000000000;
	{
	.reg .b32 %temp; 
	mov.b64 	{%r77, %temp}, %fd750;
	}
	mov.f64 	%fd751, 0dC338000000000000;
	add.rn.f64 	%fd752, %fd750, %fd751;
	fma.rn.f64 	%fd753, %fd752, 0dBFE62E42FEFA39EF, %fd749;
	fma.rn.f64 	%fd754, %fd752, 0dBC7ABC9E3B39803F, %fd753;
	fma.rn.f64 	%fd755, %fd754, 0d3E5ADE1569CE2BDF, 0d3E928AF3FCA213EA;
	fma.rn.f64 	%fd756, %fd755, %fd754, 0d3EC71DEE62401315;
	fma.rn.f64 	%fd757, %fd756, %fd754, 0d3EFA01997C89EB71;
	fma.rn.f64 	%fd758, %fd757, %fd754, 0d3F2A01A014761F65;
	fma.rn.f64 	%fd759, %fd758, %fd754, 0d3F56C16C1852B7AF;
	fma.rn.f64 	%fd760, %fd759, %fd754, 0d3F81111111122322;
	fma.rn.f64 	%fd761, %fd760, %fd754, 0d3FA55555555502A1;
	fma.rn.f64 	%fd762, %fd761, %fd754, 0d3FC5555555555511;
	fma.rn.f64 	%fd763, %fd762, %fd754, 0d3FE000000000000B;
	fma.rn.f64 	%fd764, %fd763, %fd754, 0d3FF0000000000000;
	fma.rn.f64 	%fd765, %fd764, %fd754, 0d3FF0000000000000;
	{
	.reg .b32 %temp; 
	mov.b64 	{%r78, %temp}, %fd765;
	}
	{
	.reg .b32 %temp; 
	mov.b64 	{%temp, %r79}, %fd765;
	}
	shl.b32 	%r338, %r77, 20;
	add.s32 	%r339, %r338, %r79;
	mov.b64 	%fd1009, {%r78, %r339};
	{
	.reg .b32 %temp; 
	mov.b64 	{%temp, %r340}, %fd749;
	}
	mov.b32 	%f44, %r340;
	abs.f32 	%f20, %f44;
	setp.lt.f32 	%p64, %f20, 0f4086232B;
	@%p64 bra 	$L__BB1_64;
	ld.param.f64 	%fd952, [_Z24rk4_three_save_crossingsjPdddjjS_S_S__param_2];
	fma.rn.f64 	%fd766, %fd952, %fd172, %fd975;
	mul.f64 	%fd767, %fd766, 0dC059000000000000;
	setp.lt.f64 	%p65, %fd767, 0d0000000000000000;
	add.f64 	%fd768, %fd767, 0d7FF0000000000000;
	selp.f64 	%fd1009, 0d0000000000000000, %fd768, %p65;
	setp.geu.f32 	%p66, %f20, 0f40874800;
	@%p66 bra 	$L__BB1_64;
	shr.u32 	%r341, %r77, 31;
	add.s32 	%r342, %r77, %r341;
	shr.s32 	%r343, %r342, 1;
	shl.b32 	%r344, %r343, 20;
	add.s32 	%r345, %r79, %r344;
	mov.b64 	%fd769, {%r78, %r345};
	sub.s32 	%r346, %r77, %r343;
	shl.b32 	%r347, %r346, 20;
	add.s32 	%r348, %r347, 1072693248;
	mov.b32 	%r349, 0;
	mov.b64 	%fd770, {%r349, %r348};
	mul.f64 	%fd1009, %fd770, %fd769;
$L__BB1_64:
	ld.param.f64 	%fd953, [_Z24rk4_three_save_crossingsjPdddjjS_S_S__param_2];
	add.f64 	%fd183, %fd1009, 0d3FF0000000000000;
	fma.rn.f64 	%fd771, %fd953, %fd173, %fd979;
	mul.f64 	%fd772, %fd771, 0dC059000000000000;
	fma.rn.f64 	%fd773, %fd772, 0d3FF71547652B82FE, 0d4338000000000000;
	{
	.reg .b32 %temp; 
	mov.b64 	{%r80, %temp}, %fd773;
	}
	mov.f64 	%fd774, 0dC338000000000000;
	add.rn.f64 	%fd775, %fd773, %fd774;
	fma.rn.f64 	%fd776, %fd775, 0dBFE62E42FEFA39EF, %fd772;
	fma.rn.f64 	%fd777, %fd775, 0dBC7ABC9E3B39803F, %fd776;
	fma.rn.f64 	%fd778, %fd777, 0d3E5ADE1569CE2BDF, 0d3E928AF3FCA213EA;
	fma.rn.f64 	%fd779, %fd778, %fd777, 0d3EC71DEE62401315;
	fma.rn.f64 	%fd780, %fd779, %fd777, 0d3EFA01997C89EB71;
	fma.rn.f64 	%fd781, %fd780, %fd777, 0d3F2A01A014761F65;
	fma.rn.f64 	%fd782, %fd781, %fd777, 0d3F56C16C1852B7AF;
	fma.rn.f64 	%fd783, %fd782, %fd777, 0d3F81111111122322;
	fma.rn.f64 	%fd784, %fd783, %fd777, 0d3FA55555555502A1;
	fma.rn.f64 	%fd785, %fd784, %fd777, 0d3FC5555555555511;
	fma.rn.f64 	%fd786, %fd785, %fd777, 0d3FE000000000000B;
	fma.rn.f64 	%fd787, %fd786, %fd777, 0d3FF0000000000000;
	fma.rn.f64 	%fd788, %fd787, %fd777, 0d3FF0000000000000;
	{
	.reg .b32 %temp; 
	mov.b64 	{%r81, %temp}, %fd788;
	}
	{
	.reg .b32 %temp; 
	mov.b64 	{%temp, %r82}, %fd788;
	}
	shl.b32 	%r350, %r80, 20;
	add.s32 	%r351, %r350, %r82;
	mov.b64 	%fd1010, {%r81, %r351};
	{
	.reg .b32 %temp; 
	mov.b64 	{%temp, %r352}, %fd772;
	}
	mov.b32 	%f45, %r352;
	abs.f32 	%f21, %f45;
	setp.lt.f32 	%p67, %f21, 0f4086232B;
	@%p67 bra 	$L__BB1_67;
	ld.param.f64 	%fd954, [_Z24rk4_three_save_crossingsjPdddjjS_S_S__param_2];
	fma.rn.f64 	%fd789, %fd954, %fd173, %fd979;
	mul.f64 	%fd790, %fd789, 0dC059000000000000;
	setp.lt.f64 	%p68, %fd790, 0d0000000000000000;
	add.f64 	%fd791, %fd790, 0d7FF0000000000000;
	selp.f64 	%fd1010, 0d0000000000000000, %fd791, %p68;
	setp.geu.f32 	%p69, %f21, 0f40874800;
	@%p69 bra 	$L__BB1_67;
	shr.u32 	%r353, %r80, 31;
	add.s32 	%r354, %r80, %r353;
	shr.s32 	%r355, %r354, 1;
	shl.b32 	%r356, %r355, 20;
	add.s32 	%r357, %r82, %r356;
	mov.b64 	%fd792, {%r81, %r357};
	sub.s32 	%r358, %r80, %r355;
	shl.b32 	%r359, %r358, 20;
	add.s32 	%r360, %r359, 1072693248;
	mov.b32 	%r361, 0;
	mov.b64 	%fd793, {%r361, %r360};
	mul.f64 	%fd1010, %fd793, %fd792;
$L__BB1_67:
	ld.param.f64 	%fd955, [_Z24rk4_three_save_crossingsjPdddjjS_S_S__param_2];
	add.f64 	%fd188, %fd1010, 0d3FF0000000000000;
	fma.rn.f64 	%fd794, %fd955, %fd171, %fd977;
	sub.f64 	%fd795, %fd794, %fd7;
	mul.f64 	%fd796, %fd795, %fd26;
	fma.rn.f64 	%fd797, %fd796, 0d3FF71547652B82FE, 0d4338000000000000;
	{
	.reg .b32 %temp; 
	mov.b64 	{%r83, %temp}, %fd797;
	}
	mov.f64 	%fd798, 0dC338000000000000;
	add.rn.f64 	%fd799, %fd797, %fd798;
	fma.rn.f64 	%fd800, %fd799, 0dBFE62E42FEFA39EF, %fd796;
	fma.rn.f64 	%fd801, %fd799, 0dBC7ABC9E3B39803F, %fd800;
	fma.rn.f64 	%fd802, %fd801, 0d3E5ADE1569CE2BDF, 0d3E928AF3FCA213EA;
	fma.rn.f64 	%fd803, %fd802, %fd801, 0d3EC71DEE62401315;
	fma.rn.f64 	%fd804, %fd803, %fd801, 0d3EFA01997C89EB71;
	fma.rn.f64 	%fd805, %fd804, %fd801, 0d3F2A01A014761F65;
	fma.rn.f64 	%fd806, %fd805, %fd801, 0d3F56C16C1852B7AF;
	fma.rn.f64 	%fd807, %fd806, %fd801, 0d3F81111111122322;
	fma.rn.f64 	%fd808, %fd807, %fd801, 0d3FA55555555502A1;
	fma.rn.f64 	%fd809, %fd808, %fd801, 0d3FC5555555555511;
	fma.rn.f64 	%fd810, %fd809, %fd801, 0d3FE000000000000B;
	fma.rn.f64 	%fd811, %fd810, %fd801, 0d3FF0000000000000;
	fma.rn.f64 	%fd812, %fd811, %fd801, 0d3FF0000000000000;
	{
	.reg .b32 %temp; 
	mov.b64 	{%r84, %temp}, %fd812;
	}
	{
	.reg .b32 %temp; 
	mov.b64 	{%temp, %r85}, %fd812;
	}
	shl.b32 	%r362, %r83, 20;
	add.s32 	%r363, %r362, %r85;
	mov.b64 	%fd1011, {%r84, %r363};
	{
	.reg .b32 %temp; 
	mov.b64 	{%temp, %r364}, %fd796;
	}
	mov.b32 	%f46, %r364;
	abs.f32 	%f22, %f46;
	setp.lt.f32 	%p70, %f22, 0f4086232B;
	@%p70 bra 	$L__BB1_70;
	ld.param.f64 	%fd956, [_Z24rk4_three_save_crossingsjPdddjjS_S_S__param_2];
	fma.rn.f64 	%fd813, %fd956, %fd171, %fd977;
	sub.f64 	%fd814, %fd813, %fd7;
	mul.f64 	%fd815, %fd814, %fd26;
	setp.lt.f64 	%p71, %fd815, 0d0000000000000000;
	add.f64 	%fd816, %fd815, 0d7FF0000000000000;
	selp.f64 	%fd1011, 0d0000000000000000, %fd816, %p71;
	setp.geu.f32 	%p72, %f22, 0f40874800;
	@%p72 bra 	$L__BB1_70;
	shr.u32 	%r365, %r83, 31;
	add.s32 	%r366, %r83, %r365;
	shr.s32 	%r367, %r366, 1;
	shl.b32 	%r368, %r367, 20;
	add.s32 	%r369, %r85, %r368;
	mov.b64 	%fd817, {%r84, %r369};
	sub.s32 	%r370, %r83, %r367;
	shl.b32 	%r371, %r370, 20;
	add.s32 	%r372, %r371, 1072693248;
	mov.b32 	%r373, 0;
	mov.b64 	%fd818, {%r373, %r372};
	mul.f64 	%fd1011, %fd818, %fd817;
$L__BB1_70:
	ld.param.f64 	%fd957, [_Z24rk4_three_save_crossingsjPdddjjS_S_S__param_2];
	add.f64 	%fd819, %fd1011, 0d3FF0000000000000;
	rcp.rn.f64 	%fd820, %fd819;
	fma.rn.f64 	%fd821, %fd957, %fd160, %fd976;
	sub.f64 	%fd193, %fd820, %fd821;
	fma.rn.f64 	%fd822, %fd957, %fd172, %fd975;
	sub.f64 	%fd823, %fd822, %fd12;
	mul.f64 	%fd824, %fd823, %fd27;
	fma.rn.f64 	%fd825, %fd824, 0d3FF71547652B82FE, 0d4338000000000000;
	{
	.reg .b32 %temp; 
	mov.b64 	{%r86, %temp}, %fd825;
	}
	mov.f64 	%fd826, 0dC338000000000000;
	add.rn.f64 	%fd827, %fd825, %fd826;
	fma.rn.f64 	%fd828, %fd827, 0dBFE62E42FEFA39EF, %fd824;
	fma.rn.f64 	%fd829, %fd827, 0dBC7ABC9E3B39803F, %fd828;
	fma.rn.f64 	%fd830, %fd829, 0d3E5ADE1569CE2BDF, 0d3E928AF3FCA213EA;
	fma.rn.f64 	%fd831, %fd830, %fd829, 0d3EC71DEE62401315;
	fma.rn.f64 	%fd832, %fd831, %fd829, 0d3EFA01997C89EB71;
	fma.rn.f64 	%fd833, %fd832, %fd829, 0d3F2A01A014761F65;
	fma.rn.f64 	%fd834, %fd833, %fd829, 0d3F56C16C1852B7AF;
	fma.rn.f64 	%fd835, %fd834, %fd829, 0d3F81111111122322;
	fma.rn.f64 	%fd836, %fd835, %fd829, 0d3FA55555555502A1;
	fma.rn.f64 	%fd837, %fd836, %fd829, 0d3FC5555555555511;
	fma.rn.f64 	%fd838, %fd837, %fd829, 0d3FE000000000000B;
	fma.rn.f64 	%fd839, %fd838, %fd829, 0d3FF0000000000000;
	fma.rn.f64 	%fd840, %fd839, %fd829, 0d3FF0000000000000;
	{
	.reg .b32 %temp; 
	mov.b64 	{%r87, %temp}, %fd840;
	}
	{
	.reg .b32 %temp; 
	mov.b64 	{%temp, %r88}, %fd840;
	}
	shl.b32 	%r374, %r86, 20;
	add.s32 	%r375, %r374, %r88;
	mov.b64 	%fd1012, {%r87, %r375};
	{
	.reg .b32 %temp; 
	mov.b64 	{%temp, %r376}, %fd824;
	}
	mov.b32 	%f47, %r376;
	abs.f32 	%f23, %f47;
	setp.lt.f32 	%p73, %f23, 0f4086232B;
	@%p73 bra 	$L__BB1_73;
	ld.param.f64 	%fd958, [_Z24rk4_three_save_crossingsjPdddjjS_S_S__param_2];
	fma.rn.f64 	%fd841, %fd958, %fd172, %fd975;
	sub.f64 	%fd842, %fd841, %fd12;
	mul.f64 	%fd843, %fd842, %fd27;
	setp.lt.f64 	%p74, %fd843, 0d0000000000000000;
	add.f64 	%fd844, %fd843, 0d7FF0000000000000;
	selp.f64 	%fd1012, 0d0000000000000000, %fd844, %p74;
	setp.geu.f32 	%p75, %f23, 0f40874800;
	@%p75 bra 	$L__BB1_73;
	shr.u32 	%r377, %r86, 31;
	add.s32 	%r378, %r86, %r377;
	shr.s32 	%r379, %r378, 1;
	shl.b32 	%r380, %r379, 20;
	add.s32 	%r381, %r88, %r380;
	mov.b64 	%fd845, {%r87, %r381};
	sub.s32 	%r382, %r86, %r379;
	shl.b32 	%r383, %r382, 20;
	add.s32 	%r384, %r383, 1072693248;
	mov.b32 	%r385, 0;
	mov.b64 	%fd846, {%r385, %r384};
	mul.f64 	%fd1012, %fd846, %fd845;
$L__BB1_73:
	ld.param.f64 	%fd959, [_Z24rk4_three_save_crossingsjPdddjjS_S_S__param_2];
	add.f64 	%fd847, %fd1012, 0d3FF0000000000000;
	rcp.rn.f64 	%fd848, %fd847;
	fma.rn.f64 	%fd849, %fd959, %fd165, %fd978;
	sub.f64 	%fd198, %fd848, %fd849;
	fma.rn.f64 	%fd850, %fd959, %fd173, %fd979;
	sub.f64 	%fd851, %fd850, %fd17;
	mul.f64 	%fd852, %fd851, %fd28;
	fma.rn.f64 	%fd853, %fd852, 0d3FF71547652B82FE, 0d4338000000000000;
	{
	.reg .b32 %temp; 
	mov.b64 	{%r89, %temp}, %fd853;
	}
	mov.f64 	%fd854, 0dC338000000000000;
	add.rn.f64 	%fd855, %fd853, %fd854;
	fma.rn.f64 	%fd856, %fd855, 0dBFE62E42FEFA39EF, %fd852;
	fma.rn.f64 	%fd857, %fd855, 0dBC7ABC9E3B39803F, %fd856;
	fma.rn.f64 	%fd858, %fd857, 0d3E5ADE1569CE2BDF, 0d3E928AF3FCA213EA;
	fma.rn.f64 	%fd859, %fd858, %fd857, 0d3EC71DEE62401315;
	fma.rn.f64 	%fd860, %fd859, %fd857, 0d3EFA01997C89EB71;
	fma.rn.f64 	%fd861, %fd860, %fd857, 0d3F2A01A014761F65;
	fma.rn.f64 	%fd862, %fd861, %fd857, 0d3F56C16C1852B7AF;
	fma.rn.f64 	%fd863, %fd862, %fd857, 0d3F81111111122322;
	fma.rn.f64 	%fd864, %fd863, %fd857, 0d3FA55555555502A1;
	fma.rn.f64 	%fd865, %fd864, %fd857, 0d3FC5555555555511;
	fma.rn.f64 	%fd866, %fd865, %fd857, 0d3FE000000000000B;
	fma.rn.f64 	%fd867, %fd866, %fd857, 0d3FF0000000000000;
	fma.rn.f64 	%fd868, %fd867, %fd857, 0d3FF0000000000000;
	{
	.reg .b32 %temp; 
	mov.b64 	{%r90, %temp}, %fd868;
	}
	{
	.reg .b32 %temp; 
	mov.b64 	{%temp, %r91}, %fd868;
	}
	shl.b32 	%r386, %r89, 20;
	add.s32 	%r387, %r386, %r91;
	mov.b64 	%fd1013, {%r90, %r387};
	{
	.reg .b32 %temp; 
	mov.b64 	{%temp, %r388}, %fd852;
	}
	mov.b32 	%f48, %r388;
	abs.f32 	%f24, %f48;
	setp.lt.f32 	%p76, %f24, 0f4086232B;
	@%p76 bra 	$L__BB1_76;
	ld.param.f64 	%fd960, [_Z24rk4_three_save_crossingsjPdddjjS_S_S__param_2];
	fma.rn.f64 	%fd869, %fd960, %fd173, %fd979;
	sub.f64 	%fd870, %fd869, %fd17;
	mul.f64 	%fd871, %fd870, %fd28;
	setp.lt.f64 	%p77, %fd871, 0d0000000000000000;
	add.f64 	%fd872, %fd871, 0d7FF0000000000000;
	selp.f64 	%fd1013, 0d0000000000000000, %fd872, %p77;
	setp.geu.f32 	%p78, %f24, 0f40874800;
	@%p78 bra 	$L__BB1_76;
	shr.u32 	%r389, %r89, 31;
	add.s32 	%r390, %r89, %r389;
	shr.s32 	%r391, %r390, 1;
	shl.b32 	%r392, %r391, 20;
	add.s32 	%r393, %r91, %r392;
	mov.b64 	%fd873, {%r90, %r393};
	sub.s32 	%r394, %r89, %r391;
	shl.b32 	%r395, %r394, 20;
	add.s32 	%r396, %r395, 1072693248;
	mov.b32 	%r397, 0;
	mov.b64 	%fd874, {%r397, %r396};
	mul.f64 	%fd1013, %fd874, %fd873;
$L__BB1_76:
	ld.param.f64 	%fd961, [_Z24rk4_three_save_crossingsjPdddjjS_S_S__param_2];
	rcp.rn.f64 	%fd875, %fd188;
	rcp.rn.f64 	%fd876, %fd183;
	rcp.rn.f64 	%fd877, %fd178;
	add.f64 	%fd878, %fd1013, 0d3FF0000000000000;
	rcp.rn.f64 	%fd879, %fd878;
	fma.rn.f64 	%fd880, %fd961, %fd170, %fd980;
	sub.f64 	%fd881, %fd879, %fd880;
	fma.rn.f64 	%fd882, %fd961, %fd171, %fd977;
	sub.f64 	%fd883, %fd8, %fd882;
	mul.f64 	%fd884, %fd875, %fd21;
	fma.rn.f64 	%fd885, %fd876, %fd20, %fd884;
	mul.f64 	%fd886, %fd882, %fd882;
	mul.f64 	%fd887, %fd882, %fd886;
	sub.f64 	%fd888, %fd882, %fd887;
	mul.f64 	%fd889, %fd9, %fd888;
	fma.rn.f64 	%fd890, %fd961, %fd160, %fd976;
	sub.f64 	%fd891, %fd889, %fd890;
	add.f64 	%fd892, %fd5, %fd891;
	fma.rn.f64 	%fd893, %fd883, %fd885, %fd892;
	fma.rn.f64 	%fd894, %fd961, %fd172, %fd975;
	sub.f64 	%fd895, %fd13, %fd894;
	mul.f64 	%fd896, %fd875, %fd23;
	fma.rn.f64 	%fd897, %fd877, %fd22, %fd896;
	mul.f64 	%fd898, %fd894, %fd894;
	mul.f64 	%fd899, %fd894, %fd898;
	sub.f64 	%fd900, %fd894, %fd899;
	mul.f64 	%fd901, %fd14, %fd900;
	fma.rn.f64 	%fd902, %fd961, %fd165, %fd978;
	sub.f64 	%fd903, %fd901, %fd902;
	add.f64 	%fd904, %fd10, %fd903;
	fma.rn.f64 	%fd905, %fd895, %fd897, %fd904;
	fma.rn.f64 	%fd906, %fd961, %fd173, %fd979;
	sub.f64 	%fd907, %fd18, %fd906;
	mul.f64 	%fd908, %fd876, %fd25;
	fma.rn.f64 	%fd909, %fd877, %fd24, %fd908;
	mul.f64 	%fd910, %fd906, %fd906;
	mul.f64 	%fd911, %fd906, %fd910;
	sub.f64 	%fd912, %fd906, %fd911;
	mul.f64 	%fd913, %fd19, %fd912;
	sub.f64 	%fd914, %fd913, %fd880;
	add.f64 	%fd915, %fd15, %fd914;
	fma.rn.f64 	%fd916, %fd907, %fd909, %fd915;
	add.f64 	%fd917, %fd135, %fd171;
	fma.rn.f64 	%fd918, %fd917, 0d4000000000000000, %fd91;
	add.f64 	%fd919, %fd893, %fd918;
	fma.rn.f64 	%fd977, %fd29, %fd919, %fd977;
	add.f64 	%fd920, %fd122, %fd160;
	fma.rn.f64 	%fd921, %fd920, 0d4000000000000000, %fd78;
	fma.rn.f64 	%fd922, %fd6, %fd193, %fd921;
	fma.rn.f64 	%fd976, %fd29, %fd922, %fd976;
	add.f64 	%fd923, %fd136, %fd172;
	fma.rn.f64 	%fd924, %fd923, 0d4000000000000000, %fd92;
	add.f64 	%fd925, %fd905, %fd924;
	fma.rn.f64 	%fd975, %fd29, %fd925, %fd975;
	add.f64 	%fd926, %fd128, %fd165;
	fma.rn.f64 	%fd927, %fd926, 0d4000000000000000, %fd84;
	fma.rn.f64 	%fd928, %fd11, %fd198, %fd927;
	fma.rn.f64 	%fd978, %fd29, %fd928, %fd978;
	add.f64 	%fd929, %fd137, %fd173;
	fma.rn.f64 	%fd930, %fd929, 0d4000000000000000, %fd93;
	add.f64 	%fd931, %fd916, %fd930;
	fma.rn.f64 	%fd979, %fd29, %fd931, %fd979;
	add.f64 	%fd932, %fd134, %fd170;
	fma.rn.f64 	%fd933, %fd932, 0d4000000000000000, %fd90;
	fma.rn.f64 	%fd934, %fd16, %fd881, %fd933;
	fma.rn.f64 	%fd980, %fd29, %fd934, %fd980;
	add.s32 	%r443, %r443, 1;
	setp.ne.s32 	%p79, %r443, 0;
	@%p79 bra 	$L__BB1_4;
	ld.param.u64 	%rd24, [_Z24rk4_three_save_crossingsjPdddjjS_S_S__param_8];
	ld.param.u32 	%r431, [_Z24rk4_three_save_crossingsjPdddjjS_S_S__param_5];
	ld.param.u32 	%r423, [_Z24rk4_three_save_crossingsjPdddjjS_S_S__param_4];
	ld.param.f64 	%fd962, [_Z24rk4_three_save_crossingsjPdddjjS_S_S__param_2];
	mov.u32 	%r398, %ntid.x;
	mov.u32 	%r399, %ctaid.x;
	mov.u32 	%r400, %tid.x;
	mad.lo.s32 	%r401, %r398, %r399, %r400;
	mul.lo.s32 	%r93, %r423, %r401;
	cvta.to.global.u64 	%rd3, %rd24;
	cvt.rn.f64.u32 	%fd935, %r17;
	cvt.rn.f64.u32 	%fd936, %r431;
	mul.f64 	%fd937, %fd962, %fd936;
	mul.f64 	%fd209, %fd937, %fd935;
	setp.ge.u32 	%p80, %r16, %r423;
	mov.u32 	%r441, %r16;
	@%p80 bra 	$L__BB1_79;
	ld.param.f64 	%fd963, [_Z24rk4_three_save_crossingsjPdddjjS_S_S__param_3];
	add.s32 	%r402, %r16, %r93;
	mul.lo.s32 	%r403, %r402, 3;
	mul.wide.u32 	%rd12, %r403, 8;
	add.s64 	%rd13, %rd3, %rd12;
	st.global.f64 	[%rd13], %fd209;
	setp.lt.f64 	%p81, %fd981, %fd963;
	setp.gt.f64 	%p82, %fd977, %fd963;
	and.pred  	%p83, %p81, %p82;
	selp.u32 	%r404, 1, 0, %p83;
	add.s32 	%r441, %r16, %r404;
	mov.f64 	%fd981, %fd977;
$L__BB1_79:
	ld.param.u32 	%r424, [_Z24rk4_three_save_crossingsjPdddjjS_S_S__param_4];
	setp.ge.u32 	%p84, %r16, %r424;
	setp.ge.u32 	%p85, %r440, %r424;
	and.pred  	%p3, %p84, %p85;
	@%p85 bra 	$L__BB1_81;
	ld.param.f64 	%fd964, [_Z24rk4_three_save_crossingsjPdddjjS_S_S__param_3];
	add.s32 	%r405, %r440, %r93;
	mad.lo.s32 	%r406, %r405, 3, 1;
	mul.wide.u32 	%rd14, %r406, 8;
	add.s64 	%rd15, %rd3, %rd14;
	st.global.f64 	[%rd15], %fd209;
	setp.lt.f64 	%p86, %fd982, %fd964;
	setp.gt.f64 	%p87, %fd975, %fd964;
	and.pred  	%p88, %p86, %p87;
	selp.u32 	%r407, 1, 0, %p88;
	add.s32 	%r440, %r440, %r407;
	mov.f64 	%fd982, %fd975;
$L__BB1_81:
	ld.param.u32 	%r425, [_Z24rk4_three_save_crossingsjPdddjjS_S_S__param_4];
	setp.ge.u32 	%p89, %r439, %r425;
	and.pred  	%p4, %p3, %p89;
	@%p89 bra 	$L__BB1_83;
	ld.param.f64 	%fd965, [_Z24rk4_three_save_crossingsjPdddjjS_S_S__param_3];
	add.s32 	%r408, %r439, %r93;
	mad.lo.s32 	%r409, %r408, 3, 2;
	mul.wide.u32 	%rd16, %r409, 8;
	add.s64 	%rd17, %rd3, %rd16;
	st.global.f64 	[%rd17], %fd209;
	setp.lt.f64 	%p90, %fd983, %fd965;
	setp.gt.f64 	%p91, %fd979, %fd965;
	and.pred  	%p92, %p90, %p91;
	selp.u32 	%r410, 1, 0, %p92;
	add.s32 	%r439, %r439, %r410;
	mov.f64 	%fd983, %fd979;
$L__BB1_83:
	add.s32 	%r442, %r17, 1;
	setp.lt.u32 	%p93, %r17, 9999999;
	not.pred 	%p94, %p4;
	and.pred  	%p95, %p94, %p93;
	@%p95 bra 	$L__BB1_3;
	bra.uni 	$L__BB1_92;
$L__BB1_84:
	mov.b32 	%r435, 1;
	mov.b32 	%r438, 0;
	mov.u32 	%r437, %r438;
	mov.u32 	%r434, %r438;
	mov.u32 	%r436, %r434;
$L__BB1_85:
	ld.param.u32 	%r426, [_Z24rk4_three_save_crossingsjPdddjjS_S_S__param_4];
	cvt.rn.f64.u32 	%fd939, %r435;
	mul.f64 	%fd36, %fd1, %fd939;
	setp.ge.u32 	%p96, %r434, %r426;
	@%p96 bra 	$L__BB1_87;
	ld.param.f64 	%fd966, [_Z24rk4_three_save_crossingsjPdddjjS_S_S__param_3];
	setp.gt.f64 	%p97, %fd977, %fd966;
	add.s32 	%r413, %r434, %r2;
	mul.lo.s32 	%r414, %r413, 3;
	mul.wide.u32 	%rd18, %r414, 8;
	add.s64 	%rd19, %rd1, %rd18;
	st.global.f64 	[%rd19], %fd36;
	setp.lt.f64 	%p98, %fd977, %fd966;
	and.pred  	%p99, %p98, %p97;
	selp.u32 	%r415, 1, 0, %p99;
	add.s32 	%r436, %r434, %r415;
$L__BB1_87:
	ld.param.u32 	%r427, [_Z24rk4_three_save_crossingsjPdddjjS_S_S__param_4];
	setp.ge.u32 	%p100, %r434, %r427;
	setp.ge.u32 	%p101, %r437, %r427;
	and.pred  	%p1, %p100, %p101;
	@%p101 bra 	$L__BB1_89;
	ld.param.f64 	%fd967, [_Z24rk4_three_save_crossingsjPdddjjS_S_S__param_3];
	setp.gt.f64 	%p102, %fd975, %fd967;
	add.s32 	%r416, %r437, %r2;
	mad.lo.s32 	%r417, %r416, 3, 1;
	mul.wide.u32 	%rd20, %r417, 8;
	add.s64 	%rd21, %rd1, %rd20;
	st.global.f64 	[%rd21], %fd36;
	setp.lt.f64 	%p103, %fd975, %fd967;
	and.pred  	%p104, %p103, %p102;
	selp.u32 	%r418, 1, 0, %p104;
	add.s32 	%r437, %r437, %r418;
$L__BB1_89:
	ld.param.u32 	%r428, [_Z24rk4_three_save_crossingsjPdddjjS_S_S__param_4];
	setp.ge.u32 	%p105, %r438, %r428;
	and.pred  	%p2, %p1, %p105;
	@%p105 bra 	$L__BB1_91;
	ld.param.f64 	%fd968, [_Z24rk4_three_save_crossingsjPdddjjS_S_S__param_3];
	setp.gt.f64 	%p106, %fd979, %fd968;
	add.s32 	%r419, %r438, %r2;
	mad.lo.s32 	%r420, %r419, 3, 2;
	mul.wide.u32 	%rd22, %r420, 8;
	add.s64 	%rd23, %rd1, %rd22;
	st.global.f64 	[%rd23], %fd36;
	setp.lt.f64 	%p107, %fd979, %fd968;
	and.pred  	%p108, %p107, %p106;
	selp.u32 	%r421, 1, 0, %p108;
	add.s32 	%r438, %r438, %r421;
$L__BB1_91:
	add.s32 	%r13, %r435, 1;
	setp.gt.u32 	%p109, %r435, 9999998;
	or.pred  	%p110, %p2, %p109;
	mov.u32 	%r434, %r436;
	mov.u32 	%r435, %r13;
	@%p110 bra 	$L__BB1_92;
	bra.uni 	$L__BB1_85;
$L__BB1_92:
	ret;

}
	// .globl	_Z8rk4_fourjPddjjS_S_S_
.visible .entry _Z8rk4_fourjPddjjS_S_S_(
	.param .u32 _Z8rk4_fourjPddjjS_S_S__param_0,
	.param .u64 .ptr .align 1 _Z8rk4_fourjPddjjS_S_S__param_1,
	.param .f64 _Z8rk4_fourjPddjjS_S_S__param_2,
	.param .u32 _Z8rk4_fourjPddjjS_S_S__param_3,
	.param .u32 _Z8rk4_fourjPddjjS_S_S__param_4,
	.param .u64 .ptr .align 1 _Z8rk4_fourjPddjjS_S_S__param_5,
	.param .u64 .ptr .align 1 _Z8rk4_fourjPddjjS_S_S__param_6,
	.param .u64 .ptr .align 1 _Z8rk4_fourjPddjjS_S_S__param_7
)
{
	.reg .pred 	%p<110>;
	.reg .b32 	%r<557>;
	.reg .b32 	%f<65>;
	.reg .b64 	%rd<47>;
	.reg .b64 	%fd<1359>;

	ld.param.u32 	%r123, [_Z8rk4_fourjPddjjS_S_S__param_0];
	ld.param.u64 	%rd2, [_Z8rk4_fourjPddjjS_S_S__param_1];
	ld.param.u64 	%rd3, [_Z8rk4_fourjPddjjS_S_S__param_5];
	ld.param.u64 	%rd4, [_Z8rk4_fourjPddjjS_S_S__param_6];
	ld.param.u64 	%rd5, [_Z8rk4_fourjPddjjS_S_S__param_7];
	cvta.to.global.u64 	%rd1, %rd5;
	mov.u32 	%r124, %ntid.x;
	mov.u32 	%r125, %ctaid.x;
	mov.u32 	%r126, %tid.x;
	mad.lo.s32 	%r1, %r124, %r125, %r126;
	setp.ge.u32 	%p1, %r1, %r123;
	@%p1 bra 	$L__BB2_115;
	ld.param.u32 	%r544, [_Z8rk4_fourjPddjjS_S_S__param_3];
	cvta.to.global.u64 	%rd6, %rd4;
	cvta.to.global.u64 	%rd7, %rd3;
	shl.b32 	%r127, %r1, 3;
	cvta.to.global.u64 	%rd8, %rd2;
	mul.wide.s32 	%rd9, %r127, 8;
	add.s64 	%rd10, %rd8, %rd9;
	ld.global.f64 	%fd1319, [%rd10];
	ld.global.f64 	%fd1320, [%rd10+8];
	ld.global.f64 	%fd1321, [%rd10+16];
	ld.global.f64 	%fd1322, [%rd10+24];
	ld.global.f64 	%fd1323, [%rd10+32];
	ld.global.f64 	%fd1324, [%rd10+40];
	ld.global.f64 	%fd1325, [%rd10+48];
	ld.global.f64 	%fd1326, [%rd10+56];
	ld.global.f64 	%fd9, [%rd7];
	ld.global.f64 	%fd10, [%rd7+8];
	ld.global.f64 	%fd11, [%rd7+16];
	ld.global.f64 	%fd12, [%rd7+24];
	ld.global.f64 	%fd13, [%rd7+32];
	ld.global.f64 	%fd14, [%rd7+40];
	ld.global.f64 	%fd15, [%rd7+48];
	ld.global.f64 	%fd16, [%rd7+56];
	ld.global.f64 	%fd17, [%rd7+64];
	ld.global.f64 	%fd18, [%rd7+72];
	ld.global.f64 	%fd19, [%rd7+80];
	ld.global.f64 	%fd20, [%rd7+88];
	ld.global.f64 	%fd21, [%rd7+96];
	ld.global.f64 	%fd22, [%rd7+104];
	ld.global.f64 	%fd23, [%rd7+112];
	ld.global.f64 	%fd24, [%rd7+120];
	ld.global.f64 	%fd25, [%rd7+128];
	ld.global.f64 	%fd26, [%rd7+136];
	ld.global.f64 	%fd27, [%rd7+144];
	ld.global.f64 	%fd28, [%rd7+152];
	ld.global.f64 	%fd29, [%rd7+160];
	ld.global.f64 	%fd30, [%rd7+168];
	ld.global.f64 	%fd31, [%rd7+176];
	ld.global.f64 	%fd32, [%rd7+184];
	ld.global.f64 	%fd33, [%rd6];
	ld.global.f64 	%fd34, [%rd6+8];
	ld.global.f64 	%fd35, [%rd6+16];
	ld.global.f64 	%fd36, [%rd6+24];
	ld.global.f64 	%fd37, [%rd6+32];
	ld.global.f64 	%fd38, [%rd6+40];
	ld.global.f64 	%fd39, [%rd6+48];
	ld.global.f64 	%fd40, [%rd6+56];
	ld.global.f64 	%fd41, [%rd6+64];
	ld.global.f64 	%fd42, [%rd6+72];
	ld.global.f64 	%fd43, [%rd6+80];
	ld.global.f64 	%fd44, [%rd6+88];
	mul.lo.s32 	%r128, %r1, %r544;
	shl.b32 	%r2, %r128, 2;
	mul.wide.u32 	%rd11, %r2, 8;
	add.s64 	%rd12, %rd1, %rd11;
	st.global.f64 	[%rd12], %fd1319;
	st.global.f64 	[%rd12+8], %fd1321;
	st.global.f64 	[%rd12+16], %fd1323;
	st.global.f64 	[%rd12+24], %fd1325;
	setp.lt.u32 	%p2, %r544, 2;
	@%p2 bra 	$L__BB2_115;
	ld.param.u32 	%r547, [_Z8rk4_fourjPddjjS_S_S__param_4];
	setp.eq.s32 	%p3, %r547, 0;
	neg.f64 	%fd45, %fd12;
	neg.f64 	%fd46, %fd18;
	neg.f64 	%fd47, %fd24;
	neg.f64 	%fd48, %fd30;
	@%p3 bra 	$L__BB2_101;
	ld.param.f64 	%fd1269, [_Z8rk4_fourjPddjjS_S_S__param_2];
	div.rn.f64 	%fd49, %fd1269, 0d4018000000000000;
	mov.b32 	%r555, 1;
$L__BB2_4:
	ld.param.u32 	%r548, [_Z8rk4_fourjPddjjS_S_S__param_4];
	neg.s32 	%r556, %r548;
$L__BB2_5:
	mul.f64 	%fd66, %fd1319, 0dC059000000000000;
	fma.rn.f64 	%fd262, %fd66, 0d3FF71547652B82FE, 0d4338000000000000;
	{
	.reg .b32 %temp; 
	mov.b64 	{%r24, %temp}, %fd262;
	}
	mov.f64 	%fd263, 0dC338000000000000;
	add.rn.f64 	%fd264, %fd262, %fd263;
	fma.rn.f64 	%fd265, %fd264, 0dBFE62E42FEFA39EF, %fd66;
	fma.rn.f64 	%fd266, %fd264, 0dBC7ABC9E3B39803F, %fd265;
	fma.rn.f64 	%fd267, %fd266, 0d3E5ADE1569CE2BDF, 0d3E928AF3FCA213EA;
	fma.rn.f64 	%fd268, %fd267, %fd266, 0d3EC71DEE62401315;
	fma.rn.f64 	%fd269, %fd268, %fd266, 0d3EFA01997C89EB71;
	fma.rn.f64 	%fd270, %fd269, %fd266, 0d3F2A01A014761F65;
	fma.rn.f64 	%fd271, %fd270, %fd266, 0d3F56C16C1852B7AF;
	fma.rn.f64 	%fd272, %fd271, %fd266, 0d3F81111111122322;
	fma.rn.f64 	%fd273, %fd272, %fd266, 0d3FA55555555502A1;
	fma.rn.f64 	%fd274, %fd273, %fd266, 0d3FC5555555555511;
	fma.rn.f64 	%fd275, %fd274, %fd266, 0d3FE000000000000B;
	fma.rn.f64 	%fd276, %fd275, %fd266, 0d3FF0000000000000;
	fma.rn.f64 	%fd277, %fd276, %fd266, 0d3FF0000000000000;
	{
	.reg .b32 %temp; 
	mov.b64 	{%r25, %temp}, %fd277;
	}
	{
	.reg .b32 %temp; 
	mov.b64 	{%temp, %r26}, %fd277;
	}
	shl.b32 	%r130, %r24, 20;
	add.s32 	%r131, %r130, %r26;
	mov.b64 	%fd1327, {%r25, %r131};
	{
	.reg .b32 %temp; 
	mov.b64 	{%temp, %r132}, %fd66;
	}
	mov.b32 	%f33, %r132;
	abs.f32 	%f1, %f33;
	setp.lt.f32 	%p4, %f1, 0f4086232B;
	@%p4 bra 	$L__BB2_8;
	setp.lt.f64 	%p5, %fd66, 0d0000000000000000;
	add.f64 	%fd278, %fd66, 0d7FF0000000000000;
	selp.f64 	%fd1327, 0d0000000000000000, %fd278, %p5;
	setp.geu.f32 	%p6, %f1, 0f40874800;
	@%p6 bra 	$L__BB2_8;
	shr.u32 	%r133, %r24, 31;
	add.s32 	%r134, %r24, %r133;
	shr.s32 	%r135, %r134, 1;
	shl.b32 	%r136, %r135, 20;
	add.s32 	%r137, %r26, %r136;
	mov.b64 	%fd279, {%r25, %r137};
	sub.s32 	%r138, %r24, %r135;
	shl.b32 	%r139, %r138, 20;
	add.s32 	%r140, %r139, 1072693248;
	mov.b32 	%r141, 0;
	mov.b64 	%fd280, {%r141, %r140};
	mul.f64 	%fd1327, %fd280, %fd279;
$L__BB2_8:
	add.f64 	%fd71, %fd1327, 0d3FF0000000000000;
	mul.f64 	%fd72, %fd1321, 0dC059000000000000;
	fma.rn.f64 	%fd281, %fd72, 0d3FF71547652B82FE, 0d4338000000000000;
	{
	.reg .b32 %temp; 
	mov.b64 	{%r27, %temp}, %fd281;
	}
	mov.f64 	%fd282, 0dC338000000000000;
	add.rn.f64 	%fd283, %fd281, %fd282;
	fma.rn.f64 	%fd284, %fd283, 0dBFE62E42FEFA39EF, %fd72;
	fma.rn.f64 	%fd285, %fd283, 0dBC7ABC9E3B39803F, %fd284;
	fma.rn.f64 	%fd286, %fd285, 0d3E5ADE1569CE2BDF, 0d3E928AF3FCA213EA;
	fma.rn.f64 	%fd287, %fd286, %fd285, 0d3EC71DEE62401315;
	fma.rn.f64 	%fd288, %fd287, %fd285, 0d3EFA01997C89EB71;
	fma.rn.f64 	%fd289, %fd288, %fd285, 0d3F2A01A014761F65;
	fma.rn.f64 	%fd290, %fd289, %fd285, 0d3F56C16C1852B7AF;
	fma.rn.f64 	%fd291, %fd290, %fd285, 0d3F81111111122322;
	fma.rn.f64 	%fd292, %fd291, %fd285, 0d3FA55555555502A1;
	fma.rn.f64 	%fd293, %fd292, %fd285, 0d3FC5555555555511;
	fma.rn.f64 	%fd294, %fd293, %fd285, 0d3FE000000000000B;
	fma.rn.f64 	%fd295, %fd294, %fd285, 0d3FF0000000000000;
	fma.rn.f64 	%fd296, %fd295, %fd285, 0d3FF0000000000000;
	{
	.reg .b32 %temp; 
	mov.b64 	{%r28, %temp}, %fd296;
	}
	{
	.reg .b32 %temp; 
	mov.b64 	{%temp, %r29}, %fd296;
	}
	shl.b32 	%r142, %r27, 20;
	add.s32 	%r143, %r142, %r29;
	mov.b64 	%fd1328, {%r28, %r143};
	{
	.reg .b32 %temp; 
	mov.b64 	{%temp, %r144}, %fd72;
	}
	mov.b32 	%f34, %r144;
	abs.f32 	%f2, %f34;
	setp.lt.f32 	%p7, %f2, 0f4086232B;
	@%p7 bra 	$L__BB2_11;
	setp.lt.f64 	%p8, %fd72, 0d0000000000000000;
	add.f64 	%fd297, %fd72, 0d7FF0000000000000;
	selp.f64 	%fd1328, 0d0000000000000000, %fd297, %p8;
	setp.geu.f32 	%p9, %f2, 0f40874800;
	@%p9 bra 	$L__BB2_11;
	shr.u32 	%r145, %r27, 31;
	add.s32 	%r146, %r27, %r145;
	shr.s32 	%r147, %r146, 1;
	shl.b32 	%r148, %r147, 20;
	add.s32 	%r149, %r29, %r148;
	mov.b64 	%fd298, {%r28, %r149};
	sub.s32 	%r150, %r27, %r147;
	shl.b32 	%r151, %r150, 20;
	add.s32 	%r152, %r151, 1072693248;
	mov.b32 	%r153, 0;
	mov.b64 	%fd299, {%r153, %r152};
	mul.f64 	%fd1328, %fd299, %fd298;
$L__BB2_11:
	add.f64 	%fd77, %fd1328, 0d3FF0000000000000;
	mul.f64 	%fd78, %fd1323, 0dC059000000000000;
	fma.rn.f64 	%fd300, %fd78, 0d3FF71547652B82FE, 0d4338000000000000;
	{
	.reg .b32 %temp; 
	mov.b64 	{%r30, %temp}, %fd300;
	}
	mov.f64 	%fd301, 0dC338000000000000;
	add.rn.f64 	%fd302, %fd300, %fd301;
	fma.rn.f64 	%fd303, %fd302, 0dBFE62E42FEFA39EF, %fd78;
	fma.rn.f64 	%fd304, %fd302, 0dBC7ABC9E3B39803F, %fd303;
	fma.rn.f64 	%fd305, %fd304, 0d3E5ADE1569CE2BDF, 0d3E928AF3FCA213EA;
	fma.rn.f64 	%fd306, %fd305, %fd304, 0d3EC71DEE62401315;
	fma.rn.f64 	%fd307, %fd306, %fd304, 0d3EFA01997C89EB71;
	fma.rn.f64 	%fd308, %fd307, %fd304, 0d3F2A01A014761F65;
	fma.rn.f64 	%fd309, %fd308, %fd304, 0d3F56C16C1852B7AF;
	fma.rn.f64 	%fd310, %fd309, %fd304, 0d3F81111111122322;
	fma.rn.f64 	%fd311, %fd310, %fd304, 0d3FA55555555502A1;
	fma.rn.f64 	%fd312, %fd311, %fd304, 0d3FC5555555555511;
	fma.rn.f64 	%fd313, %fd312, %fd304, 0d3FE000000000000B;
	fma.rn.f64 	%fd314, %fd313, %fd304, 0d3FF0000000000000;
	fma.rn.f64 	%fd315, %fd314, %fd304, 0d3FF0000000000000;
	{
	.reg .b32 %temp; 
	mov.b64 	{%r31, %temp}, %fd315;
	}
	{
	.reg .b32 %temp; 
	mov.b64 	{%temp, %r32}, %fd315;
	}
	shl.b32 	%r154, %r30, 20;
	add.s32 	%r155, %r154, %r32;
	mov.b64 	%fd1329, {%r31, %r155};
	{
	.reg .b32 %temp; 
	mov.b64 	{%temp, %r156}, %fd78;
	}
	mov.b32 	%f35, %r156;
	abs.f32 	%f3, %f35;
	setp.lt.f32 	%p10, %f3, 0f4086232B;
	@%p10 bra 	$L__BB2_14;
	setp.lt.f64 	%p11, %fd78, 0d0000000000000000;
	add.f64 	%fd316, %fd78, 0d7FF0000000000000;
	selp.f64 	%fd1329, 0d0000000000000000, %fd316, %p11;
	setp.geu.f32 	%p12, %f3, 0f40874800;
	@%p12 bra 	$L__BB2_14;
	shr.u32 	%r157, %r30, 31;
	add.s32 	%r158, %r30, %r157;
	shr.s32 	%r159, %r158, 1;
	shl.b32 	%r160, %r159, 20;
	add.s32 	%r161, %r32, %r160;
	mov.b64 	%fd317, {%r31, %r161};
	sub.s32 	%r162, %r30, %r159;
	shl.b32 	%r163, %r162, 20;
	add.s32 	%r164, %r163, 1072693248;
	mov.b32 	%r165, 0;
	mov.b64 	%fd318, {%r165, %r164};
	mul.f64 	%fd1329, %fd318, %fd317;
$L__BB2_14:
	add.f64 	%fd83, %fd1329, 0d3FF0000000000000;
	mul.f64 	%fd84, %fd1325, 0dC059000000000000;
	fma.rn.f64 	%fd319, %fd84, 0d3FF71547652B82FE, 0d4338000000000000;
	{
	.reg .b32 %temp; 
	mov.b64 	{%r33, %temp}, %fd319;
	}
	mov.f64 	%fd320, 0dC338000000000000;
	add.rn.f64 	%fd321, %fd319, %fd320;
	fma.rn.f64 	%fd322, %fd321, 0dBFE62E42FEFA39EF, %fd84;
	fma.rn.f64 	%fd323, %fd321, 0dBC7ABC9E3B39803F, %fd322;
	fma.rn.f64 	%fd324, %fd323, 0d3E5ADE1569CE2BDF, 0d3E928AF3FCA213EA;
	fma.rn.f64 	%fd325, %fd324, %fd323, 0d3EC71DEE62401315;
	fma.rn.f64 	%fd326, %fd325, %fd323, 0d3EFA01997C89EB71;
	fma.rn.f64 	%fd327, %fd326, %fd323, 0d3F2A01A014761F65;
	fma.rn.f64 	%fd328, %fd327, %fd323, 0d3F56C16C1852B7AF;
	fma.rn.f64 	%fd329, %fd328, %fd323, 0d3F81111111122322;
	fma.rn.f64 	%fd330, %fd329, %fd323, 0d3FA55555555502A1;
	fma.rn.f64 	%fd331, %fd330, %fd323, 0d3FC5555555555511;
	fma.rn.f64 	%fd332, %fd331, %fd323, 0d3FE000000000000B;
	fma.rn.f64 	%fd333, %fd332, %fd323, 0d3FF0000000000000;
	fma.rn.f64 	%fd334, %fd333, %fd323, 0d3FF0000000000000;
	{
	.reg .b32 %temp; 
	mov.b64 	{%r34, %temp}, %fd334;
	}
	{
	.reg .b32 %temp; 
	mov.b64 	{%temp, %r35}, %fd334;
	}
	shl.b32 	%r166, %r33, 20;
	add.s32 	%r167, %r166, %r35;
	mov.b64 	%fd1330, {%r34, %r167};
	{
	.reg .b32 %temp; 
	mov.b64 	{%temp, %r168}, %fd84;
	}
	mov.b32 	%f36, %r168;
	abs.f32 	%f4, %f36;
	setp.lt.f32 	%p13, %f4, 0f4086232B;
	@%p13 bra 	$L__BB2_17;
	setp.lt.f64 	%p14, %fd84, 0d0000000000000000;
	add.f64 	%fd335, %fd84, 0d7FF0000000000000;
	selp.f64 	%fd1330, 0d0000000000000000, %fd335, %p14;
	setp.geu.f32 	%p15, %f4, 0f40874800;
	@%p15 bra 	$L__BB2_17;
	shr.u32 	%r169, %r33, 31;
	add.s32 	%r170, %r33, %r169;
	shr.s32 	%r171, %r170, 1;
	shl.b32 	%r172, %r171, 20;
	add.s32 	%r173, %r35, %r172;
	mov.b64 	%fd336, {%r34, %r173};
	sub.s32 	%r174, %r33, %r171;
	shl.b32 	%r175, %r174, 20;
	add.s32 	%r176, %r175, 1072693248;
	mov.b32 	%r177, 0;
	mov.b64 	%fd337, {%r177, %r176};
	mul.f64 	%fd1330, %fd337, %fd336;
$L__BB2_17:
	add.f64 	%fd89, %fd1330, 0d3FF0000000000000;
	sub.f64 	%fd338, %fd1319, %fd11;
	mul.f64 	%fd90, %fd338, %fd45;
	fma.rn.f64 	%fd339, %fd90, 0d3FF71547652B82FE, 0d4338000000000000;
	{
	.reg .b32 %temp; 
	mov.b64 	{%r36, %temp}, %fd339;
	}
	mov.f64 	%fd340, 0dC338000000000000;
	add.rn.f64 	%fd341, %fd339, %fd340;
	fma.rn.f64 	%fd342, %fd341, 0dBFE62E42FEFA39EF, %fd90;
	fma.rn.f64 	%fd343, %fd341, 0dBC7ABC9E3B39803F, %fd342;
	fma.rn.f64 	%fd344, %fd343, 0d3E5ADE1569CE2BDF, 0d3E928AF3FCA213EA;
	fma.rn.f64 	%fd345, %fd344, %fd343, 0d3EC71DEE62401315;
	fma.rn.f64 	%fd346, %fd345, %fd343, 0d3EFA01997C89EB71;
	fma.rn.f64 	%fd347, %fd346, %fd343, 0d3F2A01A014761F65;
	fma.rn.f64 	%fd348, %fd347, %fd343, 0d3F56C16C1852B7AF;
	fma.rn.f64 	%fd349, %fd348, %fd343, 0d3F81111111122322;
	fma.rn.f64 	%fd350, %fd349, %fd343, 0d3FA55555555502A1;
	fma.rn.f64 	%fd351, %fd350, %fd343, 0d3FC5555555555511;
	fma.rn.f64 	%fd352, %fd351, %fd343, 0d3FE000000000000B;
	fma.rn.f64 	%fd353, %fd352, %fd343, 0d3FF0000000000000;
	fma.rn.f64 	%fd354, %fd353, %fd343, 0d3FF0000000000000;
	{
	.reg .b32 %temp; 
	mov.b64 	{%r37, %temp}, %fd354;
	}
	{
	.reg .b32 %temp; 
	mov.b64 	{%temp, %r38}, %fd354;
	}
	shl.b32 	%r178, %r36, 20;
	add.s32 	%r179, %r178, %r38;
	mov.b64 	%fd1331, {%r37, %r179};
	{
	.reg .b32 %temp; 
	mov.b64 	{%temp, %r180}, %fd90;
	}
	mov.b32 	%f37, %r180;
	abs.f32 	%f5, %f37;
	setp.lt.f32 	%p16, %f5, 0f4086232B;
	@%p16 bra 	$L__BB2_20;
	setp.lt.f64 	%p17, %fd90, 0d0000000000000000;
	add.f64 	%fd355, %fd90, 0d7FF0000000000000;
	selp.f64 	%fd1331, 0d0000000000000000, %fd355, %p17;
	setp.geu.f32 	%p18, %f5, 0f40874800;
	@%p18 bra 	$L__BB2_20;
	shr.u32 	%r181, %r36, 31;
	add.s32 	%r182, %r36, %r181;
	shr.s32 	%r183, %r182, 1;
	shl.b32 	%r184, %r183, 20;
	add.s32 	%r185, %r38, %r184;
	mov.b64 	%fd356, {%r37, %r185};
	sub.s32 	%r186, %r36, %r183;
	shl.b32 	%r187, %r186, 20;
	add.s32 	%r188, %r187, 1072693248;
	mov.b32 	%r189, 0;
	mov.b64 	%fd357, {%r189, %r188};
	mul.f64 	%fd1331, %fd357, %fd356;
$L__BB2_20:
	add.f64 	%fd358, %fd1331, 0d3FF0000000000000;
	rcp.rn.f64 	%fd359, %fd358;
	sub.f64 	%fd360, %fd359, %fd1320;
	mul.f64 	%fd95, %fd10, %fd360;
	sub.f64 	%fd361, %fd1321, %fd17;
	mul.f64 	%fd96, %fd361, %fd46;
	fma.rn.f64 	%fd362, %fd96, 0d3FF71547652B82FE, 0d4338000000000000;
	{
	.reg .b32 %temp; 
	mov.b64 	{%r39, %temp}, %fd362;
	}
	mov.f64 	%fd363, 0dC338000000000000;
	add.rn.f64 	%fd364, %fd362, %fd363;
	fma.rn.f64 	%fd365, %fd364, 0dBFE62E42FEFA39EF, %fd96;
	fma.rn.f64 	%fd366, %fd364, 0dBC7ABC9E3B39803F, %fd365;
	fma.rn.f64 	%fd367, %fd366, 0d3E5ADE1569CE2BDF, 0d3E928AF3FCA213EA;
	fma.rn.f64 	%fd368, %fd367, %fd366, 0d3EC71DEE62401315;
	fma.rn.f64 	%fd369, %fd368, %fd366, 0d3EFA01997C89EB71;
	fma.rn.f64 	%fd370, %fd369, %fd366, 0d3F2A01A014761F65;
	fma.rn.f64 	%fd371, %fd370, %fd366, 0d3F56C16C1852B7AF;
	fma.rn.f64 	%fd372, %fd371, %fd366, 0d3F81111111122322;
	fma.rn.f64 	%fd373, %fd372, %fd366, 0d3FA55555555502A1;
	fma.rn.f64 	%fd374, %fd373, %fd366, 0d3FC5555555555511;
	fma.rn.f64 	%fd375, %fd374, %fd366, 0d3FE000000000000B;
	fma.rn.f64 	%fd376, %fd375, %fd366, 0d3FF0000000000000;
	fma.rn.f64 	%fd377, %fd376, %fd366, 0d3FF0000000000000;
	{
	.reg .b32 %temp; 
	mov.b64 	{%r40, %temp}, %fd377;
	}
	{
	.reg .b32 %temp; 
	mov.b64 	{%temp, %r41}, %fd377;
	}
	shl.b32 	%r190, %r39, 20;
	add.s32 	%r191, %r190, %r41;
	mov.b64 	%fd1332, {%r40, %r191};
	{
	.reg .b32 %temp; 
	mov.b64 	{%temp, %r192}, %fd96;
	}
	mov.b32 	%f38, %r192;
	abs.f32 	%f6, %f38;
	setp.lt.f32 	%p19, %f6, 0f4086232B;
	@%p19 bra 	$L__BB2_23;
	setp.lt.f64 	%p20, %fd96, 0d0000000000000000;
	add.f64 	%fd378, %fd96, 0d7FF0000000000000;
	selp.f64 	%fd1332, 0d0000000000000000, %fd378, %p20;
	setp.geu.f32 	%p21, %f6, 0f40874800;
	@%p21 bra 	$L__BB2_23;
	shr.u32 	%r193, %r39, 31;
	add.s32 	%r194, %r39, %r193;
	shr.s32 	%r195, %r194, 1;
	shl.b32 	%r196, %r195, 20;
	add.s32 	%r197, %r41, %r196;
	mov.b64 	%fd379, {%r40, %r197};
	sub.s32 	%r198, %r39, %r195;
	shl.b32 	%r199, %r198, 20;
	add.s32 	%r200, %r199, 1072693248;
	mov.b32 	%r201, 0;
	mov.b64 	%fd380, {%r201, %r200};
	mul.f64 	%fd1332, %fd380, %fd379;
$L__BB2_23:
	add.f64 	%fd381, %fd1332, 0d3FF0000000000000;
	rcp.rn.f64 	%fd382, %fd381;
	sub.f64 	%fd383, %fd382, %fd1322;
	mul.f64 	%fd101, %fd16, %fd383;
	sub.f64 	%fd384, %fd1323, %fd23;
	mul.f64 	%fd102, %fd384, %fd47;
	fma.rn.f64 	%fd385, %fd102, 0d3FF71547652B82FE, 0d4338000000000000;
	{
	.reg .b32 %temp; 
	mov.b64 	{%r42, %temp}, %fd385;
	}
	mov.f64 	%fd386, 0dC338000000000000;
	add.rn.f64 	%fd387, %fd385, %fd386;
	fma.rn.f64 	%fd388, %fd387, 0dBFE62E42FEFA39EF, %fd102;
	fma.rn.f64 	%fd389, %fd387, 0dBC7ABC9E3B39803F, %fd388;
	fma.rn.f64 	%fd390, %fd389, 0d3E5ADE1569CE2BDF, 0d3E928AF3FCA213EA;
	fma.rn.f64 	%fd391, %fd390, %fd389, 0d3EC71DEE62401315;
	fma.rn.f64 	%fd392, %fd391, %fd389, 0d3EFA01997C89EB71;
	fma.rn.f64 	%fd393, %fd392, %fd389, 0d3F2A01A014761F65;
	fma.rn.f64 	%fd394, %fd393, %fd389, 0d3F56C16C1852B7AF;
	fma.rn.f64 	%fd395, %fd394, %fd389, 0d3F81111111122322;
	fma.rn.f64 	%fd396, %fd395, %fd389, 0d3FA55555555502A1;
	fma.rn.f64 	%fd397, %fd396, %fd389, 0d3FC5555555555511;
	fma.rn.f64 	%fd398, %fd397, %fd389, 0d3FE000000000000B;
	fma.rn.f64 	%fd399, %fd398, %fd389, 0d3FF0000000000000;
	fma.rn.f64 	%fd400, %fd399, %fd389, 0d3FF0000000000000;
	{
	.reg .b32 %temp; 
	mov.b64 	{%r43, %temp}, %fd400;
	}
	{
	.reg .b32 %temp; 
	mov.b64 	{%temp, %r44}, %fd400;
	}
	shl.b32 	%r202, %r42, 20;
	add.s32 	%r203, %r202, %r44;
	mov.b64 	%fd1333, {%r43, %r203};
	{
	.reg .b32 %temp; 
	mov.b64 	{%temp, %r204}, %fd102;
	}
	mov.b32 	%f39, %r204;
	abs.f32 	%f7, %f39;
	setp.lt.f32 	%p22, %f7, 0f4086232B;
	@%p22 bra 	$L__BB2_26;
	setp.lt.f64 	%p23, %fd102, 0d0000000000000000;
	add.f64 	%fd401, %fd102, 0d7FF0000000000000;
	selp.f64 	%fd1333, 0d0000000000000000, %fd401, %p23;
	setp.geu.f32 	%p24, %f7, 0f40874800;
	@%p24 bra 	$L__BB2_26;
	shr.u32 	%r205, %r42, 31;
	add.s32 	%r206, %r42, %r205;
	shr.s32 	%r207, %r206, 1;
	shl.b32 	%r208, %r207, 20;
	add.s32 	%r209, %r44, %r208;
	mov.b64 	%fd402, {%r43, %r209};
	sub.s32 	%r210, %r42, %r207;
	shl.b32 	%r211, %r210, 20;
	add.s32 	%r212, %r211, 1072693248;
	mov.b32 	%r213, 0;
	mov.b64 	%fd403, {%r213, %r212};
	mul.f64 	%fd1333, %fd403, %fd402;
$L__BB2_26:
	add.f64 	%fd404, %fd1333, 0d3FF0000000000000;
	rcp.rn.f64 	%fd405, %fd404;
	sub.f64 	%fd406, %fd405, %fd1324;
	mul.f64 	%fd107, %fd22, %fd406;
	sub.f64 	%fd407, %fd1325, %fd29;
	mul.f64 	%fd108, %fd407, %fd48;
	fma.rn.f64 	%fd408, %fd108, 0d3FF71547652B82FE, 0d4338000000000000;
	{
	.reg .b32 %temp; 
	mov.b64 	{%r45, %temp}, %fd408;
	}
	mov.f64 	%fd409, 0dC338000000000000;
	add.rn.f64 	%fd410, %fd408, %fd409;
	fma.rn.f64 	%fd411, %fd410, 0dBFE62E42FEFA39EF, %fd108;
	fma.rn.f64 	%fd412, %fd410, 0dBC7ABC9E3B39803F, %fd411;
	fma.rn.f64 	%fd413, %fd412, 0d3E5ADE1569CE2BDF, 0d3E928AF3FCA213EA;
	fma.rn.f64 	%fd414, %fd413, %fd412, 0d3EC71DEE62401315;
	fma.rn.f64 	%fd415, %fd414, %fd412, 0d3EFA01997C89EB71;
	fma.rn.f64 	%fd416, %fd415, %fd412, 0d3F2A01A014761F65;
	fma.rn.f64 	%fd417, %fd416, %fd412, 0d3F56C16C1852B7AF;
	fma.rn.f64 	%fd418, %fd417, %fd412, 0d3F81111111122322;
	fma.rn.f64 	%fd419, %fd418, %fd412, 0d3FA55555555502A1;
	fma.rn.f64 	%fd420, %fd419, %fd412, 0d3FC5555555555511;
	fma.rn.f64 	%fd421, %fd420, %fd412, 0d3FE000000000000B;
	fma.rn.f64 	%fd422, %fd421, %fd412, 0d3FF0000000000000;
	fma.rn.f64 	%fd423, %fd422, %fd412, 0d3FF0000000000000;
	{
	.reg .b32 %temp; 
	mov.b64 	{%r46, %temp}, %fd423;
	}
	{
	.reg .b32 %temp; 
	mov.b64 	{%temp, %r47}, %fd423;
	}
	shl.b32 	%r214, %r45, 20;
	add.s32 	%r215, %r214, %r47;
	mov.b64 	%fd1334, {%r46, %r215};
	{
	.reg .b32 %temp; 
	mov.b64 	{%temp, %r216}, %fd108;
	}
	mov.b32 	%f40, %r216;
	abs.f32 	%f8, %f40;
	setp.lt.f32 	%p25, %f8, 0f4086232B;
	@%p25 bra 	$L__BB2_29;
	setp.lt.f64 	%p26, %fd108, 0d0000000000000000;
	add.f64 	%fd424, %fd108, 0d7FF0000000000000;
	selp.f64 	%fd1334, 0d0000000000000000, %fd424, %p26;
	setp.geu.f32 	%p27, %f8, 0f40874800;
	@%p27 bra 	$L__BB2_29;
	shr.u32 	%r217, %r45, 31;
	add.s32 	%r218, %r45, %r217;
	shr.s32 	%r219, %r218, 1;
	shl.b32 	%r220, %r219, 20;
	add.s32 	%r221, %r47, %r220;
	mov.b64 	%fd425, {%r46, %r221};
	sub.s32 	%r222, %r45, %r219;
	shl.b32 	%r223, %r222, 20;
	add.s32 	%r224, %r223, 1072693248;
	mov.b32 	%r225, 0;
	mov.b64 	%fd426, {%r225, %r224};
	mul.f64 	%fd1334, %fd426, %fd425;
$L__BB2_29:
	ld.param.f64 	%fd1270, [_Z8rk4_fourjPddjjS_S_S__param_2];
	rcp.rn.f64 	%fd427, %fd89;
	rcp.rn.f64 	%fd428, %fd83;
	rcp.rn.f64 	%fd429, %fd77;
	rcp.rn.f64 	%fd430, %fd71;
	add.f64 	%fd431, %fd1334, 0d3FF0000000000000;
	rcp.rn.f64 	%fd432, %fd431;
	sub.f64 	%fd433, %fd432, %fd1326;
	mul.f64 	%fd113, %fd28, %fd433;
	sub.f64 	%fd434, %fd13, %fd1319;
	mul.f64 	%fd435, %fd428, %fd34;
	fma.rn.f64 	%fd436, %fd429, %fd33, %fd435;
	fma.rn.f64 	%fd437, %fd427, %fd35, %fd436;
	mul.f64 	%fd438, %fd1319, %fd1319;
	mul.f64 	%fd439, %fd1319, %fd438;
	sub.f64 	%fd440, %fd1319, %fd439;
	mul.f64 	%fd441, %fd14, %fd440;
	sub.f64 	%fd442, %fd441, %fd1320;
	add.f64 	%fd443, %fd9, %fd442;
	fma.rn.f64 	%fd114, %fd434, %fd437, %fd443;
	sub.f64 	%fd444, %fd19, %fd1321;
	mul.f64 	%fd445, %fd428, %fd37;
	fma.rn.f64 	%fd446, %fd430, %fd36, %fd445;
	fma.rn.f64 	%fd447, %fd427, %fd38, %fd446;
	mul.f64 	%fd448, %fd1321, %fd1321;
	mul.f64 	%fd449, %fd1321, %fd448;
	sub.f64 	%fd450, %fd1321, %fd449;
	mul.f64 	%fd451, %fd20, %fd450;
	sub.f64 	%fd452, %fd451, %fd1322;
	add.f64 	%fd453, %fd15, %fd452;
	fma.rn.f64 	%fd115, %fd444, %fd447, %fd453;
	sub.f64 	%fd454, %fd25, %fd1323;
	mul.f64 	%fd455, %fd429, %fd40;
	fma.rn.f64 	%fd456, %fd430, %fd39, %fd455;
	fma.rn.f64 	%fd457, %fd427, %fd41, %fd456;
	mul.f64 	%fd458, %fd1323, %fd1323;
	mul.f64 	%fd459, %fd1323, %fd458;
	sub.f64 	%fd460, %fd1323, %fd459;
	mul.f64 	%fd461, %fd26, %fd460;
	sub.f64 	%fd462, %fd461, %fd1324;
	add.f64 	%fd463, %fd21, %fd462;
	fma.rn.f64 	%fd116, %fd454, %fd457, %fd463;
	sub.f64 	%fd464, %fd31, %fd1325;
	mul.f64 	%fd465, %fd429, %fd43;
	fma.rn.f64 	%fd466, %fd430, %fd42, %fd465;
	fma.rn.f64 	%fd467, %fd428, %fd44, %fd466;
	mul.f64 	%fd468, %fd1325, %fd1325;
	mul.f64 	%fd469, %fd1325, %fd468;
	sub.f64 	%fd470, %fd1325, %fd469;
	mul.f64 	%fd471, %fd32, %fd470;
	sub.f64 	%fd472, %fd471, %fd1326;
	add.f64 	%fd473, %fd27, %fd472;
	fma.rn.f64 	%fd117, %fd464, %fd467, %fd473;
	mul.f64 	%fd474, %fd1270, 0d3FE0000000000000;
	fma.rn.f64 	%fd475, %fd474, %fd114, %fd1319;
	mul.f64 	%fd476, %fd475, 0dC059000000000000;
	fma.rn.f64 	%fd477, %fd476, 0d3FF71547652B82FE, 0d4338000000000000;
	{
	.reg .b32 %temp; 
	mov.b64 	{%r48, %temp}, %fd477;
	}
	mov.f64 	%fd478, 0dC338000000000000;
	add.rn.f64 	%fd479, %fd477, %fd478;
	fma.rn.f64 	%fd480, %fd479, 0dBFE62E42FEFA39EF, %fd476;
	fma.rn.f64 	%fd481, %fd479, 0dBC7ABC9E3B39803F, %fd480;
	fma.rn.f64 	%fd482, %fd481, 0d3E5ADE1569CE2BDF, 0d3E928AF3FCA213EA;
	fma.rn.f64 	%fd483, %fd482, %fd481, 0d3EC71DEE62401315;
	fma.rn.f64 	%fd484, %fd483, %fd481, 0d3EFA01997C89EB71;
	fma.rn.f64 	%fd485, %fd484, %fd481, 0d3F2A01A014761F65;
	fma.rn.f64 	%fd486, %fd485, %fd481, 0d3F56C16C1852B7AF;
	fma.rn.f64 	%fd487, %fd486, %fd481, 0d3F81111111122322;
	fma.rn.f64 	%fd488, %fd487, %fd481, 0d3FA55555555502A1;
	fma.rn.f64 	%fd489, %fd488, %fd481, 0d3FC5555555555511;
	fma.rn.f64 	%fd490, %fd489, %fd481, 0d3FE000000000000B;
	fma.rn.f64 	%fd491, %fd490, %fd481, 0d3FF0000000000000;
	fma.rn.f64 	%fd492, %fd491, %fd481, 0d3FF0000000000000;
	{
	.reg .b32 %temp; 
	mov.b64 	{%r49, %temp}, %fd492;
	}
	{
	.reg .b32 %temp; 
	mov.b64 	{%temp, %r50}, %fd492;
	}
	shl.b32 	%r226, %r48, 20;
	add.s32 	%r227, %r226, %r50;
	mov.b64 	%fd1335, {%r49, %r227};
	{
	.reg .b32 %temp; 
	mov.b64 	{%temp, %r228}, %fd476;
	}
	mov.b32 	%f41, %r228;
	abs.f32 	%f9, %f41;
	setp.lt.f32 	%p28, %f9, 0f4086232B;
	@%p28 bra 	$L__BB2_32;
	ld.param.f64 	%fd1271, [_Z8rk4_fourjPddjjS_S_S__param_2];
	mul.f64 	%fd493, %fd1271, 0d3FE0000000000000;
	fma.rn.f64 	%fd494, %fd493, %fd114, %fd1319;
	mul.f64 	%fd495, %fd494, 0dC059000000000000;
	setp.lt.f64 	%p29, %fd495, 0d0000000000000000;
	add.f64 	%fd496, %fd495, 0d7FF0000000000000;
	selp.f64 	%fd1335, 0d0000000000000000, %fd496, %p29;
	setp.geu.f32 	%p30, %f9, 0f40874800;
	@%p30 bra 	$L__BB2_32;
	shr.u32 	%r229, %r48, 31;
	add.s32 	%r230, %r48, %r229;
	shr.s32 	%r231, %r230, 1;
	shl.b32 	%r232, %r231, 20;
	add.s32 	%r233, %r50, %r232;
	mov.b64 	%fd497, {%r49, %r233};
	sub.s32 	%r234, %r48, %r231;
	shl.b32 	%r235, %r234, 20;
	add.s32 	%r236, %r235, 1072693248;
	mov.b32 	%r237, 0;
	mov.b64 	%fd498, {%r237, %r236};
	mul.f64 	%fd1335, %fd498, %fd497;
$L__BB2_32:
	ld.param.f64 	%fd1272, [_Z8rk4_fourjPddjjS_S_S__param_2];
	add.f64 	%fd122, %fd1335, 0d3FF0000000000000;
	mul.f64 	%fd499, %fd1272, 0d3FE0000000000000;
	fma.rn.f64 	%fd500, %fd499, %fd115, %fd1321;
	mul.f64 	%fd501, %fd500, 0dC059000000000000;
	fma.rn.f64 	%fd502, %fd501, 0d3FF71547652B82FE, 0d4338000000000000;
	{
	.reg .b32 %temp; 
	mov.b64 	{%r51, %temp}, %fd502;
	}
	mov.f64 	%fd503, 0dC338000000000000;
	add.rn.f64 	%fd504, %fd502, %fd503;
	fma.rn.f64 	%fd505, %fd504, 0dBFE62E42FEFA39EF, %fd501;
	fma.rn.f64 	%fd506, %fd504, 0dBC7ABC9E3B39803F, %fd505;
	fma.rn.f64 	%fd507, %fd506, 0d3E5ADE1569CE2BDF, 0d3E928AF3FCA213EA;
	fma.rn.f64 	%fd508, %fd507, %fd506, 0d3EC71DEE62401315;
	fma.rn.f64 	%fd509, %fd508, %fd506, 0d3EFA01997C89EB71;
	fma.rn.f64 	%fd510, %fd509, %fd506, 0d3F2A01A014761F65;
	fma.rn.f64 	%fd511, %fd510, %fd506, 0d3F56C16C1852B7AF;
	fma.rn.f64 	%fd512, %fd511, %fd506, 0d3F81111111122322;
	fma.rn.f64 	%fd513, %fd512, %fd506, 0d3FA55555555502A1;
	fma.rn.f64 	%fd514, %fd513, %fd506, 0d3FC5555555555511;
	fma.rn.f64 	%fd515, %fd514, %fd506, 0d3FE000000000000B;
	fma.rn.f64 	%fd516, %fd515, %fd506, 0d3FF0000000000000;
	fma.rn.f64 	%fd517, %fd516, %fd506, 0d3FF0000000000000;
	{
	.reg .b32 %temp; 
	mov.b64 	{%r52, %temp}, %fd517;
	}
	{
	.reg .b32 %temp; 
	mov.b64 	{%temp, %r53}, %fd517;
	}
	shl.b32 	%r238, %r51, 20;
	add.s32 	%r239, %r238, %r53;
	mov.b64 	%fd1336, {%r52, %r239};
	{
	.reg .b32 %temp; 
	mov.b64 	{%temp, %r240}, %fd501;
	}
	mov.b32 	%f42, %r240;
	abs.f32 	%f10, %f42;
	setp.lt.f32 	%p31, %f10, 0f4086232B;
	@%p31 bra 	$L__BB2_35;
	ld.param.f64 	%fd1273, [_Z8rk4_fourjPddjjS_S_S__param_2];
	mul.f64 	%fd518, %fd1273, 0d3FE0000000000000;
	fma.rn.f64 	%fd519, %fd518, %fd115, %fd1321;
	mul.f64 	%fd520, %fd519, 0dC059000000000000;
	setp.lt.f64 	%p32, %fd520, 0d0000000000000000;
	add.f64 	%fd521, %fd520, 0d7FF0000000000000;
	selp.f64 	%fd1336, 0d0000000000000000, %fd521, %p32;
	setp.geu.f32 	%p33, %f10, 0f40874800;
	@%p33 bra 	$L__BB2_35;
	shr.u32 	%r241, %r51, 31;
	add.s32 	%r242, %r51, %r241;
	shr.s32 	%r243, %r242, 1;
	shl.b32 	%r244, %r243, 20;
	add.s32 	%r245, %r53, %r244;
	mov.b64 	%fd522, {%r52, %r245};
	sub.s32 	%r246, %r51, %r243;
	shl.b32 	%r247, %r246, 20;
	add.s32 	%r248, %r247, 1072693248;
	mov.b32 	%r249, 0;
	mov.b64 	%fd523, {%r249, %r248};
	mul.f64 	%fd1336, %fd523, %fd522;
$L__BB2_35:
	ld.param.f64 	%fd1274, [_Z8rk4_fourjPddjjS_S_S__param_2];
	add.f64 	%fd127, %fd1336, 0d3FF0000000000000;
	mul.f64 	%fd524, %fd1274, 0d3FE0000000000000;
	fma.rn.f64 	%fd525, %fd524, %fd116, %fd1323;
	mul.f64 	%fd526, %fd525, 0dC059000000000000;
	fma.rn.f64 	%fd527, %fd526, 0d3FF71547652B82FE, 0d4338000000000000;
	{
	.reg .b32 %temp; 
	mov.b64 	{%r54, %temp}, %fd527;
	}
	mov.f64 	%fd528, 0dC338000000000000;
	add.rn.f64 	%fd529, %fd527, %fd528;
	fma.rn.f64 	%fd530, %fd529, 0dBFE62E42FEFA39EF, %fd526;
	fma.rn.f64 	%fd531, %fd529, 0dBC7ABC9E3B39803F, %fd530;
	fma.rn.f64 	%fd532, %fd531, 0d3E5ADE1569CE2BDF, 0d3E928AF3FCA213EA;
	fma.rn.f64 	%fd533, %fd532, %fd531, 0d3EC71DEE62401315;
	fma.rn.f64 	%fd534, %fd533, %fd531, 0d3EFA01997C89EB71;
	fma.rn.f64 	%fd535, %fd534, %fd531, 0d3F2A01A014761F65;
	fma.rn.f64 	%fd536, %fd535, %fd531, 0d3F56C16C1852B7AF;
	fma.rn.f64 	%fd537, %fd536, %fd531, 0d3F81111111122322;
	fma.rn.f64 	%fd538, %fd537, %fd531, 0d3FA55555555502A1;
	fma.rn.f64 	%fd539, %fd538, %fd531, 0d3FC5555555555511;
	fma.rn.f64 	%fd540, %fd539, %fd531, 0d3FE000000000000B;
	fma.rn.f64 	%fd541, %fd540, %fd531, 0d3FF0000000000000;
	fma.rn.f64 	%fd542, %fd541, %fd531, 0d3FF0000000000000;
	{
	.reg .b32 %temp; 
	mov.b64 	{%r55, %temp}, %fd542;
	}
	{
	.reg .b32 %temp; 
	mov.b64 	{%temp, %r56}, %fd542;
	}
	shl.b32 	%r250, %r54, 20;
	add.s32 	%r251, %r250, %r56;
	mov.b64 	%fd1337, {%r55, %r251};
	{
	.reg .b32 %temp; 
	mov.b64 	{%temp, %r252}, %fd526;
	}
	mov.b32 	%f43, %r252;
	abs.f32 	%f11, %f43;
	setp.lt.f32 	%p34, %f11, 0f4086232B;
	@%p34 bra 	$L__BB2_38;
	ld.param.f64 	%fd1275, [_Z8rk4_fourjPddjjS_S_S__param_2];
	mul.f64 	%fd543, %fd1275, 0d3FE0000000000000;
	fma.rn.f64 	%fd544, %fd543, %fd116, %fd1323;
	mul.f64 	%fd545, %fd544, 0dC059000000000000;
	setp.lt.f64 	%p35, %fd545, 0d0000000000000000;
	add.f64 	%fd546, %fd545, 0d7FF0000000000000;
	selp.f64 	%fd1337, 0d0000000000000000, %fd546, %p35;
	setp.geu.f32 	%p36, %f11, 0f40874800;
	@%p36 bra 	$L__BB2_38;
	shr.u32 	%r253, %r54, 31;
	add.s32 	%r254, %r54, %r253;
	shr.s32 	%r255, %r254, 1;
	shl.b32 	%r256, %r255, 20;
	add.s32 	%r257, %r56, %r256;
	mov.b64 	%fd547, {%r55, %r257};
	sub.s32 	%r258, %r54, %r255;
	shl.b32 	%r259, %r258, 20;
	add.s32 	%r260, %r259, 1072693248;
	mov.b32 	%r261, 0;
	mov.b64 	%fd548, {%r261, %r260};
	mul.f64 	%fd1337, %fd548, %fd547;
$L__BB2_38:
	ld.param.f64 	%fd1276, [_Z8rk4_fourjPddjjS_S_S__param_2];
	add.f64 	%fd132, %fd1337, 0d3FF0000000000000;
	mul.f64 	%fd549, %fd1276, 0d3FE0000000000000;
	fma.rn.f64 	%fd550, %fd549, %fd117, %fd1325;
	mul.f64 	%fd551, %fd550, 0dC059000000000000;
	fma.rn.f64 	%fd552, %fd551, 0d3FF71547652B82FE, 0d4338000000000000;
	{
	.reg .b32 %temp; 
	mov.b64 	{%r57, %temp}, %fd552;
	}
	mov.f64 	%fd553, 0dC338000000000000;
	add.rn.f64 	%fd554, %fd552, %fd553;
	fma.rn.f64 	%fd555, %fd554, 0dBFE62E42FEFA39EF, %fd551;
	fma.rn.f64 	%fd556, %fd554, 0dBC7ABC9E3B39803F, %fd555;
	fma.rn.f64 	%fd557, %fd556, 0d3E5ADE1569CE2BDF, 0d3E928AF3FCA213EA;
	fma.rn.f64 	%fd558, %fd557, %fd556, 0d3EC71DEE62401315;
	fma.rn.f64 	%fd559, %fd558, %fd556, 0d3EFA01997C89EB71;
	fma.rn.f64 	%fd560, %fd559, %fd556, 0d3F2A01A014761F65;
	fma.rn.f64 	%fd561, %fd560, %fd556, 0d3F56C16C1852B7AF;
	fma.rn.f64 	%fd562, %fd561, %fd556, 0d3F81111111122322;
	fma.rn.f64 	%fd563, %fd562, %fd556, 0d3FA55555555502A1;
	fma.rn.f64 	%fd564, %fd563, %fd556, 0d3FC5555555555511;
	fma.rn.f64 	%fd565, %fd564, %fd556, 0d3FE000000000000B;
	fma.rn.f64 	%fd566, %fd565, %fd556, 0d3FF0000000000000;
	fma.rn.f64 	%fd567, %fd566, %fd556, 0d3FF0000000000000;
	{
	.reg .b32 %temp; 
	mov.b64 	{%r58, %temp}, %fd567;
	}
	{
	.reg .b32 %temp; 
	mov.b64 	{%temp, %r59}, %fd567;
	}
	shl.b32 	%r262, %r57, 20;
	add.s32 	%r263, %r262, %r59;
	mov.b64 	%fd1338, {%r58, %r263};
	{
	.reg .b32 %temp; 
	mov.b64 	{%temp, %r264}, %fd551;
	}
	mov.b32 	%f44, %r264;
	abs.f32 	%f12, %f44;
	setp.lt.f32 	%p37, %f12, 0f4086232B;
	@%p37 bra 	$L__BB2_41;
	ld.param.f64 	%fd1277, [_Z8rk4_fourjPddjjS_S_S__param_2];
	mul.f64 	%fd568, %fd1277, 0d3FE0000000000000;
	fma.rn.f64 	%fd569, %fd568, %fd117, %fd1325;
	mul.f64 	%fd570, %fd569, 0dC059000000000000;
	setp.lt.f64 	%p38, %fd570, 0d0000000000000000;
	add.f64 	%fd571, %fd570, 0d7FF0000000000000;
	selp.f64 	%fd1338, 0d0000000000000000, %fd571, %p38;
	setp.geu.f32 	%p39, %f12, 0f40874800;
	@%p39 bra 	$L__BB2_41;
	shr.u32 	%r265, %r57, 31;
	add.s32 	%r266, %r57, %r265;
	shr.s32 	%r267, %r266, 1;
	shl.b32 	%r268, %r267, 20;
	add.s32 	%r269, %r59, %r268;
	mov.b64 	%fd572, {%r58, %r269};
	sub.s32 	%r270, %r57, %r267;
	shl.b32 	%r271, %r270, 20;
	add.s32 	%r272, %r271, 1072693248;
	mov.b32 	%r273, 0;
	mov.b64 	%fd573, {%r273, %r272};
	mul.f64 	%fd1338, %fd573, %fd572;
$L__BB2_41:
	ld.param.f64 	%fd1278, [_Z8rk4_fourjPddjjS_S_S__param_2];
	add.f64 	%fd137, %fd1338, 0d3FF0000000000000;
	mul.f64 	%fd574, %fd1278, 0d3FE0000000000000;
	fma.rn.f64 	%fd575, %fd574, %fd114, %fd1319;
	sub.f64 	%fd576, %fd575, %fd11;
	mul.f64 	%fd138, %fd576, %fd45;
	fma.rn.f64 	%fd577, %fd138, 0d3FF71547652B82FE, 0d4338000000000000;
	{
	.reg .b32 %temp; 
	mov.b64 	{%r60, %temp}, %fd577;
	}
	mov.f64 	%fd578, 0dC338000000000000;
	add.rn.f64 	%fd579, %fd577, %fd578;
	fma.rn.f64 	%fd580, %fd579, 0dBFE62E42FEFA39EF, %fd138;
	fma.rn.f64 	%fd581, %fd579, 0dBC7ABC9E3B39803F, %fd580;
	fma.rn.f64 	%fd582, %fd581, 0d3E5ADE1569CE2BDF, 0d3E928AF3FCA213EA;
	fma.rn.f64 	%fd583, %fd582, %fd581, 0d3EC71DEE62401315;
	fma.rn.f64 	%fd584, %fd583, %fd581, 0d3EFA01997C89EB71;
	fma.rn.f64 	%fd585, %fd584, %fd581, 0d3F2A01A014761F65;
	fma.rn.f64 	%fd586, %fd585, %fd581, 0d3F56C16C1852B7AF;
	fma.rn.f64 	%fd587, %fd586, %fd581, 0d3F81111111122322;
	fma.rn.f64 	%fd588, %fd587, %fd581, 0d3FA55555555502A1;
	fma.rn.f64 	%fd589, %fd588, %fd581, 0d3FC5555555555511;
	fma.rn.f64 	%fd590, %fd589, %fd581, 0d3FE000000000000B;
	fma.rn.f64 	%fd591, %fd590, %fd581, 0d3FF0000000000000;
	fma.rn.f64 	%fd592, %fd591, %fd581, 0d3FF0000000000000;
	{
	.reg .b32 %temp; 
	mov.b64 	{%r61, %temp}, %fd592;
	}
	{
	.reg .b32 %temp; 
	mov.b64 	{%temp, %r62}, %fd592;
	}
	shl.b32 	%r274, %r60, 20;
	add.s32 	%r275, %r274, %r62;
	mov.b64 	%fd1339, {%r61, %r275};
	{
	.reg .b32 %temp; 
	mov.b64 	{%temp, %r276}, %fd138;
	}
	mov.b32 	%f45, %r276;
	abs.f32 	%f13, %f45;
	setp.lt.f32 	%p40, %f13, 0f4086232B;
	@%p40 bra 	$L__BB2_44;
	setp.lt.f64 	%p41, %fd138, 0d0000000000000000;
	add.f64 	%fd593, %fd138, 0d7FF0000000000000;
	selp.f64 	%fd1339, 0d0000000000000000, %fd593, %p41;
	setp.geu.f32 	%p42, %f13, 0f40874800;
	@%p42 bra 	$L__BB2_44;
	shr.u32 	%r277, %r60, 31;
	add.s32 	%r278, %r60, %r277;
	shr.s32 	%r279, %r278, 1;
	shl.b32 	%r280, %r279, 20;
	add.s32 	%r281, %r62, %r280;
	mov.b64 	%fd594, {%r61, %r281};
	sub.s32 	%r282, %r60, %r279;
	shl.b32 	%r283, %r282, 20;
	add.s32 	%r284, %r283, 1072693248;
	mov.b32 	%r285, 0;
	mov.b64 	%fd595, {%r285, %r284};
	mul.f64 	%fd1339, %fd595, %fd594;
$L__BB2_44:
	ld.param.f64 	%fd1279, [_Z8rk4_fourjPddjjS_S_S__param_2];
	add.f64 	%fd596, %fd1339, 0d3FF0000000000000;
	rcp.rn.f64 	%fd597, %fd596;
	mul.f64 	%fd598, %fd1279, 0d3FE0000000000000;
	fma.rn.f64 	%fd599, %fd598, %fd95, %fd1320;
	sub.f64 	%fd600, %fd597, %fd599;
	mul.f64 	%fd143, %fd10, %fd600;
	fma.rn.f64 	%fd601, %fd598, %fd115, %fd1321;
	sub.f64 	%fd602, %fd601, %fd17;
	mul.f64 	%fd144, %fd602, %fd46;
	fma.rn.f64 	%fd603, %fd144, 0d3FF71547652B82FE, 0d4338000000000000;
	{
	.reg .b32 %temp; 
	mov.b64 	{%r63, %temp}, %fd603;
	}
	mov.f64 	%fd604, 0dC338000000000000;
	add.rn.f64 	%fd605, %fd603, %fd604;
	fma.rn.f64 	%fd606, %fd605, 0dBFE62E42FEFA39EF, %fd144;
	fma.rn.f64 	%fd607, %fd605, 0dBC7ABC9E3B39803F, %fd606;
	fma.rn.f64 	%fd608, %fd607, 0d3E5ADE1569CE2BDF, 0d3E928AF3FCA213EA;
	fma.rn.f64 	%fd609, %fd608, %fd607, 0d3EC71DEE62401315;
	fma.rn.f64 	%fd610, %fd609, %fd607, 0d3EFA01997C89EB71;
	fma.rn.f64 	%fd611, %fd610, %fd607, 0d3F2A01A014761F65;
	fma.rn.f64 	%fd612, %fd611, %fd607, 0d3F56C16C1852B7AF;
	fma.rn.f64 	%fd613, %fd612, %fd607, 0d3F81111111122322;
	fma.rn.f64 	%fd614, %fd613, %fd607, 0d3FA55555555502A1;
	fma.rn.f64 	%fd615, %fd614, %fd607, 0d3FC5555555555511;
	fma.rn.f64 	%fd616, %fd615, %fd607, 0d3FE000000000000B;
	fma.rn.f64 	%fd617, %fd616, %fd607, 0d3FF0000000000000;
	fma.rn.f64 	%fd618, %fd617, %fd607, 0d3FF0000000000000;
	{
	.reg .b32 %temp; 
	mov.b64 	{%r64, %temp}, %fd618;
	}
	{
	.reg .b32 %temp; 
	mov.b64 	{%temp, %r65}, %fd618;
	}
	shl.b32 	%r286, %r63, 20;
	add.s32 	%r287, %r286, %r65;
	mov.b64 	%fd1340, {%r64, %r287};
	{
	.reg .b32 %temp; 
	mov.b64 	{%temp, %r288}, %fd144;
	}
	mov.b32 	%f46, %r288;
	abs.f32 	%f14, %f46;
	setp.lt.f32 	%p43, %f14, 0f4086232B;
	@%p43 bra 	$L__BB2_47;
	setp.lt.f64 	%p44, %fd144, 0d0000000000000000;
	add.f64 	%fd619, %fd144, 0d7FF0000000000000;
	selp.f64 	%fd1340, 0d0000000000000000, %fd619, %p44;
	setp.geu.f32 	%p45, %f14, 0f40874800;
	@%p45 bra 	$L__BB2_47;
	shr.u32 	%r289, %r63, 31;
	add.s32 	%r290, %r63, %r289;
	shr.s32 	%r291, %r290, 1;
	shl.b32 	%r292, %r291, 20;
	add.s32 	%r293, %r65, %r292;
	mov.b64 	%fd620, {%r64, %r293};
	sub.s32 	%r294, %r63, %r291;
	shl.b32 	%r295, %r294, 20;
	add.s32 	%r296, %r295, 1072693248;
	mov.b32 	%r297, 0;
	mov.b64 	%fd621, {%r297, %r296};
	mul.f64 	%fd1340, %fd621, %fd620;
$L__BB2_47:
	ld.param.f64 	%fd1280, [_Z8rk4_fourjPddjjS_S_S__param_2];
	add.f64 	%fd622, %fd1340, 0d3FF0000000000000;
	rcp.rn.f64 	%fd623, %fd622;
	mul.f64 	%fd624, %fd1280, 0d3FE0000000000000;
	fma.rn.f64 	%fd625, %fd624, %fd101, %fd1322;
	sub.f64 	%fd626, %fd623, %fd625;
	mul.f64 	%fd149, %fd16, %fd626;
	fma.rn.f64 	%fd627, %fd624, %fd116, %fd1323;
	sub.f64 	%fd628, %fd627, %fd23;
	mul.f64 	%fd150, %fd628, %fd47;
	fma.rn.f64 	%fd629, %fd150, 0d3FF71547652B82FE, 0d4338000000000000;
	{
	.reg .b32 %temp; 
	mov.b64 	{%r66, %temp}, %fd629;
	}
	mov.f64 	%fd630, 0dC338000000000000;
	add.rn.f64 	%fd631, %fd629, %fd630;
	fma.rn.f64 	%fd632, %fd631, 0dBFE62E42FEFA39EF, %fd150;
	fma.rn.f64 	%fd633, %fd631, 0dBC7ABC9E3B39803F, %fd632;
	fma.rn.f64 	%fd634, %fd633, 0d3E5ADE1569CE2BDF, 0d3E928AF3FCA213EA;
	fma.rn.f64 	%fd635, %fd634, %fd633, 0d3EC71DEE62401315;
	fma.rn.f64 	%fd636, %fd635, %fd633, 0d3EFA01997C89EB71;
	fma.rn.f64 	%fd637, %fd636, %fd633, 0d3F2A01A014761F65;
	fma.rn.f64 	%fd638, %fd637, %fd633, 0d3F56C16C1852B7AF;
	fma.rn.f64 	%fd639, %fd638, %fd633, 0d3F81111111122322;
	fma.rn.f64 	%fd640, %fd639, %fd633, 0d3FA55555555502A1;
	fma.rn.f64 	%fd641, %fd640, %fd633, 0d3FC5555555555511;
	fma.rn.f64 	%fd642, %fd641, %fd633, 0d3FE000000000000B;
	fma.rn.f64 	%fd643, %fd642, %fd633, 0d3FF0000000000000;
	fma.rn.f64 	%fd644, %fd643, %fd633, 0d3FF0000000000000;
	{
	.reg .b32 %temp; 
	mov.b64 	{%r67, %temp}, %fd644;
	}
	{
	.reg .b32 %temp; 
	mov.b64 	{%temp, %r68}, %fd644;
	}
	shl.b32 	%r298, %r66, 20;
	add.s32 	%r299, %r298, %r68;
	mov.b64 	%fd1341, {%r67, %r299};
	{
	.reg .b32 %temp; 
	mov.b64 	{%temp, %r300}, %fd150;
	}
	mov.b32 	%f47, %r300;
	abs.f32 	%f15, %f47;
	setp.lt.f32 	%p46, %f15, 0f4086232B;
	@%p46 bra 	$L__BB2_50;
	setp.lt.f64 	%p47, %fd150, 0d0000000000000000;
	add.f64 	%fd645, %fd150, 0d7FF0000000000000;
	selp.f64 	%fd1341, 0d0000000000000000, %fd645, %p47;
	setp.geu.f32 	%p48, %f15, 0f40874800;
	@%p48 bra 	$L__BB2_50;
	shr.u32 	%r301, %r66, 31;
	add.s32 	%r302, %r66, %r301;
	shr.s32 	%r303, %r302, 1;
	shl.b32 	%r304, %r303, 20;
	add.s32 	%r305, %r68, %r304;
	mov.b64 	%fd646, {%r67, %r305};
	sub.s32 	%r306, %r66, %r303;
	shl.b32 	%r307, %r306, 20;
	add.s32 	%r308, %r307, 1072693248;
	mov.b32 	%r309, 0;
	mov.b64 	%fd647, {%r309, %r308};
	mul.f64 	%fd1341, %fd647, %fd646;
$L__BB2_50:
	ld.param.f64 	%fd1281, [_Z8rk4_fourjPddjjS_S_S__param_2];
	add.f64 	%fd648, %fd1341, 0d3FF0000000000000;
	rcp.rn.f64 	%fd649, %fd648;
	mul.f64 	%fd650, %fd1281, 0d3FE0000000000000;
	fma.rn.f64 	%fd651, %fd650, %fd107, %fd1324;
	sub.f64 	%fd652, %fd649, %fd651;
	mul.f64 	%fd155, %fd22, %fd652;
	fma.rn.f64 	%fd653, %fd650, %fd117, %fd1325;
	sub.f64 	%fd654, %fd653, %fd29;
	mul.f64 	%fd156, %fd654, %fd48;
	fma.rn.f64 	%fd655, %fd156, 0d3FF71547652B82FE, 0d4338000000000000;
	{
	.reg .b32 %temp; 
	mov.b64 	{%r69, %temp}, %fd655;
	}
	mov.f64 	%fd656, 0dC338000000000000;
	add.rn.f64 	%fd657, %fd655, %fd656;
	fma.rn.f64 	%fd658, %fd657, 0dBFE62E42FEFA39EF, %fd156;
	fma.rn.f64 	%fd659, %fd657, 0dBC7ABC9E3B39803F, %fd658;
	fma.rn.f64 	%fd660, %fd659, 0d3E5ADE1569CE2BDF, 0d3E928AF3FCA213EA;
	fma.rn.f64 	%fd661, %fd660, %fd659, 0d3EC71DEE62401315;
	fma.rn.f64 	%fd662, %fd661, %fd659, 0d3EFA01997C89EB71;
	fma.rn.f64 	%fd663, %fd662, %fd659, 0d3F2A01A014761F65;
	fma.rn.f64 	%fd664, %fd663, %fd659, 0d3F56C16C1852B7AF;
	fma.rn.f64 	%fd665, %fd664, %fd659, 0d3F81111111122322;
	fma.rn.f64 	%fd666, %fd665, %fd659, 0d3FA55555555502A1;
	fma.rn.f64 	%fd667, %fd666, %fd659, 0d3FC5555555555511;
	fma.rn.f64 	%fd668, %fd667, %fd659, 0d3FE000000000000B;
	fma.rn.f64 	%fd669, %fd668, %fd659, 0d3FF0000000000000;
	fma.rn.f64 	%fd670, %fd669, %fd659, 0d3FF0000000000000;
	{
	.reg .b32 %temp; 
	mov.b64 	{%r70, %temp}, %fd670;
	}
	{
	.reg .b32 %temp; 
	mov.b64 	{%temp, %r71}, %fd670;
	}
	shl.b32 	%r310, %r69, 20;
	add.s32 	%r311, %r310, %r71;
	mov.b64 	%fd1342, {%r70, %r311};
	{
	.reg .b32 %temp; 
	mov.b64 	{%temp, %r312}, %fd156;
	}
	mov.b32 	%f48, %r312;
	abs.f32 	%f16, %f48;
	setp.lt.f32 	%p49, %f16, 0f4086232B;
	@%p49 bra 	$L__BB2_53;
	setp.lt.f64 	%p50, %fd156, 0d0000000000000000;
	add.f64 	%fd671, %fd156, 0d7FF0000000000000;
	selp.f64 	%fd1342, 0d0000000000000000, %fd671, %p50;
	setp.geu.f32 	%p51, %f16, 0f40874800;
	@%p51 bra 	$L__BB2_53;
	shr.u32 	%r313, %r69, 31;
	add.s32 	%r314, %r69, %r313;
	shr.s32 	%r315, %r314, 1;
	shl.b32 	%r316, %r315, 20;
	add.s32 	%r317, %r71, %r316;
	mov.b64 	%fd672, {%r70, %r317};
	sub.s32 	%r318, %r69, %r315;
	shl.b32 	%r319, %r318, 20;
	add.s32 	%r320, %r319, 1072693248;
	mov.b32 	%r321, 0;
	mov.b64 	%fd673, {%r321, %r320};
	mul.f64 	%fd1342, %fd673, %fd672;
$L__BB2_53:
	ld.param.f64 	%fd1282, [_Z8rk4_fourjPddjjS_S_S__param_2];
	rcp.rn.f64 	%fd674, %fd137;
	rcp.rn.f64 	%fd675, %fd132;
	rcp.rn.f64 	%fd676, %fd127;
	rcp.rn.f64 	%fd677, %fd122;
	add.f64 	%fd678, %fd1342, 0d3FF0000000000000;
	rcp.rn.f64 	%fd679, %fd678;
	mul.f64 	%fd680, %fd1282, 0d3FE0000000000000;
	fma.rn.f64 	%fd681, %fd680, %fd113, %fd1326;
	sub.f64 	%fd682, %fd679, %fd681;
	mul.f64 	%fd161, %fd28, %fd682;
	fma.rn.f64 	%fd683, %fd680, %fd114, %fd1319;
	sub.f64 	%fd684, %fd13, %fd683;
	mul.f64 	%fd685, %fd675, %fd34;
	fma.rn.f64 	%fd686, %fd676, %fd33, %fd685;
	fma.rn.f64 	%fd687, %fd674, %fd35, %fd686;
	mul.f64 	%fd688, %fd683, %fd683;
	mul.f64 	%fd689, %fd683, %fd688;
	sub.f64 	%fd690, %fd683, %fd689;
	mul.f64 	%fd691, %fd14, %fd690;
	fma.rn.f64 	%fd692, %fd680, %fd95, %fd1320;
	sub.f64 	%fd693, %fd691, %fd692;
	add.f64 	%fd694, %fd9, %fd693;
	fma.rn.f64 	%fd162, %fd684, %fd687, %fd694;
	fma.rn.f64 	%fd695, %fd680, %fd115, %fd1321;
	sub.f64 	%fd696, %fd19, %fd695;
	mul.f64 	%fd697, %fd675, %fd37;
	fma.rn.f64 	%fd698, %fd677, %fd36, %fd697;
	fma.rn.f64 	%fd699, %fd674, %fd38, %fd698;
	mul.f64 	%fd700, %fd695, %fd695;
	mul.f64 	%fd701, %fd695, %fd700;
	sub.f64 	%fd702, %fd695, %fd701;
	mul.f64 	%fd703, %fd20, %fd702;
	fma.rn.f64 	%fd704, %fd680, %fd101, %fd1322;
	sub.f64 	%fd705, %fd703, %fd704;
	add.f64 	%fd706, %fd15, %fd705;
	fma.rn.f64 	%fd163, %fd696, %fd699, %fd706;
	fma.rn.f64 	%fd707, %fd680, %fd116, %fd1323;
	sub.f64 	%fd708, %fd25, %fd707;
	mul.f64 	%fd709, %fd676, %fd40;
	fma.rn.f64 	%fd710, %fd677, %fd39, %fd709;
	fma.rn.f64 	%fd711, %fd674, %fd41, %fd710;
	mul.f64 	%fd712, %fd707, %fd707;
	mul.f64 	%fd713, %fd707, %fd712;
	sub.f64 	%fd714, %fd707, %fd713;
	mul.f64 	%fd715, %fd26, %fd714;
	fma.rn.f64 	%fd716, %fd680, %fd107, %fd1324;
	sub.f64 	%fd717, %fd715, %fd716;
	add.f64 	%fd718, %fd21, %fd717;
	fma.rn.f64 	%fd164, %fd708, %fd711, %fd718;
	fma.rn.f64 	%fd719, %fd680, %fd117, %fd1325;
	sub.f64 	%fd720, %fd31, %fd719;
	mul.f64 	%fd721, %fd676, %fd43;
	fma.rn.f64 	%fd722, %fd677, %fd42, %fd721;
	fma.rn.f64 	%fd723, %fd675, %fd44, %fd722;
	mul.f64 	%fd724, %fd719, %fd719;
	mul.f64 	%fd725, %fd719, %fd724;
	sub.f64 	%fd726, %fd719, %fd725;
	mul.f64 	%fd727, %fd32, %fd726;
	sub.f64 	%fd728, %fd727, %fd681;
	add.f64 	%fd729, %fd27, %fd728;
	fma.rn.f64 	%fd165, %fd720, %fd723, %fd729;
	fma.rn.f64 	%fd730, %fd680, %fd162, %fd1319;
	mul.f64 	%fd731, %fd730, 0dC059000000000000;
	fma.rn.f64 	%fd732, %fd731, 0d3FF71547652B82FE, 0d4338000000000000;
	{
	.reg .b32 %temp; 
	mov.b64 	{%r72, %temp}, %fd732;
	}
	mov.f64 	%fd733, 0dC338000000000000;
	add.rn.f64 	%fd734, %fd732, %fd733;
	fma.rn.f64 	%fd735, %fd734, 0dBFE62E42FEFA39EF, %fd731;
	fma.rn.f64 	%fd736, %fd734, 0dBC7ABC9E3B39803F, %fd735;
	fma.rn.f64 	%fd737, %fd736, 0d3E5ADE1569CE2BDF, 0d3E928AF3FCA213EA;
	fma.rn.f64 	%fd738, %fd737, %fd736, 0d3EC71DEE62401315;
	fma.rn.f64 	%fd739, %fd738, %fd736, 0d3EFA01997C89EB71;
	fma.rn.f64 	%fd740, %fd739, %fd736, 0d3F2A01A014761F65;
	fma.rn.f64 	%fd741, %fd740, %fd736, 0d3F56C16C1852B7AF;
	fma.rn.f64 	%fd742, %fd741, %fd736, 0d3F81111111122322;
	fma.rn.f64 	%fd743, %fd742, %fd736, 0d3FA55555555502A1;
	fma.rn.f64 	%fd744, %fd743, %fd736, 0d3FC5555555555511;
	fma.rn.f64 	%fd745, %fd744, %fd736, 0d3FE000000000000B;
	fma.rn.f64 	%fd746, %fd745, %fd736, 0d3FF0000000000000;
	fma.rn.f64 	%fd747, %fd746, %fd736, 0d3FF0000000000000;
	{
	.reg .b32 %temp; 
	mov.b64 	{%r73, %temp}, %fd747;
	}
	{
	.reg .b32 %temp; 
	mov.b64 	{%temp, %r74}, %fd747;
	}
	shl.b32 	%r322, %r72, 20;
	add.s32 	%r323, %r322, %r74;
	mov.b64 	%fd1343, {%r73, %r323};
	{
	.reg .b32 %temp; 
	mov.b64 	{%temp, %r324}, %fd731;
	}
	mov.b32 	%f49, %r324;
	abs.f32 	%f17, %f49;
	setp.lt.f32 	%p52, %f17, 0f4086232B;
	@%p52 bra 	$L__BB2_56;
	ld.param.f64 	%fd1283, [_Z8rk4_fourjPddjjS_S_S__param_2];
	mul.f64 	%fd748, %fd1283, 0d3FE0000000000000;
	fma.rn.f64 	%fd749, %fd748, %fd162, %fd1319;
	mul.f64 	%fd750, %fd749, 0dC059000000000000;
	setp.lt.f64 	%p53, %fd750, 0d0000000000000000;
	add.f64 	%fd751, %fd750, 0d7FF0000000000000;
	selp.f64 	%fd1343, 0d0000000000000000, %fd751, %p53;
	setp.geu.f32 	%p54, %f17, 0f40874800;
	@%p54 bra 	$L__BB2_56;
	shr.u32 	%r325, %r72, 31;
	add.s32 	%r326, %r72, %r325;
	shr.s32 	%r327, %r326, 1;
	shl.b32 	%r328, %r327, 20;
	add.s32 	%r329, %r74, %r328;
	mov.b64 	%fd752, {%r73, %r329};
	sub.s32 	%r330, %r72, %r327;
	shl.b32 	%r331, %r330, 20;
	add.s32 	%r332, %r331, 1072693248;
	mov.b32 	%r333, 0;
	mov.b64 	%fd753, {%r333, %r332};
	mul.f64 	%fd1343, %fd753, %fd752;
$L__BB2_56:
	ld.param.f64 	%fd1284, [_Z8rk4_fourjPddjjS_S_S__param_2];
	add.f64 	%fd170, %fd1343, 0d3FF0000000000000;
	mul.f64 	%fd754, %fd1284, 0d3FE0000000000000;
	fma.rn.f64 	%fd755, %fd754, %fd163, %fd1321;
	mul.f64 	%fd756, %fd755, 0dC059000000000000;
	fma.rn.f64 	%fd757, %fd756, 0d3FF71547652B82FE, 0d4338000000000000;
	{
	.reg .b32 %temp; 
	mov.b64 	{%r75, %temp}, %fd757;
	}
	mov.f64 	%fd758, 0dC338000000000000;
	add.rn.f64 	%fd759, %fd757, %fd758;
	fma.rn.f64 	%fd760, %fd759, 0dBFE62E42FEFA39EF, %fd756;
	fma.rn.f64 	%fd761, %fd759, 0dBC7ABC9E3B39803F, %fd760;
	fma.rn.f64 	%fd762, %fd761, 0d3E5ADE1569CE2BDF, 0d3E928AF3FCA213EA;
	fma.rn.f64 	%fd763, %fd762, %fd761, 0d3EC71DEE62401315;
	fma.rn.f64 	%fd764, %fd763, %fd761, 0d3EFA01997C89EB71;
	fma.rn.f64 	%fd765, %fd764, %fd761, 0d3F2A01A014761F65;
	fma.rn.f64 	%fd766, %fd765, %fd761, 0d3F56C16C1852B7AF;
	fma.rn.f64 	%fd767, %fd766, %fd761, 0d3F81111111122322;
	fma.rn.f64 	%fd768, %fd767, %fd761, 0d3FA55555555502A1;
	fma.rn.f64 	%fd769, %fd768, %fd761, 0d3FC5555555555511;
	fma.rn.f64 	%fd770, %fd769, %fd761, 0d3FE000000000000B;
	fma.rn.f64 	%fd771, %fd770, %fd761, 0d3FF0000000000000;
	fma.rn.f64 	%fd772, %fd771, %fd761, 0d3FF0000000000000;
	{
	.reg .b32 %temp; 
	mov.b64 	{%r76, %temp}, %fd772;
	}
	{
	.reg .b32 %temp; 
	mov.b64 	{%temp, %r77}, %fd772;
	}
	shl.b32 	%r334, %r75, 20;
	add.s32 	%r335, %r334, %r77;
	mov.b64 	%fd1344, {%r76, %r335};
	{
	.reg .b32 %temp; 
	mov.b64 	{%temp, %r336}, %fd756;
	}
	mov.b32 	%f50, %r336;
	abs.f32 	%f18, %f50;
	setp.lt.f32 	%p55, %f18, 0f4086232B;
	@%p55 bra 	$L__BB2_59;
	ld.param.f64 	%fd1285, [_Z8rk4_fourjPddjjS_S_S__param_2];
	mul.f64 	%fd773, %fd1285, 0d3FE0000000000000;
	fma.rn.f64 	%fd774, %fd773, %fd163, %fd1321;
	mul.f64 	%fd775, %fd774, 0dC059000000000000;
	setp.lt.f64 	%p56, %fd775, 0d0000000000000000;
	add.f64 	%fd776, %fd775, 0d7FF0000000000000;
	selp.f64 	%fd1344, 0d0000000000000000, %fd776, %p56;
	setp.geu.f32 	%p57, %f18, 0f40874800;
	@%p57 bra 	$L__BB2_59;
	shr.u32 	%r337, %r75, 31;
	add.s32 	%r338, %r75, %r337;
	shr.s32 	%r339, %r338, 1;
	shl.b32 	%r340, %r339, 20;
	add.s32 	%r341, %r77, %r340;
	mov.b64 	%fd777, {%r76, %r341};
	sub.s32 	%r342, %r75, %r339;
	shl.b32 	%r343, %r342, 20;
	add.s32 	%r344, %r343, 1072693248;
	mov.b32 	%r345, 0;
	mov.b64 	%fd778, {%r345, %r344};
	mul.f64 	%fd1344, %fd778, %fd777;
$L__BB2_59:
	ld.param.f64 	%fd1286, [_Z8rk4_fourjPddjjS_S_S__param_2];
	add.f64 	%fd175, %fd1344, 0d3FF0000000000000;
	mul.f64 	%fd779, %fd1286, 0d3FE0000000000000;
	fma.rn.f64 	%fd780, %fd779, %fd164, %fd1323;
	mul.f64 	%fd781, %fd780, 0dC059000000000000;
	fma.rn.f64 	%fd782, %fd781, 0d3FF71547652B82FE, 0d4338000000000000;
	{
	.reg .b32 %temp; 
	mov.b64 	{%r78, %temp}, %fd782;
	}
	mov.f64 	%fd783, 0dC338000000000000;
	add.rn.f64 	%fd784, %fd782, %fd783;
	fma.rn.f64 	%fd785, %fd784, 0dBFE62E42FEFA39EF, %fd781;
	fma.rn.f64 	%fd786, %fd784, 0dBC7ABC9E3B39803F, %fd785;
	fma.rn.f64 	%fd787, %fd786, 0d3E5ADE1569CE2BDF, 0d3E928AF3FCA213EA;
	fma.rn.f64 	%fd788, %fd787, %fd786, 0d3EC71DEE62401315;
	fma.rn.f64 	%fd789, %fd788, %fd786, 0d3EFA01997C89EB71;
	fma.rn.f64 	%fd790, %fd789, %fd786, 0d3F2A01A014761F65;
	fma.rn.f64 	%fd791, %fd790, %fd786, 0d3F56C16C1852B7AF;
	fma.rn.f64 	%fd792, %fd791, %fd786, 0d3F81111111122322;
	fma.rn.f64 	%fd793, %fd792, %fd786, 0d3FA55555555502A1;
	fma.rn.f64 	%fd794, %fd793, %fd786, 0d3FC5555555555511;
	fma.rn.f64 	%fd795, %fd794, %fd786, 0d3FE000000000000B;
	fma.rn.f64 	%fd796, %fd795, %fd786, 0d3FF0000000000000;
	fma.rn.f64 	%fd797, %fd796, %fd786, 0d3FF0000000000000;
	{
	.reg .b32 %temp; 
	mov.b64 	{%r79, %temp}, %fd797;
	}
	{
	.reg .b32 %temp; 
	mov.b64 	{%temp, %r80}, %fd797;
	}
	shl.b32 	%r346, %r78, 20;
	add.s32 	%r347, %r346, %r80;
	mov.b64 	%fd1345, {%r79, %r347};
	{
	.reg .b32 %temp; 
	mov.b64 	{%temp, %r348}, %fd781;
	}
	mov.b32 	%f51, %r348;
	abs.f32 	%f19, %f51;
	setp.lt.f32 	%p58, %f19, 0f4086232B;
	@%p58 bra 	$L__BB2_62;
	ld.param.f64 	%fd1287, [_Z8rk4_fourjPddjjS_S_S__param_2];
	mul.f64 	%fd798, %fd1287, 0d3FE0000000000000;
	fma.rn.f64 	%fd799, %fd798, %fd164, %fd1323;
	mul.f64 	%fd800, %fd799, 0dC059000000000000;
	setp.lt.f64 	%p59, %fd800, 0d0000000000000000;
	add.f64 	%fd801, %fd800, 0d7FF0000000000000;
	selp.f64 	%fd1345, 0d0000000000000000, %fd801, %p59;
	setp.geu.f32 	%p60, %f19, 0f40874800;
	@%p60 bra 	$L__BB2_62;
	shr.u32 	%r349, %r78, 31;
	add.s32 	%r350, %r78, %r349;
	shr.s32 	%r351, %r350, 1;
	shl.b32 	%r352, %r351, 20;
	add.s32 	%r353, %r80, %r352;
	mov.b64 	%fd802, {%r79, %r353};
	sub.s32 	%r354, %r78, %r351;
	shl.b32 	%r355, %r354, 20;
	add.s32 	%r356, %r355, 1072693248;
	mov.b32 	%r357, 0;
	mov.b64 	%fd803, {%r357, %r356};
	mul.f64 	%fd1345, %fd803, %fd802;
$L__BB2_62:
	ld.param.f64 	%fd1288, [_Z8rk4_fourjPddjjS_S_S__param_2];
	add.f64 	%fd180, %fd1345, 0d3FF0000000000000;
	mul.f64 	%fd804, %fd1288, 0d3FE0000000000000;
	fma.rn.f64 	%fd805, %fd804, %fd165, %fd1325;
	mul.f64 	%fd806, %fd805, 0dC059000000000000;
	fma.rn.f64 	%fd807, %fd806, 0d3FF71547652B82FE, 0d4338000000000000;
	{
	.reg .b32 %temp; 
	mov.b64 	{%r81, %temp}, %fd807;
	}
	mov.f64 	%fd808, 0dC338000000000000;
	add.rn.f64 	%fd809, %fd807, %fd808;
	fma.rn.f64 	%fd810, %fd809, 0dBFE62E42FEFA39EF, %fd806;
	fma.rn.f64 	%fd811, %fd809, 0dBC7ABC9E3B39803F, %fd810;
	fma.rn.f64 	%fd812, %fd811, 0d3E5ADE1569CE2BDF, 0d3E928AF3FCA213EA;
	fma.rn.f64 	%fd813, %fd812, %fd811, 0d3EC71DEE62401315;
	fma.rn.f64 	%fd814, %fd813, %fd811, 0d3EFA01997C89EB71;
	fma.rn.f64 	%fd815, %fd814, %fd811, 0d3F2A01A014761F65;
	fma.rn.f64 	%fd816, %fd815, %fd811, 0d3F56C16C1852B7AF;
	fma.rn.f64 	%fd817, %fd816, %fd811, 0d3F81111111122322;
	fma.rn.f64 	%fd818, %fd817, %fd811, 0d3FA55555555502A1;
	fma.rn.f64 	%fd819, %fd818, %fd811, 0d3FC5555555555511;
	fma.rn.f64 	%fd820, %fd819, %fd811, 0d3FE000000000000B;
	fma.rn.f64 	%fd821, %fd820, %fd811, 0d3FF0000000000000;
	fma.rn.f64 	%fd822, %fd821, %fd811, 0d3FF0000000000000;
	{
	.reg .b32 %temp; 
	mov.b64 	{%r82, %temp}, %fd822;
	}
	{
	.reg .b32 %temp; 
	mov.b64 	{%temp, %r83}, %fd822;
	}
	shl.b32 	%r358, %r81, 20;
	add.s32 	%r359, %r358, %r83;
	mov.b64 	%fd1346, {%r82, %r359};
	{
	.reg .b32 %temp; 
	mov.b64 	{%temp, %r360}, %fd806;
	}
	mov.b32 	%f52, %r360;
	abs.f32 	%f20, %f52;
	setp.lt.f32 	%p61, %f20, 0f4086232B;
	@%p61 bra 	$L__BB2_65;
	ld.param.f64 	%fd1289, [_Z8rk4_fourjPddjjS_S_S__param_2];
	mul.f64 	%fd823, %fd1289, 0d3FE0000000000000;
	fma.rn.f64 	%fd824, %fd823, %fd165, %fd1325;
	mul.f64 	%fd825, %fd824, 0dC059000000000000;
	setp.lt.f64 	%p62, %fd825, 0d0000000000000000;
	add.f64 	%fd826, %fd825, 0d7FF0000000000000;
	selp.f64 	%fd1346, 0d0000000000000000, %fd826, %p62;
	setp.geu.f32 	%p63, %f20, 0f40874800;
	@%p63 bra 	$L__BB2_65;
	shr.u32 	%r361, %r81, 31;
	add.s32 	%r362, %r81, %r361;
	shr.s32 	%r363, %r362, 1;
	shl.b32 	%r364, %r363, 20;
	add.s32 	%r365, %r83, %r364;
	mov.b64 	%fd827, {%r82, %r365};
	sub.s32 	%r366, %r81, %r363;
	shl.b32 	%r367, %r366, 20;
	add.s32 	%r368, %r367, 1072693248;
	mov.b32 	%r369, 0;
	mov.b64 	%fd828, {%r369, %r368};
	mul.f64 	%fd1346, %fd828, %fd827;
$L__BB2_65:
	ld.param.f64 	%fd1290, [_Z8rk4_fourjPddjjS_S_S__param_2];
	add.f64 	%fd185, %fd1346, 0d3FF0000000000000;
	mul.f64 	%fd829, %fd1290, 0d3FE0000000000000;
	fma.rn.f64 	%fd830, %fd829, %fd162, %fd1319;
	sub.f64 	%fd831, %fd830, %fd11;
	mul.f64 	%fd186, %fd831, %fd45;
	fma.rn.f64 	%fd832, %fd186, 0d3FF71547652B82FE, 0d4338000000000000;
	{
	.reg .b32 %temp; 
	mov.b64 	{%r84, %temp}, %fd832;
	}
	mov.f64 	%fd833, 0dC338000000000000;
	add.rn.f64 	%fd834, %fd832, %fd833;
	fma.rn.f64 	%fd835, %fd834, 0dBFE62E42FEFA39EF, %fd186;
	fma.rn.f64 	%fd836, %fd834, 0dBC7ABC9E3B39803F, %fd835;
	fma.rn.f64 	%fd837, %fd836, 0d3E5ADE1569CE2BDF, 0d3E928AF3FCA213EA;
	fma.rn.f64 	%fd838, %fd837, %fd836, 0d3EC71DEE62401315;
	fma.rn.f64 	%fd839, %fd838, %fd836, 0d3EFA01997C89EB71;
	fma.rn.f64 	%fd840, %fd839, %fd836, 0d3F2A01A014761F65;
	fma.rn.f64 	%fd841, %fd840, %fd836, 0d3F56C16C1852B7AF;
	fma.rn.f64 	%fd842, %fd841, %fd836, 0d3F81111111122322;
	fma.rn.f64 	%fd843, %fd842, %fd836, 0d3FA55555555502A1;
	fma.rn.f64 	%fd844, %fd843, %fd836, 0d3FC5555555555511;
	fma.rn.f64 	%fd845, %fd844, %fd836, 0d3FE000000000000B;
	fma.rn.f64 	%fd846, %fd845, %fd836, 0d3FF0000000000000;
	fma.rn.f64 	%fd847, %fd846, %fd836, 0d3FF0000000000000;
	{
	.reg .b32 %temp; 
	mov.b64 	{%r85, %temp}, %fd847;
	}
	{
	.reg .b32 %temp; 
	mov.b64 	{%temp, %r86}, %fd847;
	}
	shl.b32 	%r370, %r84, 20;
	add.s32 	%r371, %r370, %r86;
	mov.b64 	%fd1347, {%r85, %r371};
	{
	.reg .b32 %temp; 
	mov.b64 	{%temp, %r372}, %fd186;
	}
	mov.b32 	%f53, %r372;
	abs.f32 	%f21, %f53;
	setp.lt.f32 	%p64, %f21, 0f4086232B;
	@%p64 bra 	$L__BB2_68;
	setp.lt.f64 	%p65, %fd186, 0d0000000000000000;
	add.f64 	%fd848, %fd186, 0d7FF0000000000000;
	selp.f64 	%fd1347, 0d0000000000000000, %fd848, %p65;
	setp.geu.f32 	%p66, %f21, 0f40874800;
	@%p66 bra 	$L__BB2_68;
	shr.u32 	%r373, %r84, 31;
	add.s32 	%r374, %r84, %r373;
	shr.s32 	%r375, %r374, 1;
	shl.b32 	%r376, %r375, 20;
	add.s32 	%r377, %r86, %r376;
	mov.b64 	%fd849, {%r85, %r377};
	sub.s32 	%r378, %r84, %r375;
	shl.b32 	%r379, %r378, 20;
	add.s32 	%r380, %r379, 1072693248;
	mov.b32 	%r381, 0;
	mov.b64 	%fd850, {%r381, %r380};
	mul.f64 	%fd1347, %fd850, %fd849;
$L__BB2_68:
	ld.param.f64 	%fd1291, [_Z8rk4_fourjPddjjS_S_S__param_2];
	add.f64 	%fd851, %fd1347, 0d3FF0000000000000;
	rcp.rn.f64 	%fd852, %fd851;
	mul.f64 	%fd853, %fd1291, 0d3FE0000000000000;
	fma.rn.f64 	%fd854, %fd853, %fd143, %fd1320;
	sub.f64 	%fd855, %fd852, %fd854;
	mul.f64 	%fd191, %fd10, %fd855;
	fma.rn.f64 	%fd856, %fd853, %fd163, %fd1321;
	sub.f64 	%fd857, %fd856, %fd17;
	mul.f64 	%fd192, %fd857, %fd46;
	fma.rn.f64 	%fd858, %fd192, 0d3FF71547652B82FE, 0d4338000000000000;
	{
	.reg .b32 %temp; 
	mov.b64 	{%r87, %temp}, %fd858;
	}
	mov.f64 	%fd859, 0dC338000000000000;
	add.rn.f64 	%fd860, %fd858, %fd859;
	fma.rn.f64 	%fd861, %fd860, 0dBFE62E42FEFA39EF, %fd192;
	fma.rn.f64 	%fd862, %fd860, 0dBC7ABC9E3B39803F, %fd861;
	fma.rn.f64 	%fd863, %fd862, 0d3E5ADE1569CE2BDF, 0d3E928AF3FCA213EA;
	fma.rn.f64 	%fd864, %fd863, %fd862, 0d3EC71DEE62401315;
	fma.rn.f64 	%fd865, %fd864, %fd862, 0d3EFA01997C89EB71;
	fma.rn.f64 	%fd866, %fd865, %fd862, 0d3F2A01A014761F65;
	fma.rn.f64 	%fd867, %fd866, %fd862, 0d3F56C16C1852B7AF;
	fma.rn.f64 	%fd868, %fd867, %fd862, 0d3F81111111122322;
	fma.rn.f64 	%fd869, %fd868, %fd862, 0d3FA55555555502A1;
	fma.rn.f64 	%fd870, %fd869, %fd862, 0d3FC5555555555511;
	fma.rn.f64 	%fd871, %fd870, %fd862, 0d3FE000000000000B;
	fma.rn.f64 	%fd872, %fd871, %fd862, 0d3FF0000000000000;
	fma.rn.f64 	%fd873, %fd872, %fd862, 0d3FF0000000000000;
	{
	.reg .b32 %temp; 
	mov.b64 	{%r88, %temp}, %fd873;
	}
	{
	.reg .b32 %temp; 
	mov.b64 	{%temp, %r89}, %fd873;
	}
	shl.b32 	%r382, %r87, 20;
	add.s32 	%r383, %r382, %r89;
	mov.b64 	%fd1348, {%r88, %r383};
	{
	.reg .b32 %temp; 
	mov.b64 	{%temp, %r384}, %fd192;
	}
	mov.b32 	%f54, %r384;
	abs.f32 	%f22, %f54;
	setp.lt.f32 	%p67, %f22, 0f4086232B;
	@%p67 bra 	$L__BB2_71;
	setp.lt.f64 	%p68, %fd192, 0d0000000000000000;
	add.f64 	%fd874, %fd192, 0d7FF0000000000000;
	selp.f64 	%fd1348, 0d0000000000000000, %fd874, %p68;
	setp.geu.f32 	%p69, %f22, 0f40874800;
	@%p69 bra 	$L__BB2_71;
	shr.u32 	%r385, %r87, 31;
	add.s32 	%r386, %r87, %r385;
	shr.s32 	%r387, %r386, 1;
	shl.b32 	%r388, %r387, 20;
	add.s32 	%r389, %r89, %r388;
	mov.b64 	%fd875, {%r88, %r389};
	sub.s32 	%r390, %r87, %r387;
	shl.b32 	%r391, %r390, 20;
	add.s32 	%r392, %r391, 1072693248;
	mov.b32 	%r393, 0;
	mov.b64 	%fd876, {%r393, %r392};
	mul.f64 	%fd1348, %fd876, %fd875;
$L__BB2_71:
	ld.param.f64 	%fd1292, [_Z8rk4_fourjPddjjS_S_S__param_2];
	add.f64 	%fd877, %fd1348, 0d3FF0000000000000;
	rcp.rn.f64 	%fd878, %fd877;
	mul.f64 	%fd879, %fd1292, 0d3FE0000000000000;
	fma.rn.f64 	%fd880, %fd879, %fd149, %fd1322;
	sub.f64 	%fd881, %fd878, %fd880;
	mul.f64 	%fd197, %fd16, %fd881;
	fma.rn.f64 	%fd882, %fd879, %fd164, %fd1323;
	sub.f64 	%fd883, %fd882, %fd23;
	mul.f64 	%fd198, %fd883, %fd47;
	fma.rn.f64 	%fd884, %fd198, 0d3FF71547652B82FE, 0d4338000000000000;
	{
	.reg .b32 %temp; 
	mov.b64 	{%r90, %temp}, %fd884;
	}
	mov.f64 	%fd885, 0dC338000000000000;
	add.rn.f64 	%fd886, %fd884, %fd885;
	fma.rn.f64 	%fd887, %fd886, 0dBFE62E42FEFA39EF, %fd198;
	fma.rn.f64 	%fd888, %fd886, 0dBC7ABC9E3B39803F, %fd887;
	fma.rn.f64 	%fd889, %fd888, 0d3E5ADE1569CE2BDF, 0d3E928AF3FCA213EA;
	fma.rn.f64 	%fd890, %fd889, %fd888, 0d3EC71DEE62401315;
	fma.rn.f64 	%fd891, %fd890, %fd888, 0d3EFA01997C89EB71;
	fma.rn.f64 	%fd892, %fd891, %fd888, 0d3F2A01A014761F65;
	fma.rn.f64 	%fd893, %fd892, %fd888, 0d3F56C16C1852B7AF;
	fma.rn.f64 	%fd894, %fd893, %fd888, 0d3F81111111122322;
	fma.rn.f64 	%fd895, %fd894, %fd888, 0d3FA55555555502A1;
	fma.rn.f64 	%fd896, %fd895, %fd888, 0d3FC5555555555511;
	fma.rn.f64 	%fd897, %fd896, %fd888, 0d3FE000000000000B;
	fma.rn.f64 	%fd898, %fd897, %fd888, 0d3FF0000000000000;
	fma.rn.f64 	%fd899, %fd898, %fd888, 0d3FF0000000000000;
	{
	.reg .b32 %temp; 
	mov.b64 	{%r91, %temp}, %fd899;
	}
	{
	.reg .b32 %temp; 
	mov.b64 	{%temp, %r92}, %fd899;
	}
	shl.b32 	%r394, %r90, 20;
	add.s32 	%r395, %r394, %r92;
	mov.b64 	%fd1349, {%r91, %r395};
	{
	.reg .b32 %temp; 
	mov.b64 	{%temp, %r396}, %fd198;
	}
	mov.b32 	%f55, %r396;
	abs.f32 	%f23, %f55;
	setp.lt.f32 	%p70, %f23, 0f4086232B;
	@%p70 bra 	$L__BB2_74;
	setp.lt.f64 	%p71, %fd198, 0d0000000000000000;
	add.f64 	%fd900, %fd198, 0d7FF0000000000000;
	selp.f64 	%fd1349, 0d0000000000000000, %fd900, %p71;
	setp.geu.f32 	%p72, %f23, 0f40874800;
	@%p72 bra 	$L__BB2_74;
	shr.u32 	%r397, %r90, 31;
	add.s32 	%r398, %r90, %r397;
	shr.s32 	%r399, %r398, 1;
	shl.b32 	%r400, %r399, 20;
	add.s32 	%r401, %r92, %r400;
	mov.b64 	%fd901, {%r91, %r401};
	sub.s32 	%r402, %r90, %r399;
	shl.b32 	%r403, %r402, 20;
	add.s32 	%r404, %r403, 1072693248;
	mov.b32 	%r405, 0;
	mov.b64 	%fd902, {%r405, %r404};
	mul.f64 	%fd1349, %fd902, %fd901;
$L__BB2_74:
	ld.param.f64 	%fd1293, [_Z8rk4_fourjPddjjS_S_S__param_2];
	add.f64 	%fd903, %fd1349, 0d3FF0000000000000;
	rcp.rn.f64 	%fd904, %fd903;
	mul.f64 	%fd905, %fd1293, 0d3FE0000000000000;
	fma.rn.f64 	%fd906, %fd905, %fd155, %fd1324;
	sub.f64 	%fd907, %fd904, %fd906;
	mul.f64 	%fd203, %fd22, %fd907;
	fma.rn.f64 	%fd908, %fd905, %fd165, %fd1325;
	sub.f64 	%fd909, %fd908, %fd29;
	mul.f64 	%fd204, %fd909, %fd48;
	fma.rn.f64 	%fd910, %fd204, 0d3FF71547652B82FE, 0d4338000000000000;
	{
	.reg .b32 %temp; 
	mov.b64 	{%r93, %temp}, %fd910;
	}
	mov.f64 	%fd911, 0dC338000000000000;
	add.rn.f64 	%fd912, %fd910, %fd911;
	fma.rn.f64 	%fd913, %fd912, 0dBFE62E42FEFA39EF, %fd204;
	fma.rn.f64 	%fd914, %fd912, 0dBC7ABC9E3B39803F, %fd913;
	fma.rn.f64 	%fd915, %fd914, 0d3E5ADE1569CE2BDF, 0d3E928AF3FCA213EA;
	fma.rn.f64 	%fd916, %fd915, %fd914, 0d3EC71DEE62401315;
	fma.rn.f64 	%fd917, %fd916, %fd914, 0d3EFA01997C89EB71;
	fma.rn.f64 	%fd918, %fd917, %fd914, 0d3F2A01A014761F65;
	fma.rn.f64 	%fd919, %fd918, %fd914, 0d3F56C16C1852B7AF;
	fma.rn.f64 	%fd920, %fd919, %fd914, 0d3F81111111122322;
	fma.rn.f64 	%fd921, %fd920, %fd914, 0d3FA55555555502A1;
	fma.rn.f64 	%fd922, %fd921, %fd914, 0d3FC5555555555511;
	fma.rn.f64 	%fd923, %fd922, %fd914, 0d3FE000000000000B;
	fma.rn.f64 	%fd924, %fd923, %fd914, 0d3FF0000000000000;
	fma.rn.f64 	%fd925, %fd924, %fd914, 0d3FF0000000000000;
	{
	.reg .b32 %temp; 
	mov.b64 	{%r94, %temp}, %fd925;
	}
	{
	.reg .b32 %temp; 
	mov.b64 	{%temp, %r95}, %fd925;
	}
	shl.b32 	%r406, %r93, 20;
	add.s32 	%r407, %r406, %r95;
	mov.b64 	%fd1350, {%r94, %r407};
	{
	.reg .b32 %temp; 
	mov.b64 	{%temp, %r408}, %fd204;
	}
	mov.b32 	%f56, %r408;
	abs.f32 	%f24, %f56;
	setp.lt.f32 	%p73, %f24, 0f4086232B;
	@%p73 bra 	$L__BB2_77;
	setp.lt.f64 	%p74, %fd204, 0d0000000000000000;
	add.f64 	%fd926, %fd204, 0d7FF0000000000000;
	selp.f64 	%fd1350, 0d0000000000000000, %fd926, %p74;
	setp.geu.f32 	%p75, %f24, 0f40874800;
	@%p75 bra 	$L__BB2_77;
	shr.u32 	%r409, %r93, 31;
	add.s32 	%r410, %r93, %r409;
	shr.s32 	%r411, %r410, 1;
	shl.b32 	%r412, %r411, 20;
	add.s32 	%r413, %r95, %r412;
	mov.b64 	%fd927, {%r94, %r413};
	sub.s32 	%r414, %r93, %r411;
	shl.b32 	%r415, %r414, 20;
	add.s32 	%r416, %r415, 1072693248;
	mov.b32 	%r417, 0;
	mov.b64 	%fd928, {%r417, %r416};
	mul.f64 	%fd1350, %fd928, %fd927;
$L__BB2_77:
	ld.param.f64 	%fd1294, [_Z8rk4_fourjPddjjS_S_S__param_2];
	rcp.rn.f64 	%fd929, %fd185;
	rcp.rn.f64 	%fd930, %fd180;
	rcp.rn.f64 	%fd931, %fd175;
	rcp.rn.f64 	%fd932, %fd170;
	add.f64 	%fd933, %fd1350, 0d3FF0000000000000;
	rcp.rn.f64 	%fd934, %fd933;
	mul.f64 	%fd935, %fd1294, 0d3FE0000000000000;
	fma.rn.f64 	%fd936, %fd935, %fd161, %fd1326;
	sub.f64 	%fd937, %fd934, %fd936;
	mul.f64 	%fd209, %fd28, %fd937;
	fma.rn.f64 	%fd938, %fd935, %fd162, %fd1319;
	sub.f64 	%fd939, %fd13, %fd938;
	mul.f64 	%fd940, %fd930, %fd34;
	fma.rn.f64 	%fd941, %fd931, %fd33, %fd940;
	fma.rn.f64 	%fd942, %fd929, %fd35, %fd941;
	mul.f64 	%fd943, %fd938, %fd938;
	mul.f64 	%fd944, %fd938, %fd943;
	sub.f64 	%fd945, %fd938, %fd944;
	mul.f64 	%fd946, %fd14, %fd945;
	fma.rn.f64 	%fd947, %fd935, %fd143, %fd1320;
	sub.f64 	%fd948, %fd946, %fd947;
	add.f64 	%fd949, %fd9, %fd948;
	fma.rn.f64 	%fd210, %fd939, %fd942, %fd949;
	fma.rn.f64 	%fd950, %fd935, %fd163, %fd1321;
	sub.f64 	%fd951, %fd19, %fd950;
	mul.f64 	%fd952, %fd930, %fd37;
	fma.rn.f64 	%fd953, %fd932, %fd36, %fd952;
	fma.rn.f64 	%fd954, %fd929, %fd38, %fd953;
	mul.f64 	%fd955, %fd950, %fd950;
	mul.f64 	%fd956, %fd950, %fd955;
	sub.f64 	%fd957, %fd950, %fd956;
	mul.f64 	%fd958, %fd20, %fd957;
	fma.rn.f64 	%fd959, %fd935, %fd149, %fd1322;
	sub.f64 	%fd960, %fd958, %fd959;
	add.f64 	%fd961, %fd15, %fd960;
	fma.rn.f64 	%fd211, %fd951, %fd954, %fd961;
	fma.rn.f64 	%fd962, %fd935, %fd164, %fd1323;
	sub.f64 	%fd963, %fd25, %fd962;
	mul.f64 	%fd964, %fd931, %fd40;
	fma.rn.f64 	%fd965, %fd932, %fd39, %fd964;
	fma.rn.f64 	%fd966, %fd929, %fd41, %fd965;
	mul.f64 	%fd967, %fd962, %fd962;
	mul.f64 	%fd968, %fd962, %fd967;
	sub.f64 	%fd969, %fd962, %fd968;
	mul.f64 	%fd970, %fd26, %fd969;
	fma.rn.f64 	%fd971, %fd935, %fd155, %fd1324;
	sub.f64 	%fd972, %fd970, %fd971;
	add.f64 	%fd973, %fd21, %fd972;
	fma.rn.f64 	%fd212, %fd963, %fd966, %fd973;
	fma.rn.f64 	%fd974, %fd935, %fd165, %fd1325;
	sub.f64 	%fd975, %fd31, %fd974;
	mul.f64 	%fd976, %fd931, %fd43;
	fma.rn.f64 	%fd977, %fd932, %fd42, %fd976;
	fma.rn.f64 	%fd978, %fd930, %fd44, %fd977;
	mul.f64 	%fd979, %fd974, %fd974;
	mul.f64 	%fd980, %fd974, %fd979;
	sub.f64 	%fd981, %fd974, %fd980;
	mul.f64 	%fd982, %fd32, %fd981;
	sub.f64 	%fd983, %fd982, %fd936;
	add.f64 	%fd984, %fd27, %fd983;
	fma.rn.f64 	%fd213, %fd975, %fd978, %fd984;
	fma.rn.f64 	%fd985, %fd1294, %fd210, %fd1319;
	mul.f64 	%fd986, %fd985, 0dC059000000000000;
	fma.rn.f64 	%fd987, %fd986, 0d3FF71547652B82FE, 0d4338000000000000;
	{
	.reg .b32 %temp; 
	mov.b64 	{%r96, %temp}, %fd987;
	}
	mov.f64 	%fd988, 0dC338000000000000;
	add.rn.f64 	%fd989, %fd987, %fd988;
	fma.rn.f64 	%fd990, %fd989, 0dBFE62E42FEFA39EF, %fd986;
	fma.rn.f64 	%fd991, %fd989, 0dBC7ABC9E3B39803F, %fd990;
	fma.rn.f64 	%fd992, %fd991, 0d3E5ADE1569CE2BDF, 0d3E928AF3FCA213EA;
	fma.rn.f64 	%fd993, %fd992, %fd991, 0d3EC71DEE62401315;
	fma.rn.f64 	%fd994, %fd993, %fd991, 0d3EFA01997C89EB71;
	fma.rn.f64 	%fd995, %fd994, %fd991, 0d3F2A01A014761F65;
	fma.rn.f64 	%fd996, %fd995, %fd991, 0d3F56C16C1852B7AF;
	fma.rn.f64 	%fd997, %fd996, %fd991, 0d3F81111111122322;
	fma.rn.f64 	%fd998, %fd997, %fd991, 0d3FA55555555502A1;
	fma.rn.f64 	%fd999, %fd998, %fd991, 0d3FC5555555555511;
	fma.rn.f64 	%fd1000, %fd999, %fd991, 0d3FE000000000000B;
	fma.rn.f64 	%fd1001, %fd1000, %fd991, 0d3FF0000000000000;
	fma.rn.f64 	%fd1002, %fd1001, %fd991, 0d3FF0000000000000;
	{
	.reg .b32 %temp; 
	mov.b64 	{%r97, %temp}, %fd1002;
	}
	{
	.reg .b32 %temp; 
	mov.b64 	{%temp, %r98}, %fd1002;
	}
	shl.b32 	%r418, %r96, 20;
	add.s32 	%r419, %r418, %r98;
	mov.b64 	%fd1351, {%r97, %r419};
	{
	.reg .b32 %temp; 
	mov.b64 	{%temp, %r420}, %fd986;
	}
	mov.b32 	%f57, %r420;
	abs.f32 	%f25, %f57;
	setp.lt.f32 	%p76, %f25, 0f4086232B;
	@%p76 bra 	$L__BB2_80;
	ld.param.f64 	%fd1295, [_Z8rk4_fourjPddjjS_S_S__param_2];
	fma.rn.f64 	%fd1003, %fd1295, %fd210, %fd1319;
	mul.f64 	%fd1004, %fd1003, 0dC059000000000000;
	setp.lt.f64 	%p77, %fd1004, 0d0000000000000000;
	add.f64 	%fd1005, %fd1004, 0d7FF0000000000000;
	selp.f64 	%fd1351, 0d0000000000000000, %fd1005, %p77;
	setp.geu.f32 	%p78, %f25, 0f40874800;
	@%p78 bra 	$L__BB2_80;
	shr.u32 	%r421, %r96, 31;
	add.s32 	%r422, %r96, %r421;
	shr.s32 	%r423, %r422, 1;
	shl.b32 	%r424, %r423, 20;
	add.s32 	%r425, %r98, %r424;
	mov.b64 	%fd1006, {%r97, %r425};
	sub.s32 	%r426, %r96, %r423;
	shl.b32 	%r427, %r426, 20;
	add.s32 	%r428, %r427, 1072693248;
	mov.b32 	%r429, 0;
	mov.b64 	%fd1007, {%r429, %r428};
	mul.f64 	%fd1351, %fd1007, %fd1006;
$L__BB2_80:
	ld.param.f64 	%fd1296, [_Z8rk4_fourjPddjjS_S_S__param_2];
	add.f64 	%fd218, %fd1351, 0d3FF0000000000000;
	fma.rn.f64 	%fd1008, %fd1296, %fd211, %fd1321;
	mul.f64 	%fd1009, %fd1008, 0dC059000000000000;
	fma.rn.f64 	%fd1010, %fd1009, 0d3FF71547652B82FE, 0d4338000000000000;
	{
	.reg .b32 %temp; 
	mov.b64 	{%r99, %temp}, %fd1010;
	}
	mov.f64 	%fd1011, 0dC338000000000000;
	add.rn.f64 	%fd1012, %fd1010, %fd1011;
	fma.rn.f64 	%fd1013, %fd1012, 0dBFE62E42FEFA39EF, %fd1009;
	fma.rn.f64 	%fd1014, %fd1012, 0dBC7ABC9E3B39803F, %fd1013;
	fma.rn.f64 	%fd1015, %fd1014, 0d3E5ADE1569CE2BDF, 0d3E928AF3FCA213EA;
	fma.rn.f64 	%fd1016, %fd1015, %fd1014, 0d3EC71DEE62401315;
	fma.rn.f64 	%fd1017, %fd1016, %fd1014, 0d3EFA01997C89EB71;
	fma.rn.f64 	%fd1018, %fd1017, %fd1014, 0d3F2A01A014761F65;
	fma.rn.f64 	%fd1019, %fd1018, %fd1014, 0d3F56C16C1852B7AF;
	fma.rn.f64 	%fd1020, %fd1019, %fd1014, 0d3F81111111122322;
	fma.rn.f64 	%fd1021, %fd1020, %fd1014, 0d3FA55555555502A1;
	fma.rn.f64 	%fd1022, %fd1021, %fd1014, 0d3FC5555555555511;
	fma.rn.f64 	%fd1023, %fd1022, %fd1014, 0d3FE000000000000B;
	fma.rn.f64 	%fd1024, %fd1023, %fd1014, 0d3FF0000000000000;
	fma.rn.f64 	%fd1025, %fd1024, %fd1014, 0d3FF0000000000000;
	{
	.reg .b32 %temp; 
	mov.b64 	{%r100, %temp}, %fd1025;
	}
	{
	.reg .b32 %temp; 
	mov.b64 	{%temp, %r101}, %fd1025;
	}
	shl.b32 	%r430, %r99, 20;
	add.s32 	%r431, %r430, %r101;
	mov.b64 	%fd1352, {%r100, %r431};
	{
	.reg .b32 %temp; 
	mov.b64 	{%temp, %r432}, %fd1009;
	}
	mov.b32 	%f58, %r432;
	abs.f32 	%f26, %f58;
	setp.lt.f32 	%p79, %f26, 0f4086232B;
	@%p79 bra 	$L__BB2_83;
	ld.param.f64 	%fd1297, [_Z8rk4_fourjPddjjS_S_S__param_2];
	fma.rn.f64 	%fd1026, %fd1297, %fd211, %fd1321;
	mul.f64 	%fd1027, %fd1026, 0dC059000000000000;
	setp.lt.f64 	%p80, %fd1027, 0d0000000000000000;
	add.f64 	%fd1028, %fd1027, 0d7FF0000000000000;
	selp.f64 	%fd1352, 0d0000000000000000, %fd1028, %p80;
	setp.geu.f32 	%p81, %f26, 0f40874800;
	@%p81 bra 	$L__BB2_83;
	shr.u32 	%r433, %r99, 31;
	add.s32 	%r434, %r99, %r433;
	shr.s32 	%r435, %r434, 1;
	shl.b32 	%r436, %r435, 20;
	add.s32 	%r437, %r101, %r436;
	mov.b64 	%fd1029, {%r100, %r437};
	sub.s32 	%r438, %r99, %r435;
	shl.b32 	%r439, %r438, 20;
	add.s32 	%r440, %r439, 1072693248;
	mov.b32 	%r441, 0;
	mov.b64 	%fd1030, {%r441, %r440};
	mul.f64 	%fd1352, %fd1030, %fd1029;
$L__BB2_83:
	ld.param.f64 	%fd1298, [_Z8rk4_fourjPddjjS_S_S__param_2];
	add.f64 	%fd223, %fd1352, 0d3FF0000000000000;
	fma.rn.f64 	%fd1031, %fd1298, %fd212, %fd1323;
	mul.f64 	%fd1032, %fd1031, 0dC059000000000000;
	fma.rn.f64 	%fd1033, %fd1032, 0d3FF71547652B82FE, 0d4338000000000000;
	{
	.reg .b32 %temp; 
	mov.b64 	{%r102, %temp}, %fd1033;
	}
	mov.f64 	%fd1034, 0dC338000000000000;
	add.rn.f64 	%fd1035, %fd1033, %fd1034;
	fma.rn.f64 	%fd1036, %fd1035, 0dBFE62E42FEFA39EF, %fd1032;
	fma.rn.f64 	%fd1037, %fd1035, 0dBC7ABC9E3B39803F, %fd1036;
	fma.rn.f64 	%fd1038, %fd1037, 0d3E5ADE1569CE2BDF, 0d3E928AF3FCA213EA;
	fma.rn.f64 	%fd1039, %fd1038, %fd1037, 0d3EC71DEE62401315;
	fma.rn.f64 	%fd1040, %fd1039, %fd1037, 0d3EFA01997C89EB71;
	fma.rn.f64 	%fd1041, %fd1040, %fd1037, 0d3F2A01A014761F65;
	fma.rn.f64 	%fd1042, %fd1041, %fd1037, 0d3F56C16C1852B7AF;
	fma.rn.f64 	%fd1043, %fd1042, %fd1037, 0d3F81111111122322;
	fma.rn.f64 	%fd1044, %fd1043, %fd1037, 0d3FA55555555502A1;
	fma.rn.f64 	%fd1045, %fd1044, %fd1037, 0d3FC5555555555511;
	fma.rn.f64 	%fd1046, %fd1045, %fd1037, 0d3FE000000000000B;
	fma.rn.f64 	%fd1047, %fd1046, %fd1037, 0d3FF0000000000000;
	fma.rn.f64 	%fd1048, %fd1047, %fd1037, 0d3FF0000000000000;
	{
	.reg .b32 %temp; 
	mov.b64 	{%r103, %temp}, %fd1048;
	}
	{
	.reg .b32 %temp; 
	mov.b64 	{%temp, %r104}, %fd1048;
	}
	shl.b32 	%r442, %r102, 20;
	add.s32 	%r443, %r442, %r104;
	mov.b64 	%fd1353, {%r103, %r443};
	{
	.reg .b32 %temp; 
	mov.b64 	{%temp, %r444}, %fd1032;
	}
	mov.b32 	%f59, %r444;
	abs.f32 	%f27, %f59;
	setp.lt.f32 	%p82, %f27, 0f4086232B;
	@%p82 bra 	$L__BB2_86;
	ld.param.f64 	%fd1299, [_Z8rk4_fourjPddjjS_S_S__param_2];
	fma.rn.f64 	%fd1049, %fd1299, %fd212, %fd1323;
	mul.f64 	%fd1050, %fd1049, 0dC059000000000000;
	setp.lt.f64 	%p83, %fd1050, 0d0000000000000000;
	add.f64 	%fd1051, %fd1050, 0d7FF0000000000000;
	selp.f64 	%fd1353, 0d0000000000000000, %fd1051, %p83;
	setp.geu.f32 	%p84, %f27, 0f40874800;
	@%p84 bra 	$L__BB2_86;
	shr.u32 	%r445, %r102, 31;
	add.s32 	%r446, %r102, %r445;
	shr.s32 	%r447, %r446, 1;
	shl.b32 	%r448, %r447, 20;
	add.s32 	%r449, %r104, %r448;
	mov.b64 	%fd1052, {%r103, %r449};
	sub.s32 	%r450, %r102, %r447;
	shl.b32 	%r451, %r450, 20;
	add.s32 	%r452, %r451, 1072693248;
	mov.b32 	%r453, 0;
	mov.b64 	%fd1053, {%r453, %r452};
	mul.f64 	%fd1353, %fd1053, %fd1052;
$L__BB2_86:
	ld.param.f64 	%fd1300, [_Z8rk4_fourjPddjjS_S_S__param_2];
	add.f64 	%fd228, %fd1353, 0d3FF0000000000000;
	fma.rn.f64 	%fd1054, %fd1300, %fd213, %fd1325;
	mul.f64 	%fd1055, %fd1054, 0dC059000000000000;
	fma.rn.f64 	%fd1056, %fd1055, 0d3FF71547652B82FE, 0d4338000000000000;
	{
	.reg .b32 %temp; 
	mov.b64 	{%r105, %temp}, %fd1056;
	}
	mov.f64 	%fd1057, 0dC338000000000000;
	add.rn.f64 	%fd1058, %fd1056, %fd1057;
	fma.rn.f64 	%fd1059, %fd1058, 0dBFE62E42FEFA39EF, %fd1055;
	fma.rn.f64 	%fd1060, %fd1058, 0dBC7ABC9E3B39803F, %fd1059;
	fma.rn.f64 	%fd1061, %fd1060, 0d3E5ADE1569CE2BDF, 0d3E928AF3FCA213EA;
	fma.rn.f64 	%fd1062, %fd1061, %fd1060, 0d3EC71DEE62401315;
	fma.rn.f64 	%fd1063, %fd1062, %fd1060, 0d3EFA01997C89EB71;
	fma.rn.f64 	%fd1064, %fd1063, %fd1060, 0d3F2A01A014761F65;
	fma.rn.f64 	%fd1065, %fd1064, %fd1060, 0d3F56C16C1852B7AF;
	fma.rn.f64 	%fd1066, %fd1065, %fd1060, 0d3F81111111122322;
	fma.rn.f64 	%fd1067, %fd1066, %fd1060, 0d3FA55555555502A1;
	fma.rn.f64 	%fd1068, %fd1067, %fd1060, 0d3FC5555555555511;
	fma.rn.f64 	%fd1069, %fd1068, %fd1060, 0d3FE000000000000B;
	fma.rn.f64 	%fd1070, %fd1069, %fd1060, 0d3FF0000000000000;
	fma.rn.f64 	%fd1071, %fd1070, %fd1060, 0d3FF0000000000000;
	{
	.reg .b32 %temp; 
	mov.b64 	{%r106, %temp}, %fd1071;
	}
	{
	.reg .b32 %temp; 
	mov.b64 	{%temp, %r107}, %fd1071;
	}
	shl.b32 	%r454, %r105, 20;
	add.s32 	%r455, %r454, %r107;
	mov.b64 	%fd1354, {%r106, %r455};
	{
	.reg .b32 %temp; 
	mov.b64 	{%temp, %r456}, %fd1055;
	}
	mov.b32 	%f60, %r456;
	abs.f32 	%f28, %f60;
	setp.lt.f32 	%p85, %f28, 0f4086232B;
	@%p85 bra 	$L__BB2_89;
	ld.param.f64 	%fd1301, [_Z8rk4_fourjPddjjS_S_S__param_2];
	fma.rn.f64 	%fd1072, %fd1301, %fd213, %fd1325;
	mul.f64 	%fd1073, %fd1072, 0dC059000000000000;
	setp.lt.f64 	%p86, %fd1073, 0d0000000000000000;
	add.f64 	%fd1074, %fd1073, 0d7FF0000000000000;
	selp.f64 	%fd1354, 0d0000000000000000, %fd1074, %p86;
	setp.geu.f32 	%p87, %f28, 0f40874800;
	@%p87 bra 	$L__BB2_89;
	shr.u32 	%r457, %r105, 31;
	add.s32 	%r458, %r105, %r457;
	shr.s32 	%r459, %r458, 1;
	shl.b32 	%r460, %r459, 20;
	add.s32 	%r461, %r107, %r460;
	mov.b64 	%fd1075, {%r106, %r461};
	sub.s32 	%r462, %r105, %r459;
	shl.b32 	%r463, %r462, 20;
	add.s32 	%r464, %r463, 1072693248;
	mov.b32 	%r465, 0;
	mov.b64 	%fd1076, {%r465, %r464};
	mul.f64 	%fd1354, %fd1076, %fd1075;
$L__BB2_89:
	ld.param.f64 	%fd1302, [_Z8rk4_fourjPddjjS_S_S__param_2];
	add.f64 	%fd233, %fd1354, 0d3FF0000000000000;
	fma.rn.f64 	%fd1077, %fd1302, %fd210, %fd1319;
	sub.f64 	%fd1078, %fd1077, %fd11;
	mul.f64 	%fd1079, %fd1078, %fd45;
	fma.rn.f64 	%fd1080, %fd1079, 0d3FF71547652B82FE, 0d4338000000000000;
	{
	.reg .b32 %temp; 
	mov.b64 	{%r108, %temp}, %fd1080;
	}
	mov.f64 	%fd1081, 0dC338000000000000;
	add.rn.f64 	%fd1082, %fd1080, %fd1081;
	fma.rn.f64 	%fd1083, %fd1082, 0dBFE62E42FEFA39EF, %fd1079;
	fma.rn.f64 	%fd1084, %fd1082, 0dBC7ABC9E3B39803F, %fd1083;
	fma.rn.f64 	%fd1085, %fd1084, 0d3E5ADE1569CE2BDF, 0d3E928AF3FCA213EA;
	fma.rn.f64 	%fd1086, %fd1085, %fd1084, 0d3EC71DEE62401315;
	fma.rn.f64 	%fd1087, %fd1086, %fd1084, 0d3EFA01997C89EB71;
	fma.rn.f64 	%fd1088, %fd1087, %fd1084, 0d3F2A01A014761F65;
	fma.rn.f64 	%fd1089, %fd1088, %fd1084, 0d3F56C16C1852B7AF;
	fma.rn.f64 	%fd1090, %fd1089, %fd1084, 0d3F81111111122322;
	fma.rn.f64 	%fd1091, %fd1090, %fd1084, 0d3FA55555555502A1;
	fma.rn.f64 	%fd1092, %fd1091, %fd1084, 0d3FC5555555555511;
	fma.rn.f64 	%fd1093, %fd1092, %fd1084, 0d3FE000000000000B;
	fma.rn.f64 	%fd1094, %fd1093, %fd1084, 0d3FF0000000000000;
	fma.rn.f64 	%fd1095, %fd1094, %fd1084, 0d3FF0000000000000;
	{
	.reg .b32 %temp; 
	mov.b64 	{%r109, %temp}, %fd1095;
	}
	{
	.reg .b32 %temp; 
	mov.b64 	{%temp, %r110}, %fd1095;
	}
	shl.b32 	%r466, %r108, 20;
	add.s32 	%r467, %r466, %r110;
	mov.b64 	%fd1355, {%r109, %r467};
	{
	.reg .b32 %temp; 
	mov.b64 	{%temp, %r468}, %fd1079;
	}
	mov.b32 	%f61, %r468;
	abs.f32 	%f29, %f61;
	setp.lt.f32 	%p88, %f29, 0f4086232B;
	@%p88 bra 	$L__BB2_92;
	ld.param.f64 	%fd1303, [_Z8rk4_fourjPddjjS_S_S__param_2];
	fma.rn.f64 	%fd1096, %fd1303, %fd210, %fd1319;
	sub.f64 	%fd1097, %fd1096, %fd11;
	mul.f64 	%fd1098, %fd1097, %fd45;
	setp.lt.f64 	%p89, %fd1098, 0d0000000000000000;
	add.f64 	%fd1099, %fd1098, 0d7FF0000000000000;
	selp.f64 	%fd1355, 0d0000000000000000, %fd1099, %p89;
	setp.geu.f32 	%p90, %f29, 0f40874800;
	@%p90 bra 	$L__BB2_92;
	shr.u32 	%r469, %r108, 31;
	add.s32 	%r470, %r108, %r469;
	shr.s32 	%r471, %r470, 1;
	shl.b32 	%r472, %r471, 20;
	add.s32 	%r473, %r110, %r472;
	mov.b64 	%fd1100, {%r109, %r473};
	sub.s32 	%r474, %r108, %r471;
	shl.b32 	%r475, %r474, 20;
	add.s32 	%r476, %r475, 1072693248;
	mov.b32 	%r477, 0;
	mov.b64 	%fd1101, {%r477, %r476};
	mul.f64 	%fd1355, %fd1101, %fd1100;
$L__BB2_92:
	ld.param.f64 	%fd1304, [_Z8rk4_fourjPddjjS_S_S__param_2];
	add.f64 	%fd1102, %fd1355, 0d3FF0000000000000;
	rcp.rn.f64 	%fd1103, %fd1102;
	fma.rn.f64 	%fd1104, %fd1304, %fd191, %fd1320;
	sub.f64 	%fd238, %fd1103, %fd1104;
	fma.rn.f64 	%fd1105, %fd1304, %fd211, %fd1321;
	sub.f64 	%fd1106, %fd1105, %fd17;
	mul.f64 	%fd1107, %fd1106, %fd46;
	fma.rn.f64 	%fd1108, %fd1107, 0d3FF71547652B82FE, 0d4338000000000000;
	{
	.reg .b32 %temp; 
	mov.b64 	{%r111, %temp}, %fd1108;
	}
	mov.f64 	%fd1109, 0dC338000000000000;
	add.rn.f64 	%fd1110, %fd1108, %fd1109;
	fma.rn.f64 	%fd1111, %fd1110, 0dBFE62E42FEFA39EF, %fd1107;
	fma.rn.f64 	%fd1112, %fd1110, 0dBC7ABC9E3B39803F, %fd1111;
	fma.rn.f64 	%fd1113, %fd1112, 0d3E5ADE1569CE2BDF, 0d3E928AF3FCA213EA;
	fma.rn.f64 	%fd1114, %fd1113, %fd1112, 0d3EC71DEE62401315;
	fma.rn.f64 	%fd1115, %fd1114, %fd1112, 0d3EFA01997C89EB71;
	fma.rn.f64 	%fd1116, %fd1115, %fd1112, 0d3F2A01A014761F65;
	fma.rn.f64 	%fd1117, %fd1116, %fd1112, 0d3F56C16C1852B7AF;
	fma.rn.f64 	%fd1118, %fd1117, %fd1112, 0d3F81111111122322;
	fma.rn.f64 	%fd1119, %fd1118, %fd1112, 0d3FA55555555502A1;
	fma.rn.f64 	%fd1120, %fd1119, %fd1112, 0d3FC5555555555511;
	fma.rn.f64 	%fd1121, %fd1120, %fd1112, 0d3FE000000000000B;
	fma.rn.f64 	%fd1122, %fd1121, %fd1112, 0d3FF0000000000000;
	fma.rn.f64 	%fd1123, %fd1122, %fd1112, 0d3FF0000000000000;
	{
	.reg .b32 %temp; 
	mov.b64 	{%r112, %temp}, %fd1123;
	}
	{
	.reg .b32 %temp; 
	mov.b64 	{%temp, %r113}, %fd1123;
	}
	shl.b32 	%r478, %r111, 20;
	add.s32 	%r479, %r478, %r113;
	mov.b64 	%fd1356, {%r112, %r479};
	{
	.reg .b32 %temp; 
	mov.b64 	{%temp, %r480}, %fd1107;
	}
	mov.b32 	%f62, %r480;
	abs.f32 	%f30, %f62;
	setp.lt.f32 	%p91, %f30, 0f4086232B;
	@%p91 bra 	$L__BB2_95;
	ld.param.f64 	%fd1305, [_Z8rk4_fourjPddjjS_S_S__param_2];
	fma.rn.f64 	%fd1124, %fd1305, %fd211, %fd1321;
	sub.f64 	%fd1125, %fd1124, %fd17;
	mul.f64 	%fd1126, %fd1125, %fd46;
	setp.lt.f64 	%p92, %fd1126, 0d0000000000000000;
	add.f64 	%fd1127, %fd1126, 0d7FF0000000000000;
	selp.f64 	%fd1356, 0d0000000000000000, %fd1127, %p92;
	setp.geu.f32 	%p93, %f30, 0f40874800;
	@%p93 bra 	$L__BB2_95;
	shr.u32 	%r481, %r111, 31;
	add.s32 	%r482, %r111, %r481;
	shr.s32 	%r483, %r482, 1;
	shl.b32 	%r484, %r483, 20;
	add.s32 	%r485, %r113, %r484;
	mov.b64 	%fd1128, {%r112, %r485};
	sub.s32 	%r486, %r111, %r483;
	shl.b32 	%r487, %r486, 20;
	add.s32 	%r488, %r487, 1072693248;
	mov.b32 	%r489, 0;
	mov.b64 	%fd1129, {%r489, %r488};
	mul.f64 	%fd1356, %fd1129, %fd1128;
$L__BB2_95:
	ld.param.f64 	%fd1306, [_Z8rk4_fourjPddjjS_S_S__param_2];
	add.f64 	%fd1130, %fd1356, 0d3FF0000000000000;
	rcp.rn.f64 	%fd1131, %fd1130;
	fma.rn.f64 	%fd1132, %fd1306, %fd197, %fd1322;
	sub.f64 	%fd243, %fd1131, %fd1132;
	fma.rn.f64 	%fd1133, %fd1306, %fd212, %fd1323;
	sub.f64 	%fd1134, %fd1133, %fd23;
	mul.f64 	%fd1135, %fd1134, %fd47;
	fma.rn.f64 	%fd1136, %fd1135, 0d3FF71547652B82FE, 0d4338000000000000;
	{
	.reg .b32 %temp; 
	mov.b64 	{%r114, %temp}, %fd1136;
	}
	mov.f64 	%fd1137, 0dC338000000000000;
	add.rn.f64 	%fd1138, %fd1136, %fd1137;
	fma.rn.f64 	%fd1139, %fd1138, 0dBFE62E42FEFA39EF, %fd1135;
	fma.rn.f64 	%fd1140, %fd1138, 0dBC7ABC9E3B39803F, %fd1139;
	fma.rn.f64 	%fd1141, %fd1140, 0d3E5ADE1569CE2BDF, 0d3E928AF3FCA213EA;
	fma.rn.f64 	%fd1142, %fd1141, %fd1140, 0d3EC71DEE62401315;
	fma.rn.f64 	%fd1143, %fd1142, %fd1140, 0d3EFA01997C89EB71;
	fma.rn.f64 	%fd1144, %fd1143, %fd1140, 0d3F2A01A014761F65;
	fma.rn.f64 	%fd1145, %fd1144, %fd1140, 0d3F56C16C1852B7AF;
	fma.rn.f64 	%fd1146, %fd1145, %fd1140, 0d3F81111111122322;
	fma.rn.f64 	%fd1147, %fd1146, %fd1140, 0d3FA55555555502A1;
	fma.rn.f64 	%fd1148, %fd1147, %fd1140, 0d3FC5555555555511;
	fma.rn.f64 	%fd1149, %fd1148, %fd1140, 0d3FE000000000000B;
	fma.rn.f64 	%fd1150, %fd1149, %fd1140, 0d3FF0000000000000;
	fma.rn.f64 	%fd1151, %fd1150, %fd1140, 0d3FF0000000000000;
	{
	.reg .b32 %temp; 
	mov.b64 	{%r115, %temp}, %fd1151;
	}
	{
	.reg .b32 %temp; 
	mov.b64 	{%temp, %r116}, %fd1151;
	}
	shl.b32 	%r490, %r114, 20;
	add.s32 	%r491, %r490, %r116;
	mov.b64 	%fd1357, {%r115, %r491};
	{
	.reg .b32 %temp; 
	mov.b64 	{%temp, %r492}, %fd1135;
	}
	mov.b32 	%f63, %r492;
	abs.f32 	%f31, %f63;
	setp.lt.f32 	%p94, %f31, 0f4086232B;
	@%p94 bra 	$L__BB2_98;
	ld.param.f64 	%fd1307, [_Z8rk4_fourjPddjjS_S_S__param_2];
	fma.rn.f64 	%fd1152, %fd1307, %fd212, %fd1323;
	sub.f64 	%fd1153, %fd1152, %fd23;
	mul.f64 	%fd1154, %fd1153, %fd47;
	setp.lt.f64 	%p95, %fd1154, 0d0000000000000000;
	add.f64 	%fd1155, %fd1154, 0d7FF0000000000000;
	selp.f64 	%fd1357, 0d0000000000000000, %fd1155, %p95;
	setp.geu.f32 	%p96, %f31, 0f40874800;
	@%p96 bra 	$L__BB2_98;
	shr.u32 	%r493, %r114, 31;
	add.s32 	%r494, %r114, %r493;
	shr.s32 	%r495, %r494, 1;
	shl.b32 	%r496, %r495, 20;
	add.s32 	%r497, %r116, %r496;
	mov.b64 	%fd1156, {%r115, %r497};
	sub.s32 	%r498, %r114, %r495;
	shl.b32 	%r499, %r498, 20;
	add.s32 	%r500, %r499, 1072693248;
	mov.b32 	%r501, 0;
	mov.b64 	%fd1157, {%r501, %r500};
	mul.f64 	%fd1357, %fd1157, %fd1156;
$L__BB2_98:
	ld.param.f64 	%fd1308, [_Z8rk4_fourjPddjjS_S_S__param_2];
	add.f64 	%fd1158, %fd1357, 0d3FF0000000000000;
	rcp.rn.f64 	%fd1159, %fd1158;
	fma.rn.f64 	%fd1160, %fd1308, %fd203, %fd1324;
	sub.f64 	%fd248, %fd1159, %fd1160;
	fma.rn.f64 	%fd1161, %fd1308, %fd213, %fd1325;
	sub.f64 	%fd1162, %fd1161, %fd29;
	mul.f64 	%fd1163, %fd1162, %fd48;
	fma.rn.f64 	%fd1164, %fd1163, 0d3FF71547652B82FE, 0d4338000000000000;
	{
	.reg .b32 %temp; 
	mov.b64 	{%r117, %temp}, %fd1164;
	}
	mov.f64 	%fd1165, 0dC338000000000000;
	add.rn.f64 	%fd1166, %fd1164, %fd1165;
	fma.rn.f64 	%fd1167, %fd1166, 0dBFE62E42FEFA39EF, %fd1163;
	fma.rn.f64 	%fd1168, %fd1166, 0dBC7ABC9E3B39803F, %fd1167;
	fma.rn.f64 	%fd1169, %fd1168, 0d3E5ADE1569CE2BDF, 0d3E928AF3FCA213EA;
	fma.rn.f64 	%fd1170, %fd1169, %fd1168, 0d3EC71DEE62401315;
	fma.rn.f64 	%fd1171, %fd1170, %fd1168, 0d3EFA01997C89EB71;
	fma.rn.f64 	%fd1172, %fd1171, %fd1168, 0d3F2A01A014761F65;
	fma.rn.f64 	%fd1173, %fd1172, %fd1168, 0d3F56C16C1852B7AF;
	fma.rn.f64 	%fd1174, %fd1173, %fd1168, 0d3F81111111122322;
	fma.rn.f64 	%fd1175, %fd1174, %fd1168, 0d3FA55555555502A1;
	fma.rn.f64 	%fd1176, %fd1175, %fd1168, 0d3FC5555555555511;
	fma.rn.f64 	%fd1177, %fd1176, %fd1168, 0d3FE000000000000B;
	fma.rn.f64 	%fd1178, %fd1177, %fd1168, 0d3FF0000000000000;
	fma.rn.f64 	%fd1179, %fd1178, %fd1168, 0d3FF0000000000000;
	{
	.reg .b32 %temp; 
	mov.b64 	{%r118, %temp}, %fd1179;
	}
	{
	.reg .b32 %temp; 
	mov.b64 	{%temp, %r119}, %fd1179;
	}
	shl.b32 	%r502, %r117, 20;
	add.s32 	%r503, %r502, %r119;
	mov.b64 	%fd1358, {%r118, %r503};
	{
	.reg .b32 %temp; 
	mov.b64 	{%temp, %r504}, %fd1163;
	}
	mov.b32 	%f64, %r504;
	abs.f32 	%f32, %f64;
	setp.lt.f32 	%p97, %f32, 0f4086232B;
	@%p97 bra 	$L__BB2_113;
	ld.param.f64 	%fd1309, [_Z8rk4_fourjPddjjS_S_S__param_2];
	fma.rn.f64 	%fd1180, %fd1309, %fd213, %fd1325;
	sub.f64 	%fd1181, %fd1180, %fd29;
	mul.f64 	%fd1182, %fd1181, %fd48;
	setp.lt.f64 	%p98, %fd1182, 0d0000000000000000;
	add.f64 	%fd1183, %fd1182, 0d7FF0000000000000;
	selp.f64 	%fd1358, 0d0000000000000000, %fd1183, %p98;
	setp.geu.f32 	%p99, %f32, 0f40874800;
	@%p99 bra 	$L__BB2_113;
	shr.u32 	%r505, %r117, 31;
	add.s32 	%r506, %r117, %r505;
	shr.s32 	%r507, %r506, 1;
	shl.b32 	%r508, %r507, 20;
	add.s32 	%r509, %r119, %r508;
	mov.b64 	%fd1184, {%r118, %r509};
	sub.s32 	%r510, %r117, %r507;
	shl.b32 	%r511, %r510, 20;
	add.s32 	%r512, %r511, 1072693248;
	mov.b32 	%r513, 0;
	mov.b64 	%fd1185, {%r513, %r512};
	mul.f64 	%fd1358, %fd1185, %fd1184;
	bra.uni 	$L__BB2_113;
$L__BB2_101:
	ld.param.u32 	%r546, [_Z8rk4_fourjPddjjS_S_S__param_3];
	add.s32 	%r3, %r546, -1;
	add.s32 	%r523, %r546, -2;
	and.b32  	%r4, %r3, 7;
	setp.lt.u32 	%p102, %r523, 7;
	mov.b32 	%r553, 1;
	@%p102 bra 	$L__BB2_105;
	and.b32  	%r525, %r3, -8;
	neg.s32 	%r551, %r525;
	add.s32 	%r549, %r2, 16;
	mov.b32 	%r550, 0;
$L__BB2_103:
	.pragma "nounroll";
	add.s32 	%r526, %r549, -12;
	mul.wide.u32 	%rd16, %r526, 8;
	add.s64 	%rd17, %rd1, %rd16;
	st.global.f64 	[%rd17], %fd1319;
	st.global.f64 	[%rd17+8], %fd1321;
	st.global.f64 	[%rd17+16], %fd1323;
	st.global.f64 	[%rd17+24], %fd1325;
	add.s32 	%r527, %r549, -8;
	mul.wide.u32 	%rd18, %r527, 8;
	add.s64 	%rd19, %rd1, %rd18;
	st.global.f64 	[%rd19], %fd1319;
	st.global.f64 	[%rd19+8], %fd1321;
	st.global.f64 	[%rd19+16], %fd1323;
	st.global.f64 	[%rd19+24], %fd1325;
	add.s32 	%r528, %r549, -4;
	mul.wide.u32 	%rd20, %r528, 8;
	add.s64 	%rd21, %rd1, %rd20;
	st.global.f64 	[%rd21], %fd1319;
	st.global.f64 	[%rd21+8], %fd1321;
	st.global.f64 	[%rd21+16], %fd1323;
	st.global.f64 	[%rd21+24], %fd1325;
	add.s32 	%r529, %r549, 16;
	mul.wide.u32 	%rd22, %r549, 8;
	add.s64 	%rd23, %rd1, %rd22;
	st.global.f64 	[%rd23], %fd1319;
	st.global.f64 	[%rd23+8], %fd1321;
	st.global.f64 	[%rd23+16], %fd1323;
	st.global.f64 	[%rd23+24], %fd1325;
	add.s32 	%r530, %r549, 4;
	mul.wide.u32 	%rd24, %r530, 8;
	add.s64 	%rd25, %rd1, %rd24;
	st.global.f64 	[%rd25], %fd1319;
	st.global.f64 	[%rd25+8], %fd1321;
	st.global.f64 	[%rd25+16], %fd1323;
	st.global.f64 	[%rd25+24], %fd1325;
	add.s32 	%r531, %r549, 8;
	mul.wide.u32 	%rd26, %r531, 8;
	add.s64 	%rd27, %rd1, %rd26;
	st.global.f64 	[%rd27], %fd1319;
	st.global.f64 	[%rd27+8], %fd1321;
	st.global.f64 	[%rd27+16], %fd1323;
	st.global.f64 	[%rd27+24], %fd1325;
	add.s32 	%r532, %r549, 12;
	mul.wide.u32 	%rd28, %r532, 8;
	add.s64 	%rd29, %rd1, %rd28;
	st.global.f64 	[%rd29], %fd1319;
	st.global.f64 	[%rd29+8], %fd1321;
	st.global.f64 	[%rd29+16], %fd1323;
	st.global.f64 	[%rd29+24], %fd1325;
	mul.wide.u32 	%rd30, %r529, 8;
	add.s64 	%rd31, %rd1, %rd30;
	st.global.f64 	[%rd31], %fd1319;
	st.global.f64 	[%rd31+8], %fd1321;
	st.global.f64 	[%rd31+16], %fd1323;
	st.global.f64 	[%rd31+24], %fd1325;
	add.s32 	%r551, %r551, 8;
	add.s32 	%r550, %r550, 8;
	add.s32 	%r549, %r549, 32;
	setp.ne.s32 	%p103, %r551, 0;
	@%p103 bra 	$L__BB2_103;
	add.s32 	%r553, %r550, 1;
$L__BB2_105:
	setp.eq.s32 	%p104, %r4, 0;
	@%p104 bra 	$L__BB2_115;
	and.b32  	%r15, %r3, 3;
	setp.lt.u32 	%p105, %r4, 4;
	@%p105 bra 	$L__BB2_108;
	shl.b32 	%r533, %r553, 2;
	add.s32 	%r534, %r533, %r2;
	mul.wide.u32 	%rd32, %r534, 8;
	add.s64 	%rd33, %rd1, %rd32;
	st.global.f64 	[%rd33], %fd1319;
	st.global.f64 	[%rd33+8], %fd1321;
	st.global.f64 	[%rd33+16], %fd1323;
	st.global.f64 	[%rd33+24], %fd1325;
	add.s32 	%r535, %r534, 4;
	mul.wide.u32 	%rd34, %r535, 8;
	add.s64 	%rd35, %rd1, %rd34;
	st.global.f64 	[%rd35], %fd1319;
	st.global.f64 	[%rd35+8], %fd1321;
	st.global.f64 	[%rd35+16], %fd1323;
	st.global.f64 	[%rd35+24], %fd1325;
	add.s32 	%r536, %r534, 8;
	mul.wide.u32 	%rd36, %r536, 8;
	add.s64 	%rd37, %rd1, %rd36;
	st.global.f64 	[%rd37], %fd1319;
	st.global.f64 	[%rd37+8], %fd1321;
	st.global.f64 	[%rd37+16], %fd1323;
	st.global.f64 	[%rd37+24], %fd1325;
	add.s32 	%r537, %r534, 12;
	mul.wide.u32 	%rd38, %r537, 8;
	add.s64 	%rd39, %rd1, %rd38;
	st.global.f64 	[%rd39], %fd1319;
	st.global.f64 	[%rd39+8], %fd1321;
	st.global.f64 	[%rd39+16], %fd1323;
	st.global.f64 	[%rd39+24], %fd1325;
	add.s32 	%r553, %r553, 4;
$L__BB2_108:
	setp.eq.s32 	%p106, %r15, 0;
	@%p106 bra 	$L__BB2_115;
	setp.eq.s32 	%p107, %r15, 1;
	@%p107 bra 	$L__BB2_111;
	shl.b32 	%r538, %r553, 2;
	add.s32 	%r539, %r538, %r2;
	mul.wide.u32 	%rd40, %r539, 8;
	add.s64 	%rd41, %rd1, %rd40;
	st.global.f64 	[%rd41], %fd1319;
	st.global.f64 	[%rd41+8], %fd1321;
	st.global.f64 	[%rd41+16], %fd1323;
	st.global.f64 	[%rd41+24], %fd1325;
	add.s32 	%r540, %r539, 4;
	mul.wide.u32 	%rd42, %r540, 8;
	add.s64 	%rd43, %rd1, %rd42;
	st.global.f64 	[%rd43], %fd1319;
	st.global.f64 	[%rd43+8], %fd1321;
	st.global.f64 	[%rd43+16], %fd1323;
	st.global.f64 	[%rd43+24], %fd1325;
	add.s32 	%r553, %r553, 2;
$L__BB2_111:
	and.b32  	%r541, %r3, 1;
	setp.eq.b32 	%p108, %r541, 1;
	not.pred 	%p109, %p108;
	@%p109 bra 	$L__BB2_115;
	shl.b32 	%r542, %r553, 2;
	add.s32 	%r543, %r542, %r2;
	mul.wide.u32 	%rd44, %r543, 8;
	add.s64 	%rd45, %rd1, %rd44;
	st.global.f64 	[%rd45], %fd1319;
	st.global.f64 	[%rd45+8], %fd1321;
	st.global.f64 	[%rd45+16], %fd1323;
	st.global.f64 	[%rd45+24], %fd1325;
	bra.uni 	$L__BB2_115;
$L__BB2_113:
	ld.param.f64 	%fd1310, [_Z8rk4_fourjPddjjS_S_S__param_2];
	rcp.rn.f64 	%fd1186, %fd233;
	rcp.rn.f64 	%fd1187, %fd228;
	rcp.rn.f64 	%fd1188, %fd223;
	rcp.rn.f64 	%fd1189, %fd218;
	add.f64 	%fd1190, %fd1358, 0d3FF0000000000000;
	rcp.rn.f64 	%fd1191, %fd1190;
	fma.rn.f64 	%fd1192, %fd1310, %fd209, %fd1326;
	sub.f64 	%fd1193, %fd1191, %fd1192;
	fma.rn.f64 	%fd1194, %fd1310, %fd210, %fd1319;
	sub.f64 	%fd1195, %fd13, %fd1194;
	mul.f64 	%fd1196, %fd1187, %fd34;
	fma.rn.f64 	%fd1197, %fd1188, %fd33, %fd1196;
	fma.rn.f64 	%fd1198, %fd1186, %fd35, %fd1197;
	mul.f64 	%fd1199, %fd1194, %fd1194;
	mul.f64 	%fd1200, %fd1194, %fd1199;
	sub.f64 	%fd1201, %fd1194, %fd1200;
	mul.f64 	%fd1202, %fd14, %fd1201;
	fma.rn.f64 	%fd1203, %fd1310, %fd191, %fd1320;
	sub.f64 	%fd1204, %fd1202, %fd1203;
	add.f64 	%fd1205, %fd9, %fd1204;
	fma.rn.f64 	%fd1206, %fd1195, %fd1198, %fd1205;
	fma.rn.f64 	%fd1207, %fd1310, %fd211, %fd1321;
	sub.f64 	%fd1208, %fd19, %fd1207;
	mul.f64 	%fd1209, %fd1187, %fd37;
	fma.rn.f64 	%fd1210, %fd1189, %fd36, %fd1209;
	fma.rn.f64 	%fd1211, %fd1186, %fd38, %fd1210;
	mul.f64 	%fd1212, %fd1207, %fd1207;
	mul.f64 	%fd1213, %fd1207, %fd1212;
	sub.f64 	%fd1214, %fd1207, %fd1213;
	mul.f64 	%fd1215, %fd20, %fd1214;
	fma.rn.f64 	%fd1216, %fd1310, %fd197, %fd1322;
	sub.f64 	%fd1217, %fd1215, %fd1216;
	add.f64 	%fd1218, %fd15, %fd1217;
	fma.rn.f64 	%fd1219, %fd1208, %fd1211, %fd1218;
	fma.rn.f64 	%fd1220, %fd1310, %fd212, %fd1323;
	sub.f64 	%fd1221, %fd25, %fd1220;
	mul.f64 	%fd1222, %fd1188, %fd40;
	fma.rn.f64 	%fd1223, %fd1189, %fd39, %fd1222;
	fma.rn.f64 	%fd1224, %fd1186, %fd41, %fd1223;
	mul.f64 	%fd1225, %fd1220, %fd1220;
	mul.f64 	%fd1226, %fd1220, %fd1225;
	sub.f64 	%fd1227, %fd1220, %fd1226;
	mul.f64 	%fd1228, %fd26, %fd1227;
	fma.rn.f64 	%fd1229, %fd1310, %fd203, %fd1324;
	sub.f64 	%fd1230, %fd1228, %fd1229;
	add.f64 	%fd1231, %fd21, %fd1230;
	fma.rn.f64 	%fd1232, %fd1221, %fd1224, %fd1231;
	fma.rn.f64 	%fd1233, %fd1310, %fd213, %fd1325;
	sub.f64 	%fd1234, %fd31, %fd1233;
	mul.f64 	%fd1235, %fd1188, %fd43;
	fma.rn.f64 	%fd1236, %fd1189, %fd42, %fd1235;
	fma.rn.f64 	%fd1237, %fd1187, %fd44, %fd1236;
	mul.f64 	%fd1238, %fd1233, %fd1233;
	mul.f64 	%fd1239, %fd1233, %fd1238;
	sub.f64 	%fd1240, %fd1233, %fd1239;
	mul.f64 	%fd1241, %fd32, %fd1240;
	sub.f64 	%fd1242, %fd1241, %fd1192;
	add.f64 	%fd1243, %fd27, %fd1242;
	fma.rn.f64 	%fd1244, %fd1234, %fd1237, %fd1243;
	add.f64 	%fd1245, %fd162, %fd210;
	fma.rn.f64 	%fd1246, %fd1245, 0d4000000000000000, %fd114;
	add.f64 	%fd1247, %fd1206, %fd1246;
	fma.rn.f64 	%fd1319, %fd49, %fd1247, %fd1319;
	add.f64 	%fd1248, %fd143, %fd191;
	fma.rn.f64 	%fd1249, %fd1248, 0d4000000000000000, %fd95;
	fma.rn.f64 	%fd1250, %fd10, %fd238, %fd1249;
	fma.rn.f64 	%fd1320, %fd49, %fd1250, %fd1320;
	add.f64 	%fd1251, %fd163, %fd211;
	fma.rn.f64 	%fd1252, %fd1251, 0d4000000000000000, %fd115;
	add.f64 	%fd1253, %fd1219, %fd1252;
	fma.rn.f64 	%fd1321, %fd49, %fd1253, %fd1321;
	add.f64 	%fd1254, %fd149, %fd197;
	fma.rn.f64 	%fd1255, %fd1254, 0d4000000000000000, %fd101;
	fma.rn.f64 	%fd1256, %fd16, %fd243, %fd1255;
	fma.rn.f64 	%fd1322, %fd49, %fd1256, %fd1322;
	add.f64 	%fd1257, %fd164, %fd212;
	fma.rn.f64 	%fd1258, %fd1257, 0d4000000000000000, %fd116;
	add.f64 	%fd1259, %fd1232, %fd1258;
	fma.rn.f64 	%fd1323, %fd49, %fd1259, %fd1323;
	add.f64 	%fd1260, %fd155, %fd203;
	fma.rn.f64 	%fd1261, %fd1260, 0d4000000000000000, %fd107;
	fma.rn.f64 	%fd1262, %fd22, %fd248, %fd1261;
	fma.rn.f64 	%fd1324, %fd49, %fd1262, %fd1324;
	add.f64 	%fd1263, %fd165, %fd213;
	fma.rn.f64 	%fd1264, %fd1263, 0d4000000000000000, %fd117;
	add.f64 	%fd1265, %fd1244, %fd1264;
	fma.rn.f64 	%fd1325, %fd49, %fd1265, %fd1325;
	add.f64 	%fd1266, %fd161, %fd209;
	fma.rn.f64 	%fd1267, %fd1266, 0d4000000000000000, %fd113;
	fma.rn.f64 	%fd1268, %fd28, %fd1193, %fd1267;
	fma.rn.f64 	%fd1326, %fd49, %fd1268, %fd1326;
	add.s32 	%r556, %r556, 1;
	setp.eq.s32 	%p100, %r556, 0;
	@%p100 bra 	$L__BB2_114;
	bra.uni 	$L__BB2_5;
$L__BB2_114:
	ld.param.u64 	%rd46, [_Z8rk4_fourjPddjjS_S_S__param_7];
	ld.param.u32 	%r545, [_Z8rk4_fourjPddjjS_S_S__param_3];
	shl.b32 	%r514, %r555, 2;
	mov.u32 	%r515, %ntid.x;
	mov.u32 	%r516, %ctaid.x;
	mov.u32 	%r517, %tid.x;
	mad.lo.s32 	%r518, %r515, %r516, %r517;
	mul.lo.s32 	%r519, %r518, %r545;
	shl.b32 	%r520, %r519, 2;
	add.s32 	%r521, %r514, %r520;
	cvta.to.global.u64 	%rd13, %rd46;
	mul.wide.u32 	%rd14, %r521, 8;
	add.s64 	%rd15, %rd13, %rd14;
	st.global.f64 	[%rd15], %fd1319;
	st.global.f64 	[%rd15+8], %fd1321;
	st.global.f64 	[%rd15+16], %fd1323;
	st.global.f64 	[%rd15+24], %fd1325;
	add.s32 	%r555, %r555, 1;
	setp.eq.s32 	%p101, %r555, %r545;
	@%p101 bra 	$L__BB2_115;
	bra.uni 	$L__BB2_4;
$L__BB2_115:
	ret;

}


// ===== COMPILED SASS (sm_100) =====

	.target	sm_100

	.elftype	@"ET_EXEC"


//--------------------- .note.nv.tkinfo           --------------------------
	.section	.note.nv.tkinfo,"",@"SHT_NOTE"
	.sectionflags	@"SHF_NOTE_NV_TKINFO"
	.tkinfo
        /*0018*/ 	.word	0x00000002
        /*0030*/ 	.string	""
        /*0030*/ 	.string	"ptxas"
        /*0030*/ 	.string	"Cuda compilation tools, release 13.0, V13.0.88"
        /*0030*/ 	.string	"Build cuda_13.0.r13.0/compiler.36424714_0"
        /*0030*/ 	.string	"-arch sm_100 -m 64 "



//--------------------- .note.nv.cuinfo           --------------------------
	.section	.note.nv.cuinfo,"",@"SHT_NOTE"
	.sectionflags	@"SHF_NOTE_NV_CUINFO"
        /*0018*/ 	.short	0x0002
        /*001a*/ 	.short	0x0064
        /*001c*/ 	.short	0x0082
	.zero		2


//--------------------- .nv.info                  --------------------------
	.section	.nv.info,"",@"SHT_CUDA_INFO"
	.align	4


	//----- nvinfo : EIATTR_REGCOUNT
	.align		4
        /*0000*/ 	.byte	0x04, 0x2f
        /*0002*/ 	.short	(.L_1 - .L_0)
	.align		4
.L_0:
        /*0004*/ 	.word	index@(_Z9rk4_threejPddjjS_S_S_)
        /*0008*/ 	.word	0x00000084


	//----- nvinfo : EIATTR_FRAME_SIZE
	.align		4
.L_1:
        /*000c*/ 	.byte	0x04, 0x11
        /*000e*/ 	.short	(.L_3 - .L_2)
	.align		4
.L_2:
        /*0010*/ 	.word	index@($__internal_5_$__cuda_sm20_div_rn_f64_full)
        /*0014*/ 	.word	0x00000000


	//----- nvinfo : EIATTR_FRAME_SIZE
	.align		4
.L_3:
        /*0018*/ 	.byte	0x04, 0x11
        /*001a*/ 	.short	(.L_5 - .L_4)
	.align		4
.L_4:
        /*001c*/ 	.word	index@($__internal_4_$__cuda_sm20_dblrcp_rn_slowpath_v3)
        /*0020*/ 	.word	0x00000000


	//----- nvinfo : EIATTR_FRAME_SIZE
	.align		4
.L_5:
        /*0024*/ 	.byte	0x04, 0x11
        /*0026*/ 	.short	(.L_7 - .L_6)
	.align		4
.L_6:
        /*0028*/ 	.word	index@(_Z9rk4_threejPddjjS_S_S_)
        /*002c*/ 	.word	0x00000000


	//----- nvinfo : EIATTR_REGCOUNT
	.align		4
.L_7:
        /*0030*/ 	.byte	0x04, 0x2f
        /*0032*/ 	.short	(.L_9 - .L_8)
	.align		4
.L_8:
        /*0034*/ 	.word	index@(_Z24rk4_three_save_crossingsjPdddjjS_S_S_)
        /*0038*/ 	.word	0x00000098


	//----- nvinfo : EIATTR_FRAME_SIZE
	.align		4
.L_9:
        /*003c*/ 	.byte	0x04, 0x11
        /*003e*/ 	.short	(.L_11 - .L_10)
	.align		4
.L_10:
        /*0040*/ 	.word	index@($__internal_3_$__cuda_sm20_div_rn_f64_full)
        /*0044*/ 	.word	0x00000000


	//----- nvinfo : EIATTR_FRAME_SIZE
	.align		4
.L_11:
        /*0048*/ 	.byte	0x04, 0x11
        /*004a*/ 	.short	(.L_13 - .L_12)
	.align		4
.L_12:
        /*004c*/ 	.word	index@($__internal_2_$__cuda_sm20_dblrcp_rn_slowpath_v3)
        /*0050*/ 	.word	0x00000000


	//----- nvinfo : EIATTR_FRAME_SIZE
	.align		4
.L_13:
        /*0054*/ 	.byte	0x04, 0x11
        /*0056*/ 	.short	(.L_15 - .L_14)
	.align		4
.L_14:
        /*0058*/ 	.word	index@(_Z24rk4_three_save_crossingsjPdddjjS_S_S_)
        /*005c*/ 	.word	0x00000000


	//----- nvinfo : EIATTR_REGCOUNT
	.align		4
.L_15:
        /*0060*/ 	.byte	0x04, 0x2f
        /*0062*/ 	.short	(.L_17 - .L_16)
	.align		4
.L_16:
        /*0064*/ 	.word	index@(_Z8rk4_fourjPddjjS_S_S_)
        /*0068*/ 	.word	0x000000a8


	//----- nvinfo : EIATTR_FRAME_SIZE
	.align		4
.L_17:
        /*006c*/ 	.byte	0x04, 0x11
        /*006e*/ 	.short	(.L_19 - .L_18)
	.align		4
.L_18:
        /*0070*/ 	.word	index@($__internal_1_$__cuda_sm20_div_rn_f64_full)
        /*0074*/ 	.word	0x00000000


	//----- nvinfo : EIATTR_FRAME_SIZE
	.align		4
.L_19:
        /*0078*/ 	.byte	0x04, 0x11
        /*007a*/ 	.short	(.L_21 - .L_20)
	.align		4
.L_20:
        /*007c*/ 	.word	index@($__internal_0_$__cuda_sm20_dblrcp_rn_slowpath_v3)
        /*0080*/ 	.word	0x00000000


	//----- nvinfo : EIATTR_FRAME_SIZE
	.align		4
.L_21:
        /*0084*/ 	.byte	0x04, 0x11
        /*0086*/ 	.short	(.L_23 - .L_22)
	.align		4
.L_22:
        /*0088*/ 	.word	index@(_Z8rk4_fourjPddjjS_S_S_)
        /*008c*/ 	.word	0x00000000


	//----- nvinfo : EIATTR_MIN_STACK_SIZE
	.align		4
.L_23:
        /*0090*/ 	.byte	0x04, 0x12
        /*0092*/ 	.short	(.L_25 - .L_24)
	.align		4
.L_24:
        /*0094*/ 	.word	index@(_Z8rk4_fourjPddjjS_S_S_)
        /*0098*/ 	.word	0x00000000


	//----- nvinfo : EIATTR_MIN_STACK_SIZE
	.align		4
.L_25:
        /*009c*/ 	.byte	0x04, 0x12
        /*009e*/ 	.short	(.L_27 - .L_26)
	.align		4
.L_26:
        /*00a0*/ 	.word	index@(_Z24rk4_three_save_crossingsjPdddjjS_S_S_)
        /*00a4*/ 	.word	0x00000000


	//----- nvinfo : EIATTR_MIN_STACK_SIZE
	.align		4
.L_27:
        /*00a8*/ 	.byte	0x04, 0x12
        /*00aa*/ 	.short	(.L_29 - .L_28)
	.align		4
.L_28:
        /*00ac*/ 	.word	index@(_Z9rk4_threejPddjjS_S_S_)
        /*00b0*/ 	.word	0x00000000
.L_29:


//--------------------- .nv.compat                --------------------------
	.section	.nv.compat,"",@"SHT_CUDA_COMPAT_INFO"
	.align	4
        /*0000*/ 	.byte	0x02, 0x09, 0x00, 0x00, 0x02, 0x02, 0x01, 0x00, 0x02, 0x05, 0x05, 0x00, 0x03, 0x07, 0x01, 0x01
        /*0010*/ 	.byte	0x02, 0x03, 0x00, 0x00, 0x02, 0x06, 0x01, 0x00, 0x04, 0x0b, 0x08, 0x00, 0x01, 0x00, 0x00, 0x00
        /*0020*/ 	.byte	0x00, 0x00, 0x00, 0x00


//--------------------- .nv.info._Z8rk4_fourjPddjjS_S_S_ --------------------------
	.section	.nv.info._Z8rk4_fourjPddjjS_S_S_,"",@"SHT_CUDA_INFO"
	.sectionflags	@""
	.align	4


	//----- nvinfo : EIATTR_CUDA_API_VERSION
	.align		4
        /*0000*/ 	.byte	0x04, 0x37
        /*0002*/ 	.short	(.L_31 - .L_30)
.L_30:
        /*0004*/ 	.word	0x00000082


	//----- nvinfo : EIATTR_KPARAM_INFO
	.align		4
.L_31:
        /*0008*/ 	.byte	0x04, 0x17
        /*000a*/ 	.short	(.L_33 - .L_32)
.L_32:
        /*000c*/ 	.word	0x00000000
        /*0010*/ 	.short	0x0007
        /*0012*/ 	.short	0x0030
        /*0014*/ 	.byte	0x00, 0xf5, 0x21, 0x00


	//----- nvinfo : EIATTR_KPARAM_INFO
	.align		4
.L_33:
        /*0018*/ 	.byte	0x04, 0x17
        /*001a*/ 	.short	(.L_35 - .L_34)
.L_34:
        /*001c*/ 	.word	0x00000000
        /*0020*/ 	.short	0x0006
        /*0022*/ 	.short	0x0028
        /*0024*/ 	.byte	0x00, 0xf5, 0x21, 0x00


	//----- nvinfo : EIATTR_KPARAM_INFO
	.align		4
.L_35:
        /*0028*/ 	.byte	0x04, 0x17
        /*002a*/ 	.short	(.L_37 - .L_36)
.L_36:
        /*002c*/ 	.word	0x00000000
        /*0030*/ 	.short	0x0005
        /*0032*/ 	.short	0x0020
        /*0034*/ 	.byte	0x00, 0xf5, 0x21, 0x00


	//----- nvinfo : EIATTR_KPARAM_INFO
	.align		4
.L_37:
        /*0038*/ 	.byte	0x04, 0x17
        /*003a*/ 	.short	(.L_39 - .L_38)
.L_38:
        /*003c*/ 	.word	0x00000000
        /*0040*/ 	.short	0x0004
        /*0042*/ 	.short	0x001c
        /*0044*/ 	.byte	0x00, 0xf0, 0x11, 0x00


	//----- nvinfo : EIATTR_KPARAM_INFO
	.align		4
.L_39:
        /*0048*/ 	.byte	0x04, 0x17
        /*004a*/ 	.short	(.L_41 - .L_40)
.L_40:
        /*004c*/ 	.word	0x00000000
        /*0050*/ 	.short	0x0003
        /*0052*/ 	.short	0x0018
        /*0054*/ 	.byte	0x00, 0xf0, 0x11, 0x00


	//----- nvinfo : EIATTR_KPARAM_INFO
	.align		4
.L_41:
        /*0058*/ 	.byte	0x04, 0x17
        /*005a*/ 	.short	(.L_43 - .L_42)
.L_42:
        /*005c*/ 	.word	0x00000000
        /*0060*/ 	.short	0x0002
        /*0062*/ 	.short	0x0010
        /*0064*/ 	.byte	0x00, 0xf0, 0x21, 0x00


	//----- nvinfo : EIATTR_KPARAM_INFO
	.align		4
.L_43:
        /*0068*/ 	.byte	0x04, 0x17
        /*006a*/ 	.short	(.L_45 - .L_44)
.L_44:
        /*006c*/ 	.word	0x00000000
        /*0070*/ 	.short	0x0001
        /*0072*/ 	.short	0x0008
        /*0074*/ 	.byte	0x00, 0xf5, 0x21, 0x00


	//----- nvinfo : EIATTR_KPARAM_INFO
	.align		4
.L_45:
        /*0078*/ 	.byte	0x04, 0x17
        /*007a*/ 	.short	(.L_47 - .L_46)
.L_46:
        /*007c*/ 	.word	0x00000000
        /*0080*/ 	.short	0x0000
        /*0082*/ 	.short	0x0000
        /*0084*/ 	.byte	0x00, 0xf0, 0x11, 0x00


	//----- nvinfo : EIATTR_SPARSE_MMA_MASK
	.align		4
.L_47:
        /*0088*/ 	.byte	0x03, 0x50
        /*008a*/ 	.short	0x0000


	//----- nvinfo : EIATTR_MAXREG_COUNT
	.align		4
        /*008c*/ 	.byte	0x03, 0x1b
        /*008e*/ 	.short	0x00ff


	//----- nvinfo : EIATTR_MERCURY_ISA_VERSION
	.align		4
        /*0090*/ 	.byte	0x03, 0x5f
        /*0092*/ 	.short	0x0101


	//----- nvinfo : EIATTR_VRC_CTA_INIT_COUNT
	.align		4
        /*0094*/ 	.byte	0x02, 0x4a
	.zero		1
	.zero		1


	//----- nvinfo : EIATTR_EXIT_INSTR_OFFSETS
	.align		4
        /*0098*/ 	.byte	0x04, 0x1c
        /*009a*/ 	.short	(.L_49 - .L_48)


	//   ....[0]....
.L_48:
        /*009c*/ 	.word	0x00000070


	//   ....[1]....
        /*00a0*/ 	.word	0x00000440


	//   ....[2]....
        /*00a4*/ 	.word	0x00009c90


	//   ....[3]....
        /*00a8*/ 	.word	0x0000a0c0


	//   ....[4]....
        /*00ac*/ 	.word	0x0000a2a0


	//   ....[5]....
        /*00b0*/ 	.word	0x0000a3c0


	//   ....[6]....
        /*00b4*/ 	.word	0x0000a430


	//----- nvinfo : EIATTR_CRS_STACK_SIZE
	.align		4
.L_49:
        /*00b8*/ 	.byte	0x04, 0x1e
        /*00ba*/ 	.short	(.L_51 - .L_50)
.L_50:
        /*00bc*/ 	.word	0x00000000


	//----- nvinfo : EIATTR_CBANK_PARAM_SIZE
	.align		4
.L_51:
        /*00c0*/ 	.byte	0x03, 0x19
        /*00c2*/ 	.short	0x0038


	//----- nvinfo : EIATTR_PARAM_CBANK
	.align		4
        /*00c4*/ 	.byte	0x04, 0x0a
        /*00c6*/ 	.short	(.L_53 - .L_52)
	.align		4
.L_52:
        /*00c8*/ 	.word	index@(.nv.constant0._Z8rk4_fourjPddjjS_S_S_)
        /*00cc*/ 	.short	0x0380
        /*00ce*/ 	.short	0x0038


	//----- nvinfo : EIATTR_SW_WAR
	.align		4
.L_53:
        /*00d0*/ 	.byte	0x04, 0x36
        /*00d2*/ 	.short	(.L_55 - .L_54)
.L_54:
        /*00d4*/ 	.word	0x00000008
.L_55:


//--------------------- .nv.info._Z24rk4_three_save_crossingsjPdddjjS_S_S_ --------------------------
	.section	.nv.info._Z24rk4_three_save_crossingsjPdddjjS_S_S_,"",@"SHT_CUDA_INFO"
	.sectionflags	@""
	.align	4


	//----- nvinfo : EIATTR_CUDA_API_VERSION
	.align		4
        /*0000*/ 	.byte	0x04, 0x37
        /*0002*/ 	.short	(.L_57 - .L_56)
.L_56:
        /*0004*/ 	.word	0x00000082


	//----- nvinfo : EIATTR_KPARAM_INFO
	.align		4
.L_57:
        /*0008*/ 	.byte	0x04, 0x17
        /*000a*/ 	.short	(.L_59 - .L_58)
.L_58:
        /*000c*/ 	.word	0x00000000
        /*0010*/ 	.short	0x0008
        /*0012*/ 	.short	0x0038
        /*0014*/ 	.byte	0x00, 0xf5, 0x21, 0x00


	//----- nvinfo : EIATTR_KPARAM_INFO
	.align		4
.L_59:
        /*0018*/ 	.byte	0x04, 0x17
        /*001a*/ 	.short	(.L_61 - .L_60)
.L_60:
        /*001c*/ 	.word	0x00000000
        /*0020*/ 	.short	0x0007
        /*0022*/ 	.short	0x0030
        /*0024*/ 	.byte	0x00, 0xf5, 0x21, 0x00


	//----- nvinfo : EIATTR_KPARAM_INFO
	.align		4
.L_61:
        /*0028*/ 	.byte	0x04, 0x17
        /*002a*/ 	.short	(.L_63 - .L_62)
.L_62:
        /*002c*/ 	.word	0x00000000
        /*0030*/ 	.short	0x0006
        /*0032*/ 	.short	0x0028
        /*0034*/ 	.byte	0x00, 0xf5, 0x21, 0x00


	//----- nvinfo : EIATTR_KPARAM_INFO
	.align		4
.L_63:
        /*0038*/ 	.byte	0x04, 0x17
        /*003a*/ 	.short	(.L_65 - .L_64)
.L_64:
        /*003c*/ 	.word	0x00000000
        /*0040*/ 	.short	0x0005
        /*0042*/ 	.short	0x0024
        /*0044*/ 	.byte	0x00, 0xf0, 0x11, 0x00


	//----- nvinfo : EIATTR_KPARAM_INFO
	.align		4
.L_65:
        /*0048*/ 	.byte	0x04, 0x17
        /*004a*/ 	.short	(.L_67 - .L_66)
.L_66:
        /*004c*/ 	.word	0x00000000
        /*0050*/ 	.short	0x0004
        /*0052*/ 	.short	0x0020
        /*0054*/ 	.byte	0x00, 0xf0, 0x11, 0x00


	//----- nvinfo : EIATTR_KPARAM_INFO
	.align		4
.L_67:
        /*0058*/ 	.byte	0x04, 0x17
        /*005a*/ 	.short	(.L_69 - .L_68)
.L_68:
        /*005c*/ 	.word	0x00000000
        /*0060*/ 	.short	0x0003
        /*0062*/ 	.short	0x0018
        /*0064*/ 	.byte	0x00, 0xf0, 0x21, 0x00


	//----- nvinfo : EIATTR_KPARAM_INFO
	.align		4
.L_69:
        /*0068*/ 	.byte	0x04, 0x17
        /*006a*/ 	.short	(.L_71 - .L_70)
.L_70:
        /*006c*/ 	.word	0x00000000
        /*0070*/ 	.short	0x0002
        /*0072*/ 	.short	0x0010
        /*0074*/ 	.byte	0x00, 0xf0, 0x21, 0x00


	//----- nvinfo : EIATTR_KPARAM_INFO
	.align		4
.L_71:
        /*0078*/ 	.byte	0x04, 0x17
        /*007a*/ 	.short	(.L_73 - .L_72)
.L_72:
        /*007c*/ 	.word	0x00000000
        /*0080*/ 	.short	0x0001
        /*0082*/ 	.short	0x0008
        /*0084*/ 	.byte	0x00, 0xf5, 0x21, 0x00


	//----- nvinfo : EIATTR_KPARAM_INFO
	.align		4
.L_73:
        /*0088*/ 	.byte	0x04, 0x17
        /*008a*/ 	.short	(.L_75 - .L_74)
.L_74:
        /*008c*/ 	.word	0x00000000
        /*0090*/ 	.short	0x0000
        /*0092*/ 	.short	0x0000
        /*0094*/ 	.byte	0x00, 0xf0, 0x11, 0x00


	//----- nvinfo : EIATTR_SPARSE_MMA_MASK
	.align		4
.L_75:
        /*0098*/ 	.byte	0x03, 0x50
        /*009a*/ 	.short	0x0000


	//----- nvinfo : EIATTR_MAXREG_COUNT
	.align		4
        /*009c*/ 	.byte	0x03, 0x1b
        /*009e*/ 	.short	0x00ff


	//----- nvinfo : EIATTR_MERCURY_ISA_VERSION
	.align		4
        /*00a0*/ 	.byte	0x03, 0x5f
        /*00a2*/ 	.short	0x0101


	//----- nvinfo : EIATTR_VRC_CTA_INIT_COUNT
	.align		4
        /*00a4*/ 	.byte	0x02, 0x4a
	.zero		1
	.zero		1


	//----- nvinfo : EIATTR_EXIT_INSTR_OFFSETS
	.align		4
        /*00a8*/ 	.byte	0x04, 0x1c
        /*00aa*/ 	.short	(.L_77 - .L_76)


	//   ....[0]....
.L_76:
        /*00ac*/ 	.word	0x00000070


	//   ....[1]....
        /*00b0*/ 	.word	0x00007910


	//   ....[2]....
        /*00b4*/ 	.word	0x00007cb0


	//----- nvinfo : EIATTR_CRS_STACK_SIZE
	.align		4
.L_77:
        /*00b8*/ 	.byte	0x04, 0x1e
        /*00ba*/ 	.short	(.L_79 - .L_78)
.L_78:
        /*00bc*/ 	.word	0x00000000


	//----- nvinfo : EIATTR_CBANK_PARAM_SIZE
	.align		4
.L_79:
        /*00c0*/ 	.byte	0x03, 0x19
        /*00c2*/ 	.short	0x0040


	//----- nvinfo : EIATTR_PARAM_CBANK
	.align		4
        /*00c4*/ 	.byte	0x04, 0x0a
        /*00c6*/ 	.short	(.L_81 - .L_80)
	.align		4
.L_80:
        /*00c8*/ 	.word	index@(.nv.constant0._Z24rk4_three_save_crossingsjPdddjjS_S_S_)
        /*00cc*/ 	.short	0x0380
        /*00ce*/ 	.short	0x0040


	//----- nvinfo : EIATTR_SW_WAR
	.align		4
.L_81:
        /*00d0*/ 	.byte	0x04, 0x36
        /*00d2*/ 	.short	(.L_83 - .L_82)
.L_82:
        /*00d4*/ 	.word	0x00000008
.L_83:


//--------------------- .nv.info._Z9rk4_threejPddjjS_S_S_ --------------------------
	.section	.nv.info._Z9rk4_threejPddjjS_S_S_,"",@"SHT_CUDA_INFO"
	.sectionflags	@""
	.align	4


	//----- nvinfo : EIATTR_CUDA_API_VERSION
	.align		4
        /*0000*/ 	.byte	0x04, 0x37
        /*0002*/ 	.short	(.L_85 - .L_84)
.L_84:
        /*0004*/ 	.word	0x00000082


	//----- nvinfo : EIATTR_KPARAM_INFO
	.align		4
.L_85:
        /*0008*/ 	.byte	0x04, 0x17
        /*000a*/ 	.short	(.L_87 - .L_86)
.L_86:
        /*000c*/ 	.word	0x00000000
        /*0010*/ 	.short	0x0007
        /*0012*/ 	.short	0x0030
        /*0014*/ 	.byte	0x00, 0xf5, 0x21, 0x00


	//----- nvinfo : EIATTR_KPARAM_INFO
	.align		4
.L_87:
        /*0018*/ 	.byte	0x04, 0x17
        /*001a*/ 	.short	(.L_89 - .L_88)
.L_88:
        /*001c*/ 	.word	0x00000000
        /*0020*/ 	.short	0x0006
        /*0022*/ 	.short	0x0028
        /*0024*/ 	.byte	0x00, 0xf5, 0x21, 0x00


	//----- nvinfo : EIATTR_KPARAM_INFO
	.align		4
.L_89:
        /*0028*/ 	.byte	0x04, 0x17
        /*002a*/ 	.short	(.L_91 - .L_90)
.L_90:
        /*002c*/ 	.word	0x00000000
        /*0030*/ 	.short	0x0005
        /*0032*/ 	.short	0x0020
        /*0034*/ 	.byte	0x00, 0xf5, 0x21, 0x00


	//----- nvinfo : EIATTR_KPARAM_INFO
	.align		4
.L_91:
        /*0038*/ 	.byte	0x04, 0x17
        /*003a*/ 	.short	(.L_93 - .L_92)
.L_92:
        /*003c*/ 	.word	0x00000000
        /*0040*/ 	.short	0x0004
        /*0042*/ 	.short	0x001c
        /*0044*/ 	.byte	0x00, 0xf0, 0x11, 0x00


	//----- nvinfo : EIATTR_KPARAM_INFO
	.align		4
.L_93:
        /*0048*/ 	.byte	0x04, 0x17
        /*004a*/ 	.short	(.L_95 - .L_94)
.L_94:
        /*004c*/ 	.word	0x00000000
        /*0050*/ 	.short	0x0003
        /*0052*/ 	.short	0x0018
        /*0054*/ 	.byte	0x00, 0xf0, 0x11, 0x00


	//----- nvinfo : EIATTR_KPARAM_INFO
	.align		4
.L_95:
        /*0058*/ 	.byte	0x04, 0x17
        /*005a*/ 	.short	(.L_97 - .L_96)
.L_96:
        /*005c*/ 	.word	0x00000000
        /*0060*/ 	.short	0x0002
        /*0062*/ 	.short	0x0010
        /*0064*/ 	.byte	0x00, 0xf0, 0x21, 0x00


	//----- nvinfo : EIATTR_KPARAM_INFO
	.align		4
.L_97:
        /*0068*/ 	.byte	0x04, 0x17
        /*006a*/ 	.short	(.L_99 - .L_98)
.L_98:
        /*006c*/ 	.word	0x00000000
        /*0070*/ 	.short	0x0001
        /*0072*/ 	.short	0x0008
        /*0074*/ 	.byte	0x00, 0xf5, 0x21, 0x00


	//----- nvinfo : EIATTR_KPARAM_INFO
	.align		4
.L_99:
        /*0078*/ 	.byte	0x04, 0x17
        /*007a*/ 	.short	(.L_101 - .L_100)
.L_100:
        /*007c*/ 	.word	0x00000000
        /*0080*/ 	.short	0x0000
        /*0082*/ 	.short	0x0000
        /*0084*/ 	.byte	0x00, 0xf0, 0x11, 0x00


	//----- nvinfo : EIATTR_SPARSE_MMA_MASK
	.align		4
.L_101:
        /*0088*/ 	.byte	0x03, 0x50
        /*008a*/ 	.short	0x0000


	//----- nvinfo : EIATTR_MAXREG_COUNT
	.align		4
        /*008c*/ 	.byte	0x03, 0x1b
        /*008e*/ 	.short	0x00ff


	//----- nvinfo : EIATTR_MERCURY_ISA_VERSION
	.align		4
        /*0090*/ 	.byte	0x03, 0x5f
        /*0092*/ 	.short	0x0101


	//----- nvinfo : EIATTR_VRC_CTA_INIT_COUNT
	.align		4
        /*0094*/ 	.byte	0x02, 0x4a
	.zero		1
	.zero		1


	//----- nvinfo : EIATTR_EXIT_INSTR_OFFSETS
	.align		4
        /*0098*/ 	.byte	0x04, 0x1c
        /*009a*/ 	.short	(.L_103 - .L_102)


	//   ....[0]....
.L_102:
        /*009c*/ 	.word	0x00000070


	//   ....[1]....
        /*00a0*/ 	.word	0x00000390


	//   ....[2]....
        /*00a4*/ 	.word	0x00007690


	//   ....[3]....
        /*00a8*/ 	.word	0x00007c50


	//   ....[4]....
        /*00ac*/ 	.word	0x00007f00


	//   ....[5]....
        /*00b0*/ 	.word	0x00008090


	//   ....[6]....
        /*00b4*/ 	.word	0x00008140


	//----- nvinfo : EIATTR_CRS_STACK_SIZE
	.align		4
.L_103:
        /*00b8*/ 	.byte	0x04, 0x1e
        /*00ba*/ 	.short	(.L_105 - .L_104)
.L_104:
        /*00bc*/ 	.word	0x00000000


	//----- nvinfo : EIATTR_CBANK_PARAM_SIZE
	.align		4
.L_105:
        /*00c0*/ 	.byte	0x03, 0x19
        /*00c2*/ 	.short	0x0038


	//----- nvinfo : EIATTR_PARAM_CBANK
	.align		4
        /*00c4*/ 	.byte	0x04, 0x0a
        /*00c6*/ 	.short	(.L_107 - .L_106)
	.align		4
.L_106:
        /*00c8*/ 	.word	index@(.nv.constant0._Z9rk4_threejPddjjS_S_S_)
        /*00cc*/ 	.short	0x0380
        /*00ce*/ 	.short	0x0038


	//----- nvinfo : EIATTR_SW_WAR
	.align		4
.L_107:
        /*00d0*/ 	.byte	0x04, 0x36
        /*00d2*/ 	.short	(.L_109 - .L_108)
.L_108:
        /*00d4*/ 	.word	0x00000008
.L_109:


//--------------------- .nv.callgraph             --------------------------
	.section	.nv.callgraph,"",@"SHT_CUDA_CALLGRAPH"
	.align	4
	.sectionentsize	8
	.align		4
        /*0000*/ 	.word	0x00000000
	.align		4
        /*0004*/ 	.word	0xffffffff
	.align		4
        /*0008*/ 	.word	0x00000000
	.align		4
        /*000c*/ 	.word	0xfffffffe
	.align		4
        /*0010*/ 	.word	0x00000000
	.align		4
        /*0014*/ 	.word	0xfffffffd
	.align		4
        /*0018*/ 	.word	0x00000000
	.align		4
        /*001c*/ 	.word	0xfffffffc


//--------------------- .text._Z8rk4_fourjPddjjS_S_S_ --------------------------
	.section	.text._Z8rk4_fourjPddjjS_S_S_,"ax",@progbits
	.align	128
        .global         _Z8rk4_fourjPddjjS_S_S_
        .type           _Z8rk4_fourjPddjjS_S_S_,@function
        .size           _Z8rk4_fourjPddjjS_S_S_,(.L_x_378 - _Z8rk4_fourjPddjjS_S_S_)
        .other          _Z8rk4_fourjPddjjS_S_S_,@"STO_CUDA_ENTRY STV_DEFAULT"
_Z8rk4_fourjPddjjS_S_S_:
.text._Z8rk4_fourjPddjjS_S_S_:
[----:B------:R-:W-:Y:S01]  /*0000*/  LDC R1, c[0x0][0x37c] ;  /* 0x0000df00ff017b82 */ /* 0x000fe20000000800 */
[----:B------:R-:W0:Y:S01]  /*0010*/  S2R R0, SR_CTAID.X ;  /* 0x0000000000007919 */ /* 0x000e220000002500 */
[----:B------:R-:W0:Y:S01]  /*0020*/  LDCU UR4, c[0x0][0x360] ;  /* 0x00006c00ff0477ac */ /* 0x000e220008000800 */
[----:B------:R-:W0:Y:S01]  /*0030*/  S2R R3, SR_TID.X ;  /* 0x0000000000037919 */ /* 0x000e220000002100 */
[----:B------:R-:W1:Y:S01]  /*0040*/  LDCU UR5, c[0x0][0x380] ;  /* 0x00007000ff0577ac */ /* 0x000e620008000800 */
[----:B0-----:R-:W-:-:S05]  /*0050*/  IMAD R0, R0, UR4, R3 ;  /* 0x0000000400007c24 */ /* 0x001fca000f8e0203 */
[----:B-1----:R-:W-:-:S13]  /*0060*/  ISETP.GE.U32.AND P0, PT, R0, UR5, PT ;  /* 0x0000000500007c0c */ /* 0x002fda000bf06070 */
[----:B------:R-:W-:Y:S05]  /*0070*/  @P0 EXIT ;  /* 0x000000000000094d */ /* 0x000fea0003800000 */
[----:B------:R-:W0:Y:S01]  /*0080*/  LDC.64 R4, c[0x0][0x388] ;  /* 0x0000e200ff047b82 */ /* 0x000e220000000a00 */
[----:B------:R-:W1:Y:S01]  /*0090*/  LDCU.64 UR8, c[0x0][0x358] ;  /* 0x00006b00ff0877ac */ /* 0x000e620008000a00 */
[----:B------:R-:W-:-:S06]  /*00a0*/  IMAD.SHL.U32 R7, R0, 0x8, RZ ;  /* 0x0000000800077824 */ /* 0x000fcc00078e00ff */
[----:B------:R-:W2:Y:S08]  /*00b0*/  LDC.64 R2, c[0x0][0x3a0] ;  /* 0x0000e800ff027b82 */ /* 0x000eb00000000a00 */
[----:B------:R-:W3:Y:S01]  /*00c0*/  LDC R11, c[0x0][0x398] ;  /* 0x0000e600ff0b7b82 */ /* 0x000ee20000000800 */
[----:B0-----:R-:W-:-:S07]  /*00d0*/  IMAD.WIDE R4, R7, 0x8, R4 ;  /* 0x0000000807047825 */ /* 0x001fce00078e0204 */
[----:B------:R-:W0:Y:S01]  /*00e0*/  LDC.64 R6, c[0x0][0x3a8] ;  /* 0x0000ea00ff067b82 */ /* 0x000e220000000a00 */
[----:B-1----:R-:W4:Y:S04]  /*00f0*/  LDG.E.64 R74, desc[UR8][R4.64] ;  /* 0x00000008044a7981 */ /* 0x002f28000c1e1b00 */
[----:B------:R-:W4:Y:S04]  /*0100*/  LDG.E.64 R72, desc[UR8][R4.64+0x10] ;  /* 0x0000100804487981 */ /* 0x000f28000c1e1b00 */
[----:B------:R-:W4:Y:S04]  /*0110*/  LDG.E.64 R70, desc[UR8][R4.64+0x20] ;  /* 0x0000200804467981 */ /* 0x000f28000c1e1b00 */
[----:B------:R-:W4:Y:S04]  /*0120*/  LDG.E.64 R68, desc[UR8][R4.64+0x30] ;  /* 0x0000300804447981 */ /* 0x000f28000c1e1b00 */
[----:B--2---:R-:W5:Y:S04]  /*0130*/  LDG.E.64 R146, desc[UR8][R2.64] ;  /* 0x0000000802927981 */ /* 0x004f68000c1e1b00 */
[----:B------:R-:W5:Y:S04]  /*0140*/  LDG.E.64 R144, desc[UR8][R2.64+0x8] ;  /* 0x0000080802907981 */ /* 0x000f68000c1e1b00 */
        /* <DEDUP_REMOVED lines=21> */
[----:B------:R1:W5:Y:S01]  /*02a0*/  LDG.E.64 R100, desc[UR8][R2.64+0xb8] ;  /* 0x0000b80802647981 */ /* 0x000362000c1e1b00 */
[----:B---3--:R-:W-:Y:S01]  /*02b0*/  IMAD R0, R0, R11, RZ ;  /* 0x0000000b00007224 */ /* 0x008fe200078e02ff */
[----:B------:R-:W-:-:S02]  /*02c0*/  ISETP.GE.U32.AND P0, PT, R11, 0x2, PT ;  /* 0x000000020b00780c */ /* 0x000fc40003f06070 */
[----:B0-----:R0:W5:Y:S04]  /*02d0*/  LDG.E.64 R98, desc[UR8][R6.64] ;  /* 0x0000000806627981 */ /* 0x001168000c1e1b00 */
[----:B------:R0:W5:Y:S01]  /*02e0*/  LDG.E.64 R96, desc[UR8][R6.64+0x8] ;  /* 0x0000080806607981 */ /* 0x000162000c1e1b00 */
[----:B-1----:R-:W1:Y:S01]  /*02f0*/  LDC.64 R2, c[0x0][0x3b0] ;  /* 0x0000ec00ff027b82 */ /* 0x002e620000000a00 */
[----:B------:R-:W-:Y:S02]  /*0300*/  IMAD.SHL.U32 R13, R0, 0x4, RZ ;  /* 0x00000004000d7824 */ /* 0x000fe400078e00ff */
[----:B------:R0:W5:Y:S04]  /*0310*/  LDG.E.64 R94, desc[UR8][R6.64+0x10] ;  /* 0x00001008065e7981 */ /* 0x000168000c1e1b00 */
[----:B------:R0:W5:Y:S04]  /*0320*/  LDG.E.64 R92, desc[UR8][R6.64+0x18] ;  /* 0x00001808065c7981 */ /* 0x000168000c1e1b00 */
[----:B------:R0:W5:Y:S04]  /*0330*/  LDG.E.64 R90, desc[UR8][R6.64+0x20] ;  /* 0x00002008065a7981 */ /* 0x000168000c1e1b00 */
[----:B------:R0:W5:Y:S04]  /*0340*/  LDG.E.64 R88, desc[UR8][R6.64+0x28] ;  /* 0x0000280806587981 */ /* 0x000168000c1e1b00 */
[----:B------:R0:W5:Y:S04]  /*0350*/  LDG.E.64 R86, desc[UR8][R6.64+0x30] ;  /* 0x0000300806567981 */ /* 0x000168000c1e1b00 */
[----:B------:R0:W5:Y:S01]  /*0360*/  LDG.E.64 R84, desc[UR8][R6.64+0x38] ;  /* 0x0000380806547981 */ /* 0x000162000c1e1b00 */
[----:B-1----:R-:W-:-:S03]  /*0370*/  IMAD.WIDE.U32 R8, R13, 0x8, R2 ;  /* 0x000000080d087825 */ /* 0x002fc600078e0002 */
[----:B------:R0:W5:Y:S04]  /*0380*/  LDG.E.64 R82, desc[UR8][R6.64+0x40] ;  /* 0x0000400806527981 */ /* 0x000168000c1e1b00 */
[----:B------:R0:W5:Y:S04]  /*0390*/  LDG.E.64 R80, desc[UR8][R6.64+0x48] ;  /* 0x0000480806507981 */ /* 0x000168000c1e1b00 */
[----:B------:R0:W5:Y:S04]  /*03a0*/  LDG.E.64 R78, desc[UR8][R6.64+0x50] ;  /* 0x00005008064e7981 */ /* 0x000168000c1e1b00 */
[----:B------:R0:W5:Y:S04]  /*03b0*/  LDG.E.64 R76, desc[UR8][R6.64+0x58] ;  /* 0x00005808064c7981 */ /* 0x000168000c1e1b00 */
[----:B------:R0:W5:Y:S04]  /*03c0*/  LDG.E.64 R66, desc[UR8][R4.64+0x8] ;  /* 0x0000080804427981 */ /* 0x000168000c1e1b00 */
[----:B------:R0:W5:Y:S04]  /*03d0*/  LDG.E.64 R64, desc[UR8][R4.64+0x18] ;  /* 0x0000180804407981 */ /* 0x000168000c1e1b00 */
[----:B------:R0:W5:Y:S04]  /*03e0*/  LDG.E.64 R62, desc[UR8][R4.64+0x28] ;  /* 0x00002808043e7981 */ /* 0x000168000c1e1b00 */
[----:B------:R0:W5:Y:S04]  /*03f0*/  LDG.E.64 R60, desc[UR8][R4.64+0x38] ;  /* 0x00003808043c7981 */ /* 0x000168000c1e1b00 */
[----:B----4-:R0:W-:Y:S04]  /*0400*/  STG.E.64 desc[UR8][R8.64], R74 ;  /* 0x0000004a08007986 */ /* 0x0101e8000c101b08 */
[----:B------:R0:W-:Y:S04]  /*0410*/  STG.E.64 desc[UR8][R8.64+0x8], R72 ;  /* 0x0000084808007986 */ /* 0x0001e8000c101b08 */
[----:B------:R0:W-:Y:S04]  /*0420*/  STG.E.64 desc[UR8][R8.64+0x10], R70 ;  /* 0x0000104608007986 */ /* 0x0001e8000c101b08 */
[----:B------:R0:W-:Y:S01]  /*0430*/  STG.E.64 desc[UR8][R8.64+0x18], R68 ;  /* 0x0000184408007986 */ /* 0x0001e2000c101b08 */
[----:B------:R-:W-:Y:S05]  /*0440*/  @!P0 EXIT ;  /* 0x000000000000894d */ /* 0x000fea0003800000 */
[----:B------:R-:W1:Y:S02]  /*0450*/  LDCU UR4, c[0x0][0x39c] ;  /* 0x00007380ff0477ac */ /* 0x000e640008000800 */
[----:B-1----:R-:W-:-:S09]  /*0460*/  UISETP.NE.AND UP0, UPT, UR4, URZ, UPT ;  /* 0x000000ff0400728c */ /* 0x002fd2000bf05270 */
[----:B------:R-:W-:Y:S05]  /*0470*/  BRA.U !UP0, `(.L_x_0) ;  /* 0x0000009908107547 */ /* 0x000fea000b800000 */
[----:B------:R-:W1:Y:S01]  /*0480*/  MUFU.RCP64H R3, 6 ;  /* 0x4018000000037908 */ /* 0x000e620000001800 */
[----:B0-----:R-:W-:Y:S01]  /*0490*/  IMAD.MOV.U32 R6, RZ, RZ, 0x0 ;  /* 0x00000000ff067424 */ /* 0x001fe200078e00ff */
[----:B------:R-:W0:Y:S01]  /*04a0*/  LDC.64 R8, c[0x0][0x390] ;  /* 0x0000e400ff087b82 */ /* 0x000e220000000a00 */
[----:B------:R-:W-:Y:S02]  /*04b0*/  IMAD.MOV.U32 R7, RZ, RZ, 0x40180000 ;  /* 0x40180000ff077424 */ /* 0x000fe400078e00ff */
[----:B------:R-:W-:-:S05]  /*04c0*/  IMAD.MOV.U32 R2, RZ, RZ, 0x1 ;  /* 0x00000001ff027424 */ /* 0x000fca00078e00ff */
[----:B------:R-:W2:Y:S01]  /*04d0*/  LDC R10, c[0x0][0x394] ;  /* 0x0000e500ff0a7b82 */ /* 0x000ea20000000800 */
[----:B-1----:R-:W-:-:S08]  /*04e0*/  DFMA R4, R2, -R6, 1 ;  /* 0x3ff000000204742b */ /* 0x002fd00000000806 */
[----:B------:R-:W-:-:S08]  /*04f0*/  DFMA R4, R4, R4, R4 ;  /* 0x000000040404722b */ /* 0x000fd00000000004 */
[----:B------:R-:W-:Y:S01]  /*0500*/  DFMA R4, R2, R4, R2 ;  /* 0x000000040204722b */ /* 0x000fe20000000002 */
[----:B--2---:R-:W-:-:S07]  /*0510*/  FSETP.GEU.AND P1, PT, |R10|, 6.5827683646048100446e-37, PT ;  /* 0x036000000a00780b */ /* 0x004fce0003f2e200 */
[----:B------:R-:W-:-:S08]  /*0520*/  DFMA R2, R4, -R6, 1 ;  /* 0x3ff000000402742b */ /* 0x000fd00000000806 */
[----:B------:R-:W-:-:S08]  /*0530*/  DFMA R2, R4, R2, R4 ;  /* 0x000000020402722b */ /* 0x000fd00000000004 */
[----:B0-----:R-:W-:-:S08]  /*0540*/  DMUL R4, R2, R8 ;  /* 0x0000000802047228 */ /* 0x001fd00000000000 */
[----:B------:R-:W-:-:S08]  /*0550*/  DFMA R6, R4, -6, R8 ;  /* 0xc01800000406782b */ /* 0x000fd00000000008 */
[----:B------:R-:W-:-:S10]  /*0560*/  DFMA R2, R2, R6, R4 ;  /* 0x000000060202722b */ /* 0x000fd40000000004 */
[----:B------:R-:W-:-:S05]  /*0570*/  FFMA R0, RZ, 2.375, R3 ;  /* 0x40180000ff007823 */ /* 0x000fca0000000003 */
[----:B------:R-:W-:-:S13]  /*0580*/  FSETP.GT.AND P0, PT, |R0|, 1.469367938527859385e-39, PT ;  /* 0x001000000000780b */ /* 0x000fda0003f04200 */
[----:B------:R-:W-:Y:S05]  /*0590*/  @P0 BRA P1, `(.L_x_1) ;  /* 0x0000000000100947 */ /* 0x000fea0000800000 */
[----:B------:R-:W-:-:S07]  /*05a0*/  MOV R15, 0x5c0 ;  /* 0x000005c0000f7802 */ /* 0x000fce0000000f00 */
[----:B-----5:R-:W-:Y:S05]  /*05b0*/  CALL.REL.NOINC `($__internal_1_$__cuda_sm20_div_rn_f64_full) ;  /* 0x000000a0003c7944 */ /* 0x020fea0003c00000 */
[----:B------:R-:W-:Y:S02]  /*05c0*/  IMAD.MOV.U32 R2, RZ, RZ, R4 ;  /* 0x000000ffff027224 */ /* 0x000fe400078e0004 */
[----:B------:R-:W-:-:S07]  /*05d0*/  IMAD.MOV.U32 R3, RZ, RZ, R5 ;  /* 0x000000ffff037224 */ /* 0x000fce00078e0005 */
.L_x_1:
[----:B------:R-:W-:-:S05]  /*05e0*/  UMOV UR4, 0x1 ;  /* 0x0000000100047882 */ /* 0x000fca0000000000 */
.L_x_131:
[----:B0-----:R-:W0:Y:S01]  /*05f0*/  LDCU UR5, c[0x0][0x39c] ;  /* 0x00007380ff0577ac */ /* 0x001e220008000800 */
[----:B------:R-:W1:Y:S01]  /*0600*/  LDCU.64 UR10, c[0x0][0x390] ;  /* 0x00007200ff0a77ac */ /* 0x000e620008000a00 */
[----:B0-----:R-:W-:-:S12]  /*0610*/  UIADD3 UR5, UPT, UPT, -UR5, URZ, URZ ;  /* 0x000000ff05057290 */ /* 0x001fd8000fffe1ff */
.L_x_130:
[----:B------:R-:W-:Y:S01]  /*0620*/  DMUL R20, R74, -100 ;  /* 0xc05900004a147828 */ /* 0x000fe20000000000 */
[----:B------:R-:W-:Y:S01]  /*0630*/  IMAD.MOV.U32 R14, RZ, RZ, 0x652b82fe ;  /* 0x652b82feff0e7424 */ /* 0x000fe200078e00ff */
[----:B------:R-:W-:Y:S01]  /*0640*/  DMUL R16, R72, -100 ;  /* 0xc059000048107828 */ /* 0x000fe20000000000 */
[----:B------:R-:W-:Y:S01]  /*0650*/  IMAD.MOV.U32 R15, RZ, RZ, 0x3ff71547 ;  /* 0x3ff71547ff0f7424 */ /* 0x000fe200078e00ff */
[----:B-----5:R-:W-:Y:S01]  /*0660*/  DADD R10, -R142, R74 ;  /* 0x000000008e0a7229 */ /* 0x020fe2000000014a */
[----:B------:R-:W-:Y:S01]  /*0670*/  UMOV UR6, 0xfefa39ef ;  /* 0xfefa39ef00067882 */ /* 0x000fe20000000000 */
[----:B------:R-:W-:Y:S01]  /*0680*/  DMUL R4, R70, -100 ;  /* 0xc059000046047828 */ /* 0x000fe20000000000 */
[----:B------:R-:W-:Y:S01]  /*0690*/  UMOV UR7, 0x3fe62e42 ;  /* 0x3fe62e4200077882 */ /* 0x000fe20000000000 */
[----:B------:R-:W-:Y:S01]  /*06a0*/  DMUL R6, R68, -100 ;  /* 0xc059000044067828 */ /* 0x000fe20000000000 */
[----:B------:R-:W-:Y:S01]  /*06b0*/  UMOV UR12, 0x3b39803f ;  /* 0x3b39803f000c7882 */ /* 0x000fe20000000000 */
[-C--:B------:R-:W-:Y:S01]  /*06c0*/  DFMA R22, R20, R14.reuse, 6.75539944105574400000e+15 ;  /* 0x433800001416742b */ /* 0x080fe2000000000e */
[----:B------:R-:W-:Y:S01]  /*06d0*/  UMOV UR13, 0x3c7abc9e ;  /* 0x3c7abc9e000d7882 */ /* 0x000fe20000000000 */
[----:B------:R-:W-:Y:S01]  /*06e0*/  DFMA R18, R16, R14, 6.75539944105574400000e+15 ;  /* 0x433800001012742b */ /* 0x000fe2000000000e */
[----:B------:R-:W-:Y:S01]  /*06f0*/  MOV R42, 0xfca213ea ;  /* 0xfca213ea002a7802 */ /* 0x000fe20000000f00 */
[----:B------:R-:W-:Y:S01]  /*0700*/  DMUL R10, R140, -R10 ;  /* 0x8000000a8c0a7228 */ /* 0x000fe20000000000 */
[----:B------:R-:W-:Y:S01]  /*0710*/  IMAD.MOV.U32 R43, RZ, RZ, 0x3e928af3 ;  /* 0x3e928af3ff2b7424 */ /* 0x000fe200078e00ff */
[-C--:B------:R-:W-:Y:S01]  /*0720*/  DFMA R8, R4, R14.reuse, 6.75539944105574400000e+15 ;  /* 0x433800000408742b */ /* 0x080fe2000000000e */
[----:B------:R-:W-:Y:S01]  /*0730*/  UMOV UR14, 0x69ce2bdf ;  /* 0x69ce2bdf000e7882 */ /* 0x000fe20000000000 */
[----:B------:R-:W-:Y:S01]  /*0740*/  DADD R24, R22, -6.75539944105574400000e+15 ;  /* 0xc338000016187429 */ /* 0x000fe20000000000 */
[----:B------:R-:W-:Y:S01]  /*0750*/  UMOV UR15, 0x3e5ade15 ;  /* 0x3e5ade15000f7882 */ /* 0x000fe20000000000 */
[-C--:B------:R-:W-:Y:S01]  /*0760*/  DFMA R12, R6, R14.reuse, 6.75539944105574400000e+15 ;  /* 0x43380000060c742b */ /* 0x080fe2000000000e */
[----:B------:R-:W-:Y:S01]  /*0770*/  UMOV UR16, 0x62401315 ;  /* 0x6240131500107882 */ /* 0x000fe20000000000 */
[----:B------:R-:W-:Y:S01]  /*0780*/  DADD R28, R18, -6.75539944105574400000e+15 ;  /* 0xc3380000121c7429 */ /* 0x000fe20000000000 */
[----:B------:R-:W-:Y:S01]  /*0790*/  UMOV UR17, 0x3ec71dee ;  /* 0x3ec71dee00117882 */ /* 0x000fe20000000000 */
[----:B------:R-:W-:Y:S01]  /*07a0*/  DFMA R14, R10, R14, 6.75539944105574400000e+15 ;  /* 0x433800000a0e742b */ /* 0x000fe2000000000e */
[----:B------:R-:W-:Y:S01]  /*07b0*/  UMOV UR18, 0x7c89eb71 ;  /* 0x7c89eb7100127882 */ /* 0x000fe20000000000 */
[----:B------:R-:W-:Y:S01]  /*07c0*/  DFMA R26, R24, -UR6, R20 ;  /* 0x80000006181a7c2b */ /* 0x000fe20008000014 */
[----:B------:R-:W-:Y:S01]  /*07d0*/  UMOV UR19, 0x3efa0199 ;  /* 0x3efa019900137882 */ /* 0x000fe20000000000 */
[----:B------:R-:W-:Y:S01]  /*07e0*/  DADD R32, R8, -6.75539944105574400000e+15 ;  /* 0xc338000008207429 */ /* 0x000fe20000000000 */
[----:B------:R-:W-:Y:S01]  /*07f0*/  UMOV UR20, 0x14761f65 ;  /* 0x14761f6500147882 */ /* 0x000fe20000000000 */
[----:B------:R-:W-:Y:S01]  /*0800*/  DADD R36, R12, -6.75539944105574400000e+15 ;  /* 0xc33800000c247429 */ /* 0x000fe20000000000 */
[----:B------:R-:W-:Y:S01]  /*0810*/  UMOV UR21, 0x3f2a01a0 ;  /* 0x3f2a01a000157882 */ /* 0x000fe20000000000 */
[----:B------:R-:W-:Y:S01]  /*0820*/  DFMA R30, R28, -UR6, R16 ;  /* 0x800000061c1e7c2b */ /* 0x000fe20008000010 */
[----:B------:R-:W-:Y:S01]  /*0830*/  UMOV UR22, 0x1852b7af ;  /* 0x1852b7af00167882 */ /* 0x000fe20000000000 */
[----:B------:R-:W-:Y:S01]  /*0840*/  DADD R40, R14, -6.75539944105574400000e+15 ;  /* 0xc33800000e287429 */ /* 0x000fe20000000000 */
[----:B------:R-:W-:Y:S01]  /*0850*/  UMOV UR23, 0x3f56c16c ;  /* 0x3f56c16c00177882 */ /* 0x000fe20000000000 */
[----:B------:R-:W-:Y:S01]  /*0860*/  DFMA R24, R24, -UR12, R26 ;  /* 0x8000000c18187c2b */ /* 0x000fe2000800001a */
        /* <DEDUP_REMOVED lines=13> */
[--C-:B------:R-:W-:Y:S01]  /*0940*/  DFMA R34, R24, UR14, R42.reuse ;  /* 0x0000000e18227c2b */ /* 0x100fe2000800002a */
[----:B------:R-:W-:Y:S01]  /*0950*/  UMOV UR31, 0x3fe00000 ;  /* 0x3fe00000001f7882 */ /* 0x000fe20000000000 */
[----:B------:R-:W-:Y:S01]  /*0960*/  DFMA R36, R26, UR14, R42 ;  /* 0x0000000e1a247c2b */ /* 0x000fe2000800002a */
[----:B------:R-:W-:Y:S01]  /*0970*/  FSETP.GEU.AND P4, PT, |R21|, 4.1917929649353027344, PT ;  /* 0x4086232b1500780b */ /* 0x000fe20003f8e200 */
[----:B------:R-:W-:Y:S01]  /*0980*/  DFMA R28, R40, -UR12, R28 ;  /* 0x8000000c281c7c2b */ /* 0x000fe2000800001c */
[----:B------:R-:W-:Y:S01]  /*0990*/  BSSY.RECONVERGENT B0, `(.L_x_2) ;  /* 0x000004b000007945 */ /* 0x000fe20003800200 */
[--C-:B------:R-:W-:Y:S01]  /*09a0*/  DFMA R38, R32, UR14, R42.reuse ;  /* 0x0000000e20267c2b */ /* 0x100fe2000800002a */
[----:B------:R-:W-:Y:S01]  /*09b0*/  FSETP.GEU.AND P0, PT, |R17|, 4.1917929649353027344, PT ;  /* 0x4086232b1100780b */ /* 0x000fe20003f0e200 */
[--C-:B------:R-:W-:Y:S01]  /*09c0*/  DFMA R40, R30, UR14, R42.reuse ;  /* 0x0000000e1e287c2b */ /* 0x100fe2000800002a */
[----:B------:R-:W-:Y:S01]  /*09d0*/  FSETP.GEU.AND P1, PT, |R5|, 4.1917929649353027344, PT ;  /* 0x4086232b0500780b */ /* 0x000fe20003f2e200 */
[----:B------:R-:W-:Y:S01]  /*09e0*/  DFMA R34, R24, R34, UR16 ;  /* 0x0000001018227e2b */ /* 0x000fe20008000022 */
[----:B------:R-:W-:Y:S01]  /*09f0*/  FSETP.GEU.AND P2, PT, |R7|, 4.1917929649353027344, PT ;  /* 0x4086232b0700780b */ /* 0x000fe20003f4e200 */
[----:B------:R-:W-:Y:S01]  /*0a00*/  DFMA R36, R26, R36, UR16 ;  /* 0x000000101a247e2b */ /* 0x000fe20008000024 */
[----:B------:R-:W-:Y:S01]  /*0a10*/  FSETP.GEU.AND P3, PT, |R11|, 4.1917929649353027344, PT ;  /* 0x4086232b0b00780b */ /* 0x000fe20003f6e200 */
[----:B------:R-:W-:-:S02]  /*0a20*/  DFMA R42, R28, UR14, R42 ;  /* 0x0000000e1c2a7c2b */ /* 0x000fc4000800002a */
[----:B------:R-:W-:Y:S02]  /*0a30*/  DFMA R38, R32, R38, UR16 ;  /* 0x0000001020267e2b */ /* 0x000fe40008000026 */
[----:B------:R-:W-:Y:S02]  /*0a40*/  DFMA R40, R30, R40, UR16 ;  /* 0x000000101e287e2b */ /* 0x000fe40008000028 */
[----:B------:R-:W-:Y:S02]  /*0a50*/  DFMA R34, R24, R34, UR18 ;  /* 0x0000001218227e2b */ /* 0x000fe40008000022 */
[----:B------:R-:W-:Y:S02]  /*0a60*/  DFMA R36, R26, R36, UR18 ;  /* 0x000000121a247e2b */ /* 0x000fe40008000024 */
[----:B------:R-:W-:Y:S02]  /*0a70*/  DFMA R42, R28, R42, UR16 ;  /* 0x000000101c2a7e2b */ /* 0x000fe4000800002a */
[----:B------:R-:W-:-:S02]  /*0a80*/  DFMA R38, R32, R38, UR18 ;  /* 0x0000001220267e2b */ /* 0x000fc40008000026 */
        /* <DEDUP_REMOVED lines=31> */
[----:B------:R-:W-:Y:S02]  /*0c80*/  DFMA R34, R24, R34, 1 ;  /* 0x3ff000001822742b */ /* 0x000fe40000000022 */
[----:B------:R-:W-:Y:S02]  /*0c90*/  DFMA R36, R26, R36, 1 ;  /* 0x3ff000001a24742b */ /* 0x000fe40000000024 */
[----:B------:R-:W-:Y:S02]  /*0ca0*/  DFMA R42, R28, R42, UR30 ;  /* 0x0000001e1c2a7e2b */ /* 0x000fe4000800002a */
[----:B------:R-:W-:Y:S02]  /*0cb0*/  DFMA R38, R32, R38, 1 ;  /* 0x3ff000002026742b */ /* 0x000fe40000000026 */
[----:B------:R-:W-:-:S02]  /*0cc0*/  DFMA R40, R30, R40, 1 ;  /* 0x3ff000001e28742b */ /* 0x000fc40000000028 */
[----:B------:R-:W-:Y:S02]  /*0cd0*/  DFMA R34, R24, R34, 1 ;  /* 0x3ff000001822742b */ /* 0x000fe40000000022 */
[----:B------:R-:W-:Y:S02]  /*0ce0*/  DFMA R36, R26, R36, 1 ;  /* 0x3ff000001a24742b */ /* 0x000fe40000000024 */
[----:B------:R-:W-:Y:S02]  /*0cf0*/  DFMA R42, R28, R42, 1 ;  /* 0x3ff000001c2a742b */ /* 0x000fe4000000002a */
[----:B------:R-:W-:Y:S02]  /*0d00*/  DFMA R32, R32, R38, 1 ;  /* 0x3ff000002020742b */ /* 0x000fe40000000026 */
[----:B------:R-:W-:Y:S02]  /*0d10*/  DFMA R30, R30, R40, 1 ;  /* 0x3ff000001e1e742b */ /* 0x000fe40000000028 */
[----:B------:R-:W-:-:S02]  /*0d20*/  IMAD R25, R22, 0x100000, R35 ;  /* 0x0010000016197824 */ /* 0x000fc400078e0223 */
[----:B------:R-:W-:Y:S01]  /*0d30*/  DFMA R28, R28, R42, 1 ;  /* 0x3ff000001c1c742b */ /* 0x000fe2000000002a */
[----:B------:R-:W-:Y:S02]  /*0d40*/  IMAD R27, R18, 0x100000, R37 ;  /* 0x00100000121b7824 */ /* 0x000fe400078e0225 */
[----:B------:R-:W-:Y:S01]  /*0d50*/  IMAD.MOV.U32 R24, RZ, RZ, R34 ;  /* 0x000000ffff187224 */ /* 0x000fe200078e0022 */
[----:B------:R-:W-:Y:S07]  /*0d60*/  @!P4 BRA `(.L_x_3) ;  /* 0x000000000034c947 */ /* 0x000fee0003800000 */
[----:B------:R-:W-:Y:S01]  /*0d70*/  FSETP.GEU.AND P5, PT, |R21|, 4.2275390625, PT ;  /* 0x408748001500780b */ /* 0x000fe20003fae200 */
[C---:B------:R-:W-:Y:S02]  /*0d80*/  DADD R24, R20.reuse, +INF ;  /* 0x7ff0000014187429 */ /* 0x040fe40000000000 */
[----:B------:R-:W-:-:S08]  /*0d90*/  DSETP.GEU.AND P4, PT, R20, RZ, PT ;  /* 0x000000ff1400722a */ /* 0x000fd00003f8e000 */
[----:B------:R-:W-:Y:S02]  /*0da0*/  FSEL R24, R24, RZ, P4 ;  /* 0x000000ff18187208 */ /* 0x000fe40002000000 */
[----:B------:R-:W-:Y:S01]  /*0db0*/  @!P5 LEA.HI R0, R22, R22, RZ, 0x1 ;  /* 0x000000161600d211 */ /* 0x000fe200078f08ff */
[----:B------:R-:W-:Y:S01]  /*0dc0*/  @!P5 IMAD.MOV.U32 R20, RZ, RZ, R34 ;  /* 0x000000ffff14d224 */ /* 0x000fe200078e0022 */
[----:B------:R-:W-:Y:S02]  /*0dd0*/  FSEL R25, R25, RZ, P4 ;  /* 0x000000ff19197208 */ /* 0x000fe40002000000 */
[----:B------:R-:W-:-:S05]  /*0de0*/  @!P5 SHF.R.S32.HI R21, RZ, 0x1, R0 ;  /* 0x00000001ff15d819 */ /* 0x000fca0000011400 */
[----:B------:R-:W-:Y:S02]  /*0df0*/  @!P5 IMAD.IADD R22, R22, 0x1, -R21 ;  /* 0x000000011616d824 */ /* 0x000fe400078e0a15 */
[----:B------:R-:W-:-:S03]  /*0e00*/  @!P5 IMAD R21, R21, 0x100000, R35 ;  /* 0x001000001515d824 */ /* 0x000fc600078e0223 */
[----:B------:R-:W-:Y:S01]  /*0e10*/  @!P5 LEA R23, R22, 0x3ff00000, 0x14 ;  /* 0x3ff000001617d811 */ /* 0x000fe200078ea0ff */
[----:B------:R-:W-:-:S06]  /*0e20*/  @!P5 IMAD.MOV.U32 R22, RZ, RZ, RZ ;  /* 0x000000ffff16d224 */ /* 0x000fcc00078e00ff */
[----:B------:R-:W-:-:S11]  /*0e30*/  @!P5 DMUL R24, R20, R22 ;  /* 0x000000161418d228 */ /* 0x000fd60000000000 */
.L_x_3:
[----:B-1----:R-:W-:Y:S05]  /*0e40*/  BSYNC.RECONVERGENT B0 ;  /* 0x0000000000007941 */ /* 0x002fea0003800200 */
.L_x_2:
[----:B------:R-:W-:Y:S01]  /*0e50*/  BSSY.RECONVERGENT B0, `(.L_x_4) ;  /* 0x0000012000007945 */ /* 0x000fe20003800200 */
[----:B------:R-:W-:Y:S01]  /*0e60*/  IMAD R23, R8, 0x100000, R33 ;  /* 0x0010000008177824 */ /* 0x000fe200078e0221 */
[----:B------:R-:W-:Y:S01]  /*0e70*/  MOV R20, R36 ;  /* 0x0000002400147202 */ /* 0x000fe20000000f00 */
[----:B------:R-:W-:Y:S01]  /*0e80*/  IMAD.MOV.U32 R21, RZ, RZ, R27 ;  /* 0x000000ffff157224 */ /* 0x000fe200078e001b */
[----:B------:R-:W-:Y:S06]  /*0e90*/  @!P0 BRA `(.L_x_5) ;  /* 0x0000000000348947 */ /* 0x000fec0003800000 */
        /* <DEDUP_REMOVED lines=13> */
.L_x_5:
[----:B------:R-:W-:Y:S05]  /*0f70*/  BSYNC.RECONVERGENT B0 ;  /* 0x0000000000007941 */ /* 0x000fea0003800200 */
.L_x_4:
[----:B------:R-:W-:Y:S01]  /*0f80*/  BSSY.RECONVERGENT B0, `(.L_x_6) ;  /* 0x0000012000007945 */ /* 0x000fe20003800200 */
[----:B------:R-:W-:Y:S02]  /*0f90*/  IMAD R19, R12, 0x100000, R31 ;  /* 0x001000000c137824 */ /* 0x000fe400078e021f */
[----:B------:R-:W-:Y:S02]  /*0fa0*/  IMAD R27, R14, 0x100000, R29 ;  /* 0x001000000e1b7824 */ /* 0x000fe400078e021d */
[----:B------:R-:W-:Y:S02]  /*0fb0*/  IMAD.MOV.U32 R16, RZ, RZ, R32 ;  /* 0x000000ffff107224 */ /* 0x000fe400078e0020 */
[----:B------:R-:W-:Y:S01]  /*0fc0*/  IMAD.MOV.U32 R17, RZ, RZ, R23 ;  /* 0x000000ffff117224 */ /* 0x000fe200078e0017 */
[----:B------:R-:W-:Y:S06]  /*0fd0*/  @!P1 BRA `(.L_x_7) ;  /* 0x0000000000309947 */ /* 0x000fec0003800000 */
[----:B------:R-:W-:Y:S01]  /*0fe0*/  FSETP.GEU.AND P1, PT, |R5|, 4.2275390625, PT ;  /* 0x408748000500780b */ /* 0x000fe20003f2e200 */
[C---:B------:R-:W-:Y:S02]  /*0ff0*/  DADD R16, R4.reuse, +INF ;  /* 0x7ff0000004107429 */ /* 0x040fe40000000000 */
[----:B------:R-:W-:-:S08]  /*1000*/  DSETP.GEU.AND P0, PT, R4, RZ, PT ;  /* 0x000000ff0400722a */ /* 0x000fd00003f0e000 */
[----:B------:R-:W-:Y:S02]  /*1010*/  FSEL R16, R16, RZ, P0 ;  /* 0x000000ff10107208 */ /* 0x000fe40000000000 */
[----:B------:R-:W-:Y:S02]  /*1020*/  @!P1 LEA.HI R0, R8, R8, RZ, 0x1 ;  /* 0x0000000808009211 */ /* 0x000fe400078f08ff */
[----:B------:R-:W-:Y:S02]  /*1030*/  FSEL R17, R17, RZ, P0 ;  /* 0x000000ff11117208 */ /* 0x000fe40000000000 */
[----:B------:R-:W-:-:S04]  /*1040*/  @!P1 SHF.R.S32.HI R5, RZ, 0x1, R0 ;  /* 0x00000001ff059819 */ /* 0x000fc80000011400 */
[----:B------:R-:W-:Y:S01]  /*1050*/  @!P1 IADD3 R4, PT, PT, R8, -R5, RZ ;  /* 0x8000000508049210 */ /* 0x000fe20007ffe0ff */
[----:B------:R-:W-:-:S03]  /*1060*/  @!P1 IMAD R33, R5, 0x100000, R33 ;  /* 0x0010000005219824 */ /* 0x000fc600078e0221 */
[----:B------:R-:W-:Y:S01]  /*1070*/  @!P1 LEA R5, R4, 0x3ff00000, 0x14 ;  /* 0x3ff0000004059811 */ /* 0x000fe200078ea0ff */
[----:B------:R-:W-:-:S06]  /*1080*/  @!P1 IMAD.MOV.U32 R4, RZ, RZ, RZ ;  /* 0x000000ffff049224 */ /* 0x000fcc00078e00ff */
[----:B------:R-:W-:-:S11]  /*1090*/  @!P1 DMUL R16, R32, R4 ;  /* 0x0000000420109228 */ /* 0x000fd60000000000 */
.L_x_7:
[----:B------:R-:W-:Y:S05]  /*10a0*/  BSYNC.RECONVERGENT B0 ;  /* 0x0000000000007941 */ /* 0x000fea0003800200 */
.L_x_6:
[----:B------:R-:W-:Y:S01]  /*10b0*/  BSSY.RECONVERGENT B0, `(.L_x_8) ;  /* 0x0000012000007945 */ /* 0x000fe20003800200 */
[----:B------:R-:W-:Y:S02]  /*10c0*/  IMAD.MOV.U32 R4, RZ, RZ, R30 ;  /* 0x000000ffff047224 */ /* 0x000fe400078e001e */
[----:B------:R-:W-:Y:S02]  /*10d0*/  IMAD.MOV.U32 R5, RZ, RZ, R19 ;  /* 0x000000ffff057224 */ /* 0x000fe400078e0013 */
        /* <DEDUP_REMOVED lines=9> */
[----:B------:R-:W-:-:S05]  /*1170*/  @!P1 SHF.R.S32.HI R7, RZ, 0x1, R0 ;  /* 0x00000001ff079819 */ /* 0x000fca0000011400 */
[----:B------:R-:W-:Y:S02]  /*1180*/  @!P1 IMAD.IADD R6, R12, 0x1, -R7 ;  /* 0x000000010c069824 */ /* 0x000fe400078e0a07 */
[----:B------:R-:W-:-:S03]  /*1190*/  @!P1 IMAD R31, R7, 0x100000, R31 ;  /* 0x00100000071f9824 */ /* 0x000fc600078e021f */
[----:B------:R-:W-:Y:S01]  /*11a0*/  @!P1 LEA R7, R6, 0x3ff00000, 0x14 ;  /* 0x3ff0000006079811 */ /* 0x000fe200078ea0ff */
[----:B------:R-:W-:-:S06]  /*11b0*/  @!P1 IMAD.MOV.U32 R6, RZ, RZ, RZ ;  /* 0x000000ffff069224 */ /* 0x000fcc00078e00ff */
[----:B------:R-:W-:-:S11]  /*11c0*/  @!P1 DMUL R4, R30, R6 ;  /* 0x000000061e049228 */ /* 0x000fd60000000000 */
.L_x_9:
[----:B------:R-:W-:Y:S05]  /*11d0*/  BSYNC.RECONVERGENT B0 ;  /* 0x0000000000007941 */ /* 0x000fea0003800200 */
.L_x_8:
[----:B------:R-:W-:Y:S04]  /*11e0*/  BSSY.RECONVERGENT B0, `(.L_x_10) ;  /* 0x000000e000007945 */ /* 0x000fe80003800200 */
[----:B------:R-:W-:Y:S05]  /*11f0*/  @!P3 BRA `(.L_x_11) ;  /* 0x000000000030b947 */ /* 0x000fea0003800000 */
        /* <DEDUP_REMOVED lines=12> */
.L_x_11:
[----:B------:R-:W-:Y:S05]  /*12c0*/  BSYNC.RECONVERGENT B0 ;  /* 0x0000000000007941 */ /* 0x000fea0003800200 */
.L_x_10:
[----:B------:R-:W-:Y:S01]  /*12d0*/  DADD R158, R8, 1 ;  /* 0x3ff00000089e7429 */ /* 0x000fe20000000000 */
[----:B------:R-:W-:Y:S01]  /*12e0*/  BSSY.RECONVERGENT B1, `(.L_x_12) ;  /* 0x0000012000017945 */ /* 0x000fe20003800200 */
[----:B------:R-:W-:Y:S02]  /*12f0*/  DADD R8, R24, 1 ;  /* 0x3ff0000018087429 */ /* 0x000fe40000000000 */
[----:B------:R-:W-:Y:S02]  /*1300*/  DADD R16, R16, 1 ;  /* 0x3ff0000010107429 */ /* 0x000fe40000000000 */
[----:B------:R-:W0:Y:S01]  /*1310*/  MUFU.RCP64H R11, R159 ;  /* 0x0000009f000b7308 */ /* 0x000e220000001800 */
[----:B------:R-:W-:-:S03]  /*1320*/  DADD R14, R4, 1 ;  /* 0x3ff00000040e7429 */ /* 0x000fc60000000000 */
[----:B------:R-:W-:-:S05]  /*1330*/  VIADD R10, R159, 0x300402 ;  /* 0x003004029f0a7836 */ /* 0x000fca0000000000 */
[----:B------:R-:W-:Y:S01]  /*1340*/  FSETP.GEU.AND P0, PT, |R10|, 5.8789094863358348022e-39, PT ;  /* 0x004004020a00780b */ /* 0x000fe20003f0e200 */
[----:B0-----:R-:W-:-:S08]  /*1350*/  DFMA R6, -R158, R10, 1 ;  /* 0x3ff000009e06742b */ /* 0x001fd0000000010a */
[----:B------:R-:W-:-:S08]  /*1360*/  DFMA R6, R6, R6, R6 ;  /* 0x000000060606722b */ /* 0x000fd00000000006 */
[----:B------:R-:W-:Y:S02]  /*1370*/  DFMA R160, R10, R6, R10 ;  /* 0x000000060aa0722b */ /* 0x000fe4000000000a */
[----:B------:R-:W-:-:S06]  /*1380*/  DADD R6, R20, 1 ;  /* 0x3ff0000014067429 */ /* 0x000fcc0000000000 */
[----:B------:R-:W-:-:S08]  /*1390*/  DFMA R12, -R158, R160, 1 ;  /* 0x3ff000009e0c742b */ /* 0x000fd000000001a0 */
[----:B------:R-:W-:Y:S01]  /*13a0*/  DFMA R160, R160, R12, R160 ;  /* 0x0000000ca0a0722b */ /* 0x000fe200000000a0 */
[----:B------:R-:W-:Y:S10]  /*13b0*/  @P0 BRA `(.L_x_13) ;  /* 0x0000000000100947 */ /* 0x000ff40003800000 */
[----:B------:R-:W-:Y:S02]  /*13c0*/  LOP3.LUT R4, R159, 0x7fffffff, RZ, 0xc0, !PT ;  /* 0x7fffffff9f047812 */ /* 0x000fe400078ec0ff */
[----:B------:R-:W-:-:S03]  /*13d0*/  MOV R0, 0x1400 ;  /* 0x0000140000007802 */ /* 0x000fc60000000f00 */
[----:B------:R-:W-:-:S07]  /*13e0*/  VIADD R4, R4, 0xfff00000 ;  /* 0xfff0000004047836 */ /* 0x000fce0000000000 */
[----:B------:R-:W-:Y:S05]  /*13f0*/  CALL.REL.NOINC `($__internal_0_$__cuda_sm20_dblrcp_rn_slowpath_v3) ;  /* 0x0000009000107944 */ /* 0x000fea0003c00000 */
.L_x_13:
[----:B------:R-:W-:Y:S05]  /*1400*/  BSYNC.RECONVERGENT B1 ;  /* 0x0000000000017941 */ /* 0x000fea0003800200 */
.L_x_12:
[----:B------:R-:W-:Y:S01]  /*1410*/  DADD R4, -R130, R72 ;  /* 0x0000000082047229 */ /* 0x000fe20000000148 */
[----:B------:R-:W-:Y:S01]  /*1420*/  IMAD.MOV.U32 R18, RZ, RZ, 0x652b82fe ;  /* 0x652b82feff127424 */ /* 0x000fe200078e00ff */
[----:B------:R-:W-:Y:S01]  /*1430*/  UMOV UR6, 0xfefa39ef ;  /* 0xfefa39ef00067882 */ /* 0x000fe20000000000 */
[----:B------:R-:W-:Y:S01]  /*1440*/  IMAD.MOV.U32 R19, RZ, RZ, 0x3ff71547 ;  /* 0x3ff71547ff137424 */ /* 0x000fe200078e00ff */
[----:B------:R-:W-:Y:S01]  /*1450*/  UMOV UR7, 0x3fe62e42 ;  /* 0x3fe62e4200077882 */ /* 0x000fe20000000000 */
[----:B------:R-:W-:Y:S03]  /*1460*/  BSSY.RECONVERGENT B0, `(.L_x_14) ;  /* 0x0000037000007945 */ /* 0x000fe60003800200 */
[----:B------:R-:W-:-:S08]  /*1470*/  DMUL R12, R128, -R4 ;  /* 0x80000004800c7228 */ /* 0x000fd00000000000 */
[----:B------:R-:W-:Y:S02]  /*1480*/  DFMA R18, R12, R18, 6.75539944105574400000e+15 ;  /* 0x433800000c12742b */ /* 0x000fe40000000012 */
[----:B------:R-:W-:-:S06]  /*1490*/  FSETP.GEU.AND P0, PT, |R13|, 4.1917929649353027344, PT ;  /* 0x4086232b0d00780b */ /* 0x000fcc0003f0e200 */
[----:B------:R-:W-:-:S08]  /*14a0*/  DADD R4, R18, -6.75539944105574400000e+15 ;  /* 0xc338000012047429 */ /* 0x000fd00000000000 */
[----:B------:R-:W-:Y:S01]  /*14b0*/  DFMA R10, R4, -UR6, R12 ;  /* 0x80000006040a7c2b */ /* 0x000fe2000800000c */
[----:B------:R-:W-:Y:S01]  /*14c0*/  UMOV UR6, 0x3b39803f ;  /* 0x3b39803f00067882 */ /* 0x000fe20000000000 */
[----:B------:R-:W-:-:S06]  /*14d0*/  UMOV UR7, 0x3c7abc9e ;  /* 0x3c7abc9e00077882 */ /* 0x000fcc0000000000 */
[----:B------:R-:W-:Y:S01]  /*14e0*/  DFMA R10, R4, -UR6, R10 ;  /* 0x80000006040a7c2b */ /* 0x000fe2000800000a */
[----:B------:R-:W-:Y:S01]  /*14f0*/  UMOV UR6, 0x69ce2bdf ;  /* 0x69ce2bdf00067882 */ /* 0x000fe20000000000 */
[----:B------:R-:W-:Y:S01]  /*1500*/  IMAD.MOV.U32 R4, RZ, RZ, -0x35dec16 ;  /* 0xfca213eaff047424 */ /* 0x000fe200078e00ff */
[----:B------:R-:W-:Y:S01]  /*1510*/  UMOV UR7, 0x3e5ade15 ;  /* 0x3e5ade1500077882 */ /* 0x000fe20000000000 */
[----:B------:R-:W-:-:S06]  /*1520*/  IMAD.MOV.U32 R5, RZ, RZ, 0x3e928af3 ;  /* 0x3e928af3ff057424 */ /* 0x000fcc00078e00ff */
[----:B------:R-:W-:Y:S01]  /*1530*/  DFMA R4, R10, UR6, R4 ;  /* 0x000000060a047c2b */ /* 0x000fe20008000004 */
[----:B------:R-:W-:Y:S01]  /*1540*/  UMOV UR6, 0x62401315 ;  /* 0x6240131500067882 */ /* 0x000fe20000000000 */
[----:B------:R-:W-:-:S06]  /*1550*/  UMOV UR7, 0x3ec71dee ;  /* 0x3ec71dee00077882 */ /* 0x000fcc0000000000 */
[----:B------:R-:W-:Y:S01]  /*1560*/  DFMA R4, R10, R4, UR6 ;  /* 0x000000060a047e2b */ /* 0x000fe20008000004 */
        /* <DEDUP_REMOVED lines=20> */
[----:B------:R-:W-:-:S08]  /*16b0*/  DFMA R4, R10, R4, UR6 ;  /* 0x000000060a047e2b */ /* 0x000fd00008000004 */
[----:B------:R-:W-:-:S08]  /*16c0*/  DFMA R4, R10, R4, 1 ;  /* 0x3ff000000a04742b */ /* 0x000fd00000000004 */
[----:B------:R-:W-:-:S10]  /*16d0*/  DFMA R10, R10, R4, 1 ;  /* 0x3ff000000a0a742b */ /* 0x000fd40000000004 */
[----:B------:R-:W-:Y:S01]  /*16e0*/  IMAD R5, R18, 0x100000, R11 ;  /* 0x0010000012057824 */ /* 0x000fe200078e020b */
[----:B------:R-:W-:Y:S01]  /*16f0*/  MOV R4, R10 ;  /* 0x0000000a00047202 */ /* 0x000fe20000000f00 */
        /* <DEDUP_REMOVED lines=13> */
.L_x_15:
[----:B------:R-:W-:Y:S05]  /*17d0*/  BSYNC.RECONVERGENT B0 ;  /* 0x0000000000007941 */ /* 0x000fea0003800200 */
.L_x_14:
[----:B------:R-:W-:Y:S01]  /*17e0*/  DADD R158, R4, 1 ;  /* 0x3ff00000049e7429 */ /* 0x000fe20000000000 */
[----:B------:R-:W-:Y:S01]  /*17f0*/  BSSY.RECONVERGENT B1, `(.L_x_16) ;  /* 0x0000010000017945 */ /* 0x000fe20003800200 */
[----:B------:R-:W-:-:S04]  /*1800*/  DADD R58, R160, -R66 ;  /* 0x00000000a03a7229 */ /* 0x000fc80000000842 */
[----:B------:R-:W0:Y:S04]  /*1810*/  MUFU.RCP64H R5, R159 ;  /* 0x0000009f00057308 */ /* 0x000e280000001800 */
[----:B------:R-:W-:Y:S01]  /*1820*/  VIADD R4, R159, 0x300402 ;  /* 0x003004029f047836 */ /* 0x000fe20000000000 */
[----:B------:R-:W-:-:S04]  /*1830*/  DMUL R58, R144, R58 ;  /* 0x0000003a903a7228 */ /* 0x000fc80000000000 */
[----:B------:R-:W-:Y:S01]  /*1840*/  FSETP.GEU.AND P0, PT, |R4|, 5.8789094863358348022e-39, PT ;  /* 0x004004020400780b */ /* 0x000fe20003f0e200 */
[----:B0-----:R-:W-:-:S08]  /*1850*/  DFMA R10, -R158, R4, 1 ;  /* 0x3ff000009e0a742b */ /* 0x001fd00000000104 */
[----:B------:R-:W-:-:S08]  /*1860*/  DFMA R10, R10, R10, R10 ;  /* 0x0000000a0a0a722b */ /* 0x000fd0000000000a */
[----:B------:R-:W-:-:S08]  /*1870*/  DFMA R10, R4, R10, R4 ;  /* 0x0000000a040a722b */ /* 0x000fd00000000004 */
[----:B------:R-:W-:-:S08]  /*1880*/  DFMA R160, -R158, R10, 1 ;  /* 0x3ff000009ea0742b */ /* 0x000fd0000000010a */
[----:B------:R-:W-:Y:S01]  /*1890*/  DFMA R160, R10, R160, R10 ;  /* 0x000000a00aa0722b */ /* 0x000fe2000000000a */
[----:B------:R-:W-:Y:S10]  /*18a0*/  @P0 BRA `(.L_x_17) ;  /* 0x0000000000100947 */ /* 0x000ff40003800000 */
[----:B------:R-:W-:Y:S02]  /*18b0*/  LOP3.LUT R4, R159, 0x7fffffff, RZ, 0xc0, !PT ;  /* 0x7fffffff9f047812 */ /* 0x000fe400078ec0ff */
[----:B------:R-:W-:-:S03]  /*18c0*/  MOV R0, 0x18f0 ;  /* 0x000018f000007802 */ /* 0x000fc60000000f00 */
[----:B------:R-:W-:-:S07]  /*18d0*/  VIADD R4, R4, 0xfff00000 ;  /* 0xfff0000004047836 */ /* 0x000fce0000000000 */
[----:B------:R-:W-:Y:S05]  /*18e0*/  CALL.REL.NOINC `($__internal_0_$__cuda_sm20_dblrcp_rn_slowpath_v3) ;  /* 0x0000008800d47944 */ /* 0x000fea0003c00000 */
.L_x_17:
[----:B------:R-:W-:Y:S05]  /*18f0*/  BSYNC.RECONVERGENT B1 ;  /* 0x0000000000017941 */ /* 0x000fea0003800200 */
.L_x_16:
        /* <DEDUP_REMOVED lines=45> */
[----:B------:R-:W-:Y:S01]  /*1bd0*/  LEA R5, R18, R11, 0x14 ;  /* 0x0000000b12057211 */ /* 0x000fe200078ea0ff */
        /* <DEDUP_REMOVED lines=14> */
.L_x_19:
[----:B------:R-:W-:Y:S05]  /*1cc0*/  BSYNC.RECONVERGENT B0 ;  /* 0x0000000000007941 */ /* 0x000fea0003800200 */
.L_x_18:
        /* <DEDUP_REMOVED lines=17> */
.L_x_21:
[----:B------:R-:W-:Y:S05]  /*1de0*/  BSYNC.RECONVERGENT B1 ;  /* 0x0000000000017941 */ /* 0x000fea0003800200 */
.L_x_20:
[----:B------:R-:W-:Y:S01]  /*1df0*/  DADD R4, -R106, R68 ;  /* 0x000000006a047229 */ /* 0x000fe20000000144 */
[----:B------:R-:W-:Y:S01]  /*1e00*/  IMAD.MOV.U32 R24, RZ, RZ, 0x652b82fe ;  /* 0x652b82feff187424 */ /* 0x000fe200078e00ff */
[----:B------:R-:W-:Y:S01]  /*1e10*/  UMOV UR6, 0xfefa39ef ;  /* 0xfefa39ef00067882 */ /* 0x000fe20000000000 */
[----:B------:R-:W-:Y:S01]  /*1e20*/  IMAD.MOV.U32 R25, RZ, RZ, 0x3ff71547 ;  /* 0x3ff71547ff197424 */ /* 0x000fe200078e00ff */
[----:B------:R-:W-:Y:S01]  /*1e30*/  UMOV UR7, 0x3fe62e42 ;  /* 0x3fe62e4200077882 */ /* 0x000fe20000000000 */
[----:B------:R-:W0:Y:S01]  /*1e40*/  MUFU.RCP64H R13, R15 ;  /* 0x0000000f000d7308 */ /* 0x000e220000001800 */
[----:B------:R-:W-:Y:S01]  /*1e50*/  VIADD R12, R15, 0x300402 ;  /* 0x003004020f0c7836 */ /* 0x000fe20000000000 */
[----:B------:R-:W-:Y:S01]  /*1e60*/  DADD R54, R160, -R62 ;  /* 0x00000000a0367229 */ /* 0x000fe2000000083e */
[----:B------:R-:W-:Y:S01]  /*1e70*/  BSSY.RECONVERGENT B0, `(.L_x_22) ;  /* 0x000003e000007945 */ /* 0x000fe20003800200 */
[----:B------:R-:W-:Y:S02]  /*1e80*/  DMUL R22, R104, -R4 ;  /* 0x8000000468167228 */ /* 0x000fe40000000000 */
[----:B------:R-:W-:-:S04]  /*1e90*/  FSETP.GEU.AND P2, PT, |R12|, 5.8789094863358348022e-39, PT ;  /* 0x004004020c00780b */ /* 0x000fc80003f4e200 */
[----:B------:R-:W-:Y:S02]  /*1ea0*/  DMUL R54, R120, R54 ;  /* 0x0000003678367228 */ /* 0x000fe40000000000 */
[----:B------:R-:W-:Y:S02]  /*1eb0*/  DFMA R24, R22, R24, 6.75539944105574400000e+15 ;  /* 0x433800001618742b */ /* 0x000fe40000000018 */
[----:B------:R-:W-:Y:S01]  /*1ec0*/  FSETP.GEU.AND P0, PT, |R23|, 4.1917929649353027344, PT ;  /* 0x4086232b1700780b */ /* 0x000fe20003f0e200 */
[----:B0-----:R-:W-:-:S05]  /*1ed0*/  DFMA R18, -R14, R12, 1 ;  /* 0x3ff000000e12742b */ /* 0x001fca000000010c */
[----:B------:R-:W-:-:S03]  /*1ee0*/  DADD R4, R24, -6.75539944105574400000e+15 ;  /* 0xc338000018047429 */ /* 0x000fc60000000000 */
[----:B------:R-:W-:-:S05]  /*1ef0*/  DFMA R18, R18, R18, R18 ;  /* 0x000000121212722b */ /* 0x000fca0000000012 */
[----:B------:R-:W-:Y:S01]  /*1f00*/  DFMA R10, R4, -UR6, R22 ;  /* 0x80000006040a7c2b */ /* 0x000fe20008000016 */
[----:B------:R-:W-:Y:S01]  /*1f10*/  UMOV UR6, 0x3b39803f ;  /* 0x3b39803f00067882 */ /* 0x000fe20000000000 */
[----:B------:R-:W-:Y:S01]  /*1f20*/  UMOV UR7, 0x3c7abc9e ;  /* 0x3c7abc9e00077882 */ /* 0x000fe20000000000 */
[----:B------:R-:W-:-:S05]  /*1f30*/  DFMA R18, R12, R18, R12 ;  /* 0x000000120c12722b */ /* 0x000fca000000000c */
[----:B------:R-:W-:Y:S01]  /*1f40*/  DFMA R10, R4, -UR6, R10 ;  /* 0x80000006040a7c2b */ /* 0x000fe2000800000a */
[----:B------:R-:W-:Y:S01]  /*1f50*/  UMOV UR6, 0x69ce2bdf ;  /* 0x69ce2bdf00067882 */ /* 0x000fe20000000000 */
[----:B------:R-:W-:Y:S01]  /*1f60*/  IMAD.MOV.U32 R4, RZ, RZ, -0x35dec16 ;  /* 0xfca213eaff047424 */ /* 0x000fe200078e00ff */
[----:B------:R-:W-:Y:S01]  /*1f70*/  MOV R5, 0x3e928af3 ;  /* 0x3e928af300057802 */ /* 0x000fe20000000f00 */
[----:B------:R-:W-:Y:S01]  /*1f80*/  UMOV UR7, 0x3e5ade15 ;  /* 0x3e5ade1500077882 */ /* 0x000fe20000000000 */
[----:B------:R-:W-:-:S04]  /*1f90*/  DFMA R20, -R14, R18, 1 ;  /* 0x3ff000000e14742b */ /* 0x000fc80000000112 */
        /* <DEDUP_REMOVED lines=26> */
[----:B------:R-:W-:Y:S02]  /*2140*/  DFMA R4, R10, R4, 1 ;  /* 0x3ff000000a04742b */ /* 0x000fe40000000004 */
[----:B------:R-:W-:-:S08]  /*2150*/  DFMA R10, R18, R20, R18 ;  /* 0x00000014120a722b */ /* 0x000fd00000000012 */
[----:B------:R-:W-:Y:S02]  /*2160*/  IMAD R13, R24, 0x100000, R5 ;  /* 0x00100000180d7824 */ /* 0x000fe400078e0205 */
        /* <DEDUP_REMOVED lines=14> */
.L_x_23:
[----:B------:R-:W-:Y:S05]  /*2250*/  BSYNC.RECONVERGENT B0 ;  /* 0x0000000000007941 */ /* 0x000fea0003800200 */
.L_x_22:
[----:B------:R-:W-:Y:S04]  /*2260*/  BSSY.RECONVERGENT B1, `(.L_x_24) ;  /* 0x000000a000017945 */ /* 0x000fe80003800200 */
[----:B------:R-:W-:Y:S05]  /*2270*/  @P2 BRA `(.L_x_25) ;  /* 0x0000000000202947 */ /* 0x000fea0003800000 */
[----:B------:R-:W-:Y:S01]  /*2280*/  LOP3.LUT R4, R15, 0x7fffffff, RZ, 0xc0, !PT ;  /* 0x7fffffff0f047812 */ /* 0x000fe200078ec0ff */
[----:B------:R-:W-:Y:S01]  /*2290*/  IMAD.MOV.U32 R158, RZ, RZ, R14 ;  /* 0x000000ffff9e7224 */ /* 0x000fe200078e000e */
[----:B------:R-:W-:Y:S01]  /*22a0*/  MOV R0, 0x22e0 ;  /* 0x000022e000007802 */ /* 0x000fe20000000f00 */
[----:B------:R-:W-:Y:S02]  /*22b0*/  IMAD.MOV.U32 R159, RZ, RZ, R15 ;  /* 0x000000ffff9f7224 */ /* 0x000fe400078e000f */
[----:B------:R-:W-:-:S07]  /*22c0*/  VIADD R4, R4, 0xfff00000 ;  /* 0xfff0000004047836 */ /* 0x000fce0000000000 */
[----:B------:R-:W-:Y:S05]  /*22d0*/  CALL.REL.NOINC `($__internal_0_$__cuda_sm20_dblrcp_rn_slowpath_v3) ;  /* 0x0000008000587944 */ /* 0x000fea0003c00000 */
[----:B------:R-:W-:Y:S01]  /*22e0*/  MOV R10, R160 ;  /* 0x000000a0000a7202 */ /* 0x000fe20000000f00 */
[----:B------:R-:W-:-:S07]  /*22f0*/  IMAD.MOV.U32 R11, RZ, RZ, R161 ;  /* 0x000000ffff0b7224 */ /* 0x000fce00078e00a1 */
.L_x_25:
[----:B------:R-:W-:Y:S05]  /*2300*/  BSYNC.RECONVERGENT B1 ;  /* 0x0000000000017941 */ /* 0x000fea0003800200 */
.L_x_24:
[----:B------:R-:W0:Y:S01]  /*2310*/  MUFU.RCP64H R5, R17 ;  /* 0x0000001100057308 */ /* 0x000e220000001800 */
[----:B------:R-:W-:Y:S01]  /*2320*/  VIADD R4, R17, 0x300402 ;  /* 0x0030040211047836 */ /* 0x000fe20000000000 */
[----:B------:R-:W-:Y:S04]  /*2330*/  BSSY.RECONVERGENT B1, `(.L_x_26) ;  /* 0x0000010000017945 */ /* 0x000fe80003800200 */
[----:B------:R-:W-:Y:S01]  /*2340*/  FSETP.GEU.AND P0, PT, |R4|, 5.8789094863358348022e-39, PT ;  /* 0x004004020400780b */ /* 0x000fe20003f0e200 */
[----:B0-----:R-:W-:-:S08]  /*2350*/  DFMA R14, -R16, R4, 1 ;  /* 0x3ff00000100e742b */ /* 0x001fd00000000104 */
[----:B------:R-:W-:-:S08]  /*2360*/  DFMA R14, R14, R14, R14 ;  /* 0x0000000e0e0e722b */ /* 0x000fd0000000000e */
[----:B------:R-:W-:-:S08]  /*2370*/  DFMA R14, R4, R14, R4 ;  /* 0x0000000e040e722b */ /* 0x000fd00000000004 */
[----:B------:R-:W-:-:S08]  /*2380*/  DFMA R18, -R16, R14, 1 ;  /* 0x3ff000001012742b */ /* 0x000fd0000000010e */
[----:B------:R-:W-:Y:S01]  /*2390*/  DFMA R14, R14, R18, R14 ;  /* 0x000000120e0e722b */ /* 0x000fe2000000000e */
[----:B------:R-:W-:Y:S10]  /*23a0*/  @P0 BRA `(.L_x_27) ;  /* 0x0000000000200947 */ /* 0x000ff40003800000 */
[----:B------:R-:W-:Y:S01]  /*23b0*/  LOP3.LUT R4, R17, 0x7fffffff, RZ, 0xc0, !PT ;  /* 0x7fffffff11047812 */ /* 0x000fe200078ec0ff */
[----:B------:R-:W-:Y:S01]  /*23c0*/  IMAD.MOV.U32 R158, RZ, RZ, R16 ;  /* 0x000000ffff9e7224 */ /* 0x000fe200078e0010 */
[----:B------:R-:W-:Y:S01]  /*23d0*/  MOV R0, 0x2410 ;  /* 0x0000241000007802 */ /* 0x000fe20000000f00 */
[----:B------:R-:W-:Y:S02]  /*23e0*/  IMAD.MOV.U32 R159, RZ, RZ, R17 ;  /* 0x000000ffff9f7224 */ /* 0x000fe400078e0011 */
[----:B------:R-:W-:-:S07]  /*23f0*/  VIADD R4, R4, 0xfff00000 ;  /* 0xfff0000004047836 */ /* 0x000fce0000000000 */
[----:B------:R-:W-:Y:S05]  /*2400*/  CALL.REL.NOINC `($__internal_0_$__cuda_sm20_dblrcp_rn_slowpath_v3) ;  /* 0x00000080000c7944 */ /* 0x000fea0003c00000 */
[----:B------:R-:W-:Y:S02]  /*2410*/  IMAD.MOV.U32 R14, RZ, RZ, R160 ;  /* 0x000000ffff0e7224 */ /* 0x000fe400078e00a0 */
[----:B------:R-:W-:-:S07]  /*2420*/  IMAD.MOV.U32 R15, RZ, RZ, R161 ;  /* 0x000000ffff0f7224 */ /* 0x000fce00078e00a1 */
.L_x_27:
[----:B------:R-:W-:Y:S05]  /*2430*/  BSYNC.RECONVERGENT B1 ;  /* 0x0000000000017941 */ /* 0x000fea0003800200 */
.L_x_26:
        /* <DEDUP_REMOVED lines=12> */
[----:B------:R-:W-:Y:S02]  /*2500*/  MOV R159, R7 ;  /* 0x00000007009f7202 */ /* 0x000fe40000000f00 */
[----:B------:R-:W-:Y:S01]  /*2510*/  MOV R0, 0x2540 ;  /* 0x0000254000007802 */ /* 0x000fe20000000f00 */
[----:B------:R-:W-:-:S07]  /*2520*/  VIADD R4, R4, 0xfff00000 ;  /* 0xfff0000004047836 */ /* 0x000fce0000000000 */
[----:B------:R-:W-:Y:S05]  /*2530*/  CALL.REL.NOINC `($__internal_0_$__cuda_sm20_dblrcp_rn_slowpath_v3) ;  /* 0x0000007c00c07944 */ /* 0x000fea0003c00000 */
[----:B------:R-:W-:Y:S02]  /*2540*/  IMAD.MOV.U32 R16, RZ, RZ, R160 ;  /* 0x000000ffff107224 */ /* 0x000fe400078e00a0 */
[----:B------:R-:W-:-:S07]  /*2550*/  IMAD.MOV.U32 R17, RZ, RZ, R161 ;  /* 0x000000ffff117224 */ /* 0x000fce00078e00a1 */
.L_x_29:
[----:B------:R-:W-:Y:S05]  /*2560*/  BSYNC.RECONVERGENT B1 ;  /* 0x0000000000017941 */ /* 0x000fea0003800200 */
.L_x_28:
        /* <DEDUP_REMOVED lines=18> */
.L_x_31:
[----:B------:R-:W-:Y:S05]  /*2690*/  BSYNC.RECONVERGENT B1 ;  /* 0x0000000000017941 */ /* 0x000fea0003800200 */
.L_x_30:
[----:B------:R-:W-:Y:S01]  /*26a0*/  DADD R158, R12, 1 ;  /* 0x3ff000000c9e7429 */ /* 0x000fe20000000000 */
[----:B------:R-:W-:Y:S05]  /*26b0*/  BSSY.RECONVERGENT B1, `(.L_x_32) ;  /* 0x000000e000017945 */ /* 0x000fea0003800200 */
[----:B------:R-:W0:Y:S04]  /*26c0*/  MUFU.RCP64H R5, R159 ;  /* 0x0000009f00057308 */ /* 0x000e280000001800 */
[----:B------:R-:W-:-:S04]  /*26d0*/  IADD3 R4, PT, PT, R159, 0x300402, RZ ;  /* 0x003004029f047810 */ /* 0x000fc80007ffe0ff */
[----:B------:R-:W-:Y:S02]  /*26e0*/  FSETP.GEU.AND P0, PT, |R4|, 5.8789094863358348022e-39, PT ;  /* 0x004004020400780b */ /* 0x000fe40003f0e200 */
        /* <DEDUP_REMOVED lines=10> */
.L_x_33:
[----:B------:R-:W-:Y:S05]  /*2790*/  BSYNC.RECONVERGENT B1 ;  /* 0x0000000000017941 */ /* 0x000fea0003800200 */
.L_x_32:
[-C--:B------:R-:W-:Y:S01]  /*27a0*/  DMUL R4, R96, R14.reuse ;  /* 0x0000000e60047228 */ /* 0x080fe20000000000 */
[----:B------:R-:W0:Y:S01]  /*27b0*/  LDC.64 R22, c[0x0][0x390] ;  /* 0x0000e400ff167b82 */ /* 0x000e220000000a00 */
[----:B------:R-:W-:Y:S01]  /*27c0*/  DMUL R8, R90, R14 ;  /* 0x0000000e5a087228 */ /* 0x000fe20000000000 */
[----:B------:R-:W-:Y:S01]  /*27d0*/  UMOV UR6, 0xfefa39ef ;  /* 0xfefa39ef00067882 */ /* 0x000fe20000000000 */
[----:B------:R-:W-:Y:S01]  /*27e0*/  DMUL R18, R84, R16 ;  /* 0x0000001054127228 */ /* 0x000fe20000000000 */
[----:B------:R-:W-:Y:S01]  /*27f0*/  UMOV UR7, 0x3fe62e42 ;  /* 0x3fe62e4200077882 */ /* 0x000fe20000000000 */
[----:B------:R-:W-:Y:S01]  /*2800*/  DMUL R12, R72, R72 ;  /* 0x00000048480c7228 */ /* 0x000fe20000000000 */
[----:B------:R-:W-:Y:S01]  /*2810*/  UMOV UR12, 0x3b39803f ;  /* 0x3b39803f000c7882 */ /* 0x000fe20000000000 */
[-C--:B------:R-:W-:Y:S01]  /*2820*/  DFMA R4, R98, R16.reuse, R4 ;  /* 0x000000106204722b */ /* 0x080fe20000000004 */
[----:B------:R-:W-:Y:S01]  /*2830*/  UMOV UR13, 0x3c7abc9e ;  /* 0x3c7abc9e000d7882 */ /* 0x000fe20000000000 */
[----:B------:R-:W-:Y:S01]  /*2840*/  DMUL R16, R78, R16 ;  /* 0x000000104e107228 */ /* 0x000fe20000000000 */
[----:B------:R-:W-:Y:S01]  /*2850*/  IMAD.MOV.U32 R42, RZ, RZ, -0x35dec16 ;  /* 0xfca213eaff2a7424 */ /* 0x000fe200078e00ff */
[-C--:B------:R-:W-:Y:S01]  /*2860*/  DFMA R8, R92, R6.reuse, R8 ;  /* 0x000000065c08722b */ /* 0x080fe20000000008 */
[----:B------:R-:W-:Y:S01]  /*2870*/  IMAD.MOV.U32 R43, RZ, RZ, 0x3e928af3 ;  /* 0x3e928af3ff2b7424 */ /* 0x000fe200078e00ff */
[----:B------:R-:W-:Y:S01]  /*2880*/  DFMA R18, R86, R6, R18 ;  /* 0x000000065612722b */ /* 0x000fe20000000012 */
[----:B------:R-:W-:Y:S01]  /*2890*/  UMOV UR14, 0x69ce2bdf ;  /* 0x69ce2bdf000e7882 */ /* 0x000fe20000000000 */
[----:B------:R-:W-:Y:S01]  /*28a0*/  DFMA R4, R94, R10, R4 ;  /* 0x0000000a5e04722b */ /* 0x000fe20000000004 */
[----:B------:R-:W-:Y:S01]  /*28b0*/  UMOV UR15, 0x3e5ade15 ;  /* 0x3e5ade15000f7882 */ /* 0x000fe20000000000 */
[----:B------:R-:W-:Y:S01]  /*28c0*/  DFMA R16, R80, R6, R16 ;  /* 0x000000065010722b */ /* 0x000fe20000000010 */
[----:B------:R-:W-:Y:S01]  /*28d0*/  UMOV UR16, 0x62401315 ;  /* 0x6240131500107882 */ /* 0x000fe20000000000 */
[-C--:B------:R-:W-:Y:S01]  /*28e0*/  DFMA R8, R88, R10.reuse, R8 ;  /* 0x0000000a5808722b */ /* 0x080fe20000000008 */
[----:B------:R-:W-:Y:S01]  /*28f0*/  UMOV UR17, 0x3ec71dee ;  /* 0x3ec71dee00117882 */ /* 0x000fe20000000000 */
[----:B------:R-:W-:Y:S01]  /*2900*/  DFMA R18, R82, R10, R18 ;  /* 0x0000000a5212722b */ /* 0x000fe20000000012 */
[----:B------:R-:W-:Y:S01]  /*2910*/  UMOV UR18, 0x7c89eb71 ;  /* 0x7c89eb7100127882 */ /* 0x000fe20000000000 */
[----:B------:R-:W-:Y:S01]  /*2920*/  DMUL R6, R74, R74 ;  /* 0x0000004a4a067228 */ /* 0x000fe20000000000 */
[----:B------:R-:W-:Y:S01]  /*2930*/  UMOV UR19, 0x3efa0199 ;  /* 0x3efa019900137882 */ /* 0x000fe20000000000 */
[----:B------:R-:W-:Y:S01]  /*2940*/  DMUL R10, R70, R70 ;  /* 0x00000046460a7228 */ /* 0x000fe20000000000 */
[----:B------:R-:W-:Y:S01]  /*2950*/  UMOV UR20, 0x14761f65 ;  /* 0x14761f6500147882 */ /* 0x000fe20000000000 */
[----:B------:R-:W-:Y:S01]  /*2960*/  DFMA R12, R12, -R72, R72 ;  /* 0x800000480c0c722b */ /* 0x000fe20000000048 */
[----:B------:R-:W-:Y:S01]  /*2970*/  UMOV UR21, 0x3f2a01a0 ;  /* 0x3f2a01a000157882 */ /* 0x000fe20000000000 */
[----:B------:R-:W-:Y:S01]  /*2980*/  DMUL R20, R68, R68 ;  /* 0x0000004444147228 */ /* 0x000fe20000000000 */
[----:B------:R-:W-:Y:S01]  /*2990*/  UMOV UR22, 0x1852b7af ;  /* 0x1852b7af00167882 */ /* 0x000fe20000000000 */
[----:B------:R-:W-:Y:S01]  /*29a0*/  DFMA R6, R6, -R74, R74 ;  /* 0x8000004a0606722b */ /* 0x000fe2000000004a */
[----:B------:R-:W-:Y:S01]  /*29b0*/  UMOV UR23, 0x3f56c16c ;  /* 0x3f56c16c00177882 */ /* 0x000fe20000000000 */
[----:B------:R-:W-:Y:S01]  /*29c0*/  DFMA R10, R10, -R70, R70 ;  /* 0x800000460a0a722b */ /* 0x000fe20000000046 */
[----:B------:R-:W-:Y:S01]  /*29d0*/  UMOV UR24, 0x11122322 ;  /* 0x1112232200187882 */ /* 0x000fe20000000000 */
[----:B------:R-:W-:Y:S01]  /*29e0*/  DFMA R12, R124, R12, -R64 ;  /* 0x0000000c7c0c722b */ /* 0x000fe20000000840 */
[----:B------:R-:W-:Y:S01]  /*29f0*/  UMOV UR25, 0x3f811111 ;  /* 0x3f81111100197882 */ /* 0x000fe20000000000 */
[----:B------:R-:W-:Y:S01]  /*2a00*/  DFMA R20, R20, -R68, R68 ;  /* 0x800000441414722b */ /* 0x000fe20000000044 */
[----:B------:R-:W-:Y:S01]  /*2a10*/  UMOV UR26, 0x555502a1 ;  /* 0x555502a1001a7882 */ /* 0x000fe20000000000 */
[----:B------:R-:W-:Y:S01]  /*2a20*/  DFMA R6, R136, R6, -R66 ;  /* 0x000000068806722b */ /* 0x000fe20000000842 */
[----:B------:R-:W-:Y:S01]  /*2a30*/  UMOV UR27, 0x3fa55555 ;  /* 0x3fa55555001b7882 */ /* 0x000fe20000000000 */
[----:B------:R-:W-:Y:S01]  /*2a40*/  DFMA R10, R112, R10, -R62 ;  /* 0x0000000a700a722b */ /* 0x000fe2000000083e */
[----:B------:R-:W-:Y:S01]  /*2a50*/  UMOV UR28, 0x55555511 ;  /* 0x55555511001c7882 */ /* 0x000fe20000000000 */
[----:B------:R-:W-:Y:S01]  /*2a60*/  DADD R52, R126, -R72 ;  /* 0x000000007e347229 */ /* 0x000fe20000000848 */
[----:B------:R-:W-:Y:S01]  /*2a70*/  UMOV UR29, 0x3fc55555 ;  /* 0x3fc55555001d7882 */ /* 0x000fe20000000000 */
[----:B------:R-:W-:Y:S01]  /*2a80*/  DADD R12, R134, R12 ;  /* 0x00000000860c7229 */ /* 0x000fe2000000000c */
[----:B------:R-:W-:Y:S01]  /*2a90*/  UMOV UR30, 0xb ;  /* 0x0000000b001e7882 */ /* 0x000fe20000000000 */
[----:B------:R-:W-:Y:S01]  /*2aa0*/  DADD R50, R138, -R74 ;  /* 0x000000008a327229 */ /* 0x000fe2000000084a */
[----:B------:R-:W-:Y:S01]  /*2ab0*/  UMOV UR31, 0x3fe00000 ;  /* 0x3fe00000001f7882 */ /* 0x000fe20000000000 */
[----:B------:R-:W-:Y:S01]  /*2ac0*/  DFMA R20, R100, R20, -R60 ;  /* 0x000000146414722b */ /* 0x000fe2000000083c */
[----:B------:R-:W-:Y:S01]  /*2ad0*/  BSSY.RECONVERGENT B0, `(.L_x_34) ;  /* 0x0000078000007945 */ /* 0x000fe20003800200 */
[----:B------:R-:W-:-:S02]  /*2ae0*/  DADD R6, R146, R6 ;  /* 0x0000000092067229 */ /* 0x000fc40000000006 */
[----:B------:R-:W-:Y:S02]  /*2af0*/  DADD R48, R114, -R70 ;  /* 0x0000000072307229 */ /* 0x000fe40000000846 */
[----:B------:R-:W-:Y:S02]  /*2b00*/  DADD R10, R122, R10 ;  /* 0x000000007a0a7229 */ /* 0x000fe4000000000a */
[----:B------:R-:W-:Y:S02]  /*2b10*/  DFMA R52, R52, R8, R12 ;  /* 0x000000083434722b */ /* 0x000fe4000000000c */
[----:B------:R-:W-:Y:S01]  /*2b20*/  DFMA R16, R76, R14, R16 ;  /* 0x0000000e4c10722b */ /* 0x000fe20000000010 */
[----:B------:R-:W-:Y:S01]  /*2b30*/  IMAD.MOV.U32 R12, RZ, RZ, 0x652b82fe ;  /* 0x652b82feff0c7424 */ /* 0x000fe200078e00ff */
[----:B------:R-:W-:Y:S01]  /*2b40*/  DADD R46, R102, -R68 ;  /* 0x00000000662e7229 */ /* 0x000fe20000000844 */
[----:B------:R-:W-:Y:S01]  /*2b50*/  IMAD.MOV.U32 R13, RZ, RZ, 0x3ff71547 ;  /* 0x3ff71547ff0d7424 */ /* 0x000fe200078e00ff */
[----:B0-----:R-:W-:-:S02]  /*2b60*/  DMUL R8, R22, 0.5 ;  /* 0x3fe0000016087828 */ /* 0x001fc40000000000 */
[----:B------:R-:W-:Y:S02]  /*2b70*/  DADD R20, R110, R20 ;  /* 0x000000006e147229 */ /* 0x000fe40000000014 */
[----:B------:R-:W-:Y:S02]  /*2b80*/  DFMA R50, R50, R4, R6 ;  /* 0x000000043232722b */ /* 0x000fe40000000006 */
[----:B------:R-:W-:Y:S02]  /*2b90*/  DFMA R48, R48, R18, R10 ;  /* 0x000000123030722b */ /* 0x000fe4000000000a */
[----:B------:R-:W-:Y:S02]  /*2ba0*/  DFMA R14, R52, R8, R72 ;  /* 0x00000008340e722b */ /* 0x000fe40000000048 */
[----:B------:R-:W-:Y:S02]  /*2bb0*/  DFMA R46, R46, R16, R20 ;  /* 0x000000102e2e722b */ /* 0x000fe40000000014 */
[----:B------:R-:W-:-:S02]  /*2bc0*/  DFMA R6, R50, R8, R74 ;  /* 0x000000083206722b */ /* 0x000fc4000000004a */
[-C--:B------:R-:W-:Y:S02]  /*2bd0*/  DFMA R4, R48, R8.reuse, R70 ;  /* 0x000000083004722b */ /* 0x080fe40000000046 */
[----:B------:R-:W-:Y:S02]  /*2be0*/  DMUL R14, R14, -100 ;  /* 0xc05900000e0e7828 */ /* 0x000fe40000000000 */
[----:B------:R-:W-:Y:S02]  /*2bf0*/  DFMA R8, R46, R8, R68 ;  /* 0x000000082e08722b */ /* 0x000fe40000000044 */
[----:B------:R-:W-:Y:S02]  /*2c00*/  DMUL R18, R6, -100 ;  /* 0xc059000006127828 */ /* 0x000fe40000000000 */
[----:B------:R-:W-:Y:S02]  /*2c10*/  DMUL R4, R4, -100 ;  /* 0xc059000004047828 */ /* 0x000fe40000000000 */
[----:B------:R-:W-:-:S02]  /*2c20*/  DADD R10, -R142, R6 ;  /* 0x000000008e0a7229 */ /* 0x000fc40000000106 */
[----:B------:R-:W-:Y:S01]  /*2c30*/  DMUL R6, R8, -100 ;  /* 0xc059000008067828 */ /* 0x000fe20000000000 */
[----:B------:R-:W-:Y:S01]  /*2c40*/  FSETP.GEU.AND P0, PT, |R15|, 4.1917929649353027344, PT ;  /* 0x4086232b0f00780b */ /* 0x000fe20003f0e200 */
[-C--:B------:R-:W-:Y:S02]  /*2c50*/  DFMA R22, R18, R12.reuse, 6.75539944105574400000e+15 ;  /* 0x433800001216742b */ /* 0x080fe4000000000c */
[-C--:B------:R-:W-:Y:S01]  /*2c60*/  DFMA R20, R14, R12.reuse, 6.75539944105574400000e+15 ;  /* 0x433800000e14742b */ /* 0x080fe2000000000c */
[----:B------:R-:W-:Y:S01]  /*2c70*/  FSETP.GEU.AND P4, PT, |R19|, 4.1917929649353027344, PT ;  /* 0x4086232b1300780b */ /* 0x000fe20003f8e200 */
[----:B------:R-:W-:Y:S01]  /*2c80*/  DFMA R16, R4, R12, 6.75539944105574400000e+15 ;  /* 0x433800000410742b */ /* 0x000fe2000000000c */
[----:B------:R-:W-:Y:S01]  /*2c90*/  FSETP.GEU.AND P1, PT, |R5|, 4.1917929649353027344, PT ;  /* 0x4086232b0500780b */ /* 0x000fe20003f2e200 */
[----:B------:R-:W-:Y:S02]  /*2ca0*/  DMUL R8, R140, -R10 ;  /* 0x8000000a8c087228 */ /* 0x000fe40000000000 */
[----:B------:R-:W-:Y:S01]  /*2cb0*/  DFMA R10, R6, R12, 6.75539944105574400000e+15 ;  /* 0x43380000060a742b */ /* 0x000fe2000000000c */
[----:B------:R-:W-:Y:S01]  /*2cc0*/  FSETP.GEU.AND P2, PT, |R7|, 4.1917929649353027344, PT ;  /* 0x4086232b0700780b */ /* 0x000fe20003f4e200 */
[----:B------:R-:W-:-:S02]  /*2cd0*/  DADD R30, R22, -6.75539944105574400000e+15 ;  /* 0xc3380000161e7429 */ /* 0x000fc40000000000 */
[----:B------:R-:W-:Y:S02]  /*2ce0*/  DADD R32, R20, -6.75539944105574400000e+15 ;  /* 0xc338000014207429 */ /* 0x000fe40000000000 */
[----:B------:R-:W-:Y:S02]  /*2cf0*/  DADD R28, R16, -6.75539944105574400000e+15 ;  /* 0xc3380000101c7429 */ /* 0x000fe40000000000 */
[----:B------:R-:W-:Y:S01]  /*2d00*/  DFMA R12, R8, R12, 6.75539944105574400000e+15 ;  /* 0x43380000080c742b */ /* 0x000fe2000000000c */
[----:B------:R-:W-:Y:S01]  /*2d10*/  FSETP.GEU.AND P3, PT, |R9|, 4.1917929649353027344, PT ;  /* 0x4086232b0900780b */ /* 0x000fe20003f6e200 */
[----:B------:R-:W-:Y:S02]  /*2d20*/  DADD R36, R10, -6.75539944105574400000e+15 ;  /* 0xc33800000a247429 */ /* 0x000fe40000000000 */
[----:B------:R-:W-:Y:S02]  /*2d30*/  DFMA R24, R30, -UR6, R18 ;  /* 0x800000061e187c2b */ /* 0x000fe40008000012 */
[----:B------:R-:W-:-:S02]  /*2d40*/  DFMA R26, R32, -UR6, R14 ;  /* 0x80000006201a7c2b */ /* 0x000fc4000800000e */
[----:B------:R-:W-:Y:S02]  /*2d50*/  DFMA R34, R28, -UR6, R4 ;  /* 0x800000061c227c2b */ /* 0x000fe40008000004 */
[----:B------:R-:W-:Y:S02]  /*2d60*/  DADD R40, R12, -6.75539944105574400000e+15 ;  /* 0xc33800000c287429 */ /* 0x000fe40000000000 */
[----:B------:R-:W-:Y:S02]  /*2d70*/  DFMA R38, R36, -UR6, R6 ;  /* 0x8000000624267c2b */ /* 0x000fe40008000006 */
[----:B------:R-:W-:Y:S02]  /*2d80*/  DFMA R30, R30, -UR12, R24 ;  /* 0x8000000c1e1e7c2b */ /* 0x000fe40008000018 */
[----:B------:R-:W-:Y:S02]  /*2d90*/  DFMA R32, R32, -UR12, R26 ;  /* 0x8000000c20207c2b */ /* 0x000fe4000800001a */
[----:B------:R-:W-:-:S02]  /*2da0*/  DFMA R28, R28, -UR12, R34 ;  /* 0x8000000c1c1c7c2b */ /* 0x000fc40008000022 */
[----:B------:R-:W-:Y:S02]  /*2db0*/  DFMA R24, R40, -UR6, R8 ;  /* 0x8000000628187c2b */ /* 0x000fe40008000008 */
[----:B------:R-:W-:Y:S02]  /*2dc0*/  DFMA R26, R36, -UR12, R38 ;  /* 0x8000000c241a7c2b */ /* 0x000fe40008000026 */
[--C-:B------:R-:W-:Y:S02]  /*2dd0*/  DFMA R34, R30, UR14, R42.reuse ;  /* 0x0000000e1e227c2b */ /* 0x100fe4000800002a */
[--C-:B------:R-:W-:Y:S02]  /*2de0*/  DFMA R36, R32, UR14, R42.reuse ;  /* 0x0000000e20247c2b */ /* 0x100fe4000800002a */
[----:B------:R-:W-:Y:S02]  /*2df0*/  DFMA R38, R28, UR14, R42 ;  /* 0x0000000e1c267c2b */ /* 0x000fe4000800002a */
[----:B------:R-:W-:-:S02]  /*2e00*/  DFMA R24, R40, -UR12, R24 ;  /* 0x8000000c28187c2b */ /* 0x000fc40008000018 */
[----:B------:R-:W-:Y:S02]  /*2e10*/  DFMA R34, R30, R34, UR16 ;  /* 0x000000101e227e2b */ /* 0x000fe40008000022 */
[--C-:B------:R-:W-:Y:S02]  /*2e20*/  DFMA R40, R26, UR14, R42.reuse ;  /* 0x0000000e1a287c2b */ /* 0x100fe4000800002a */
[----:B------:R-:W-:Y:S02]  /*2e30*/  DFMA R36, R32, R36, UR16 ;  /* 0x0000001020247e2b */ /* 0x000fe40008000024 */
[----:B------:R-:W-:Y:S02]  /*2e40*/  DFMA R38, R28, R38, UR16 ;  /* 0x000000101c267e2b */ /* 0x000fe40008000026 */
[----:B------:R-:W-:Y:S02]  /*2e50*/  DFMA R42, R24, UR14, R42 ;  /* 0x0000000e182a7c2b */ /* 0x000fe4000800002a */
        /* <DEDUP_REMOVED lines=35> */
[----:B------:R-:W-:Y:S02]  /*3090*/  DFMA R34, R30, R34, 1 ;  /* 0x3ff000001e22742b */ /* 0x000fe40000000022 */
[----:B------:R-:W-:-:S02]  /*30a0*/  DFMA R40, R26, R40, UR30 ;  /* 0x0000001e1a287e2b */ /* 0x000fc40008000028 */
[----:B------:R-:W-:Y:S02]  /*30b0*/  DFMA R36, R32, R36, 1 ;  /* 0x3ff000002024742b */ /* 0x000fe40000000024 */
[----:B------:R-:W-:Y:S02]  /*30c0*/  DFMA R38, R28, R38, 1 ;  /* 0x3ff000001c26742b */ /* 0x000fe40000000026 */
[----:B------:R-:W-:Y:S02]  /*30d0*/  DFMA R42, R24, R42, UR30 ;  /* 0x0000001e182a7e2b */ /* 0x000fe4000800002a */
[----:B------:R-:W-:Y:S02]  /*30e0*/  DFMA R34, R30, R34, 1 ;  /* 0x3ff000001e22742b */ /* 0x000fe40000000022 */
[----:B------:R-:W-:Y:S02]  /*30f0*/  DFMA R40, R26, R40, 1 ;  /* 0x3ff000001a28742b */ /* 0x000fe40000000028 */
[----:B------:R-:W-:-:S02]  /*3100*/  DFMA R32, R32, R36, 1 ;  /* 0x3ff000002020742b */ /* 0x000fc40000000024 */
[----:B------:R-:W-:Y:S02]  /*3110*/  DFMA R30, R28, R38, 1 ;  /* 0x3ff000001c1e742b */ /* 0x000fe40000000026 */
[----:B------:R-:W-:Y:S02]  /*3120*/  DFMA R28, R24, R42, 1 ;  /* 0x3ff00000181c742b */ /* 0x000fe4000000002a */
[----:B------:R-:W-:-:S04]  /*3130*/  DFMA R26, R26, R40, 1 ;  /* 0x3ff000001a1a742b */ /* 0x000fc80000000028 */
[----:B------:R-:W-:Y:S02]  /*3140*/  IMAD R37, R20, 0x100000, R33 ;  /* 0x0010000014257824 */ /* 0x000fe400078e0221 */
        /* <DEDUP_REMOVED lines=8> */
[----:B------:R-:W-:Y:S02]  /*31d0*/  @!P5 LEA.HI R0, R22, R22, RZ, 0x1 ;  /* 0x000000161600d211 */ /* 0x000fe400078f08ff */
[----:B------:R-:W-:Y:S02]  /*31e0*/  FSEL R25, R25, RZ, P4 ;  /* 0x000000ff19197208 */ /* 0x000fe40002000000 */
[----:B------:R-:W-:-:S04]  /*31f0*/  @!P5 SHF.R.S32.HI R19, RZ, 0x1, R0 ;  /* 0x00000001ff13d819 */ /* 0x000fc80000011400 */
[----:B------:R-:W-:Y:S01]  /*3200*/  @!P5 LEA R35, R19, R35, 0x14 ;  /* 0x000000231323d211 */ /* 0x000fe200078ea0ff */
[----:B------:R-:W-:-:S05]  /*3210*/  @!P5 IMAD.IADD R18, R22, 0x1, -R19 ;  /* 0x000000011612d824 */ /* 0x000fca00078e0a13 */
[----:B------:R-:W-:Y:S01]  /*3220*/  @!P5 LEA R19, R18, 0x3ff00000, 0x14 ;  /* 0x3ff000001213d811 */ /* 0x000fe200078ea0ff */
[----:B------:R-:W-:-:S06]  /*3230*/  @!P5 IMAD.MOV.U32 R18, RZ, RZ, RZ ;  /* 0x000000ffff12d224 */ /* 0x000fcc00078e00ff */
[----:B------:R-:W-:-:S11]  /*3240*/  @!P5 DMUL R24, R34, R18 ;  /* 0x000000122218d228 */ /* 0x000fd60000000000 */
.L_x_35:
[----:B------:R-:W-:Y:S05]  /*3250*/  BSYNC.RECONVERGENT B0 ;  /* 0x0000000000007941 */ /* 0x000fea0003800200 */
.L_x_34:
[----:B------:R-:W-:Y:S01]  /*3260*/  BSSY.RECONVERGENT B0, `(.L_x_36) ;  /* 0x0000011000007945 */ /* 0x000fe20003800200 */
        /* <DEDUP_REMOVED lines=16> */
.L_x_37:
[----:B------:R-:W-:Y:S05]  /*3370*/  BSYNC.RECONVERGENT B0 ;  /* 0x0000000000007941 */ /* 0x000fea0003800200 */
.L_x_36:
[----:B------:R-:W-:Y:S01]  /*3380*/  BSSY.RECONVERGENT B0, `(.L_x_38) ;  /* 0x0000012000007945 */ /* 0x000fe20003800200 */
[----:B------:R-:W-:Y:S01]  /*3390*/  IMAD R15, R10, 0x100000, R27 ;  /* 0x001000000a0f7824 */ /* 0x000fe200078e021b */
[----:B------:R-:W-:Y:S01]  /*33a0*/  MOV R20, R30 ;  /* 0x0000001e00147202 */ /* 0x000fe20000000f00 */
        /* <DEDUP_REMOVED lines=15> */
.L_x_39:
[----:B------:R-:W-:Y:S05]  /*34a0*/  BSYNC.RECONVERGENT B0 ;  /* 0x0000000000007941 */ /* 0x000fea0003800200 */
.L_x_38:
        /* <DEDUP_REMOVED lines=18> */
.L_x_41:
[----:B------:R-:W-:Y:S05]  /*35d0*/  BSYNC.RECONVERGENT B0 ;  /* 0x0000000000007941 */ /* 0x000fea0003800200 */
.L_x_40:
        /* <DEDUP_REMOVED lines=14> */
.L_x_43:
[----:B------:R-:W-:Y:S05]  /*36c0*/  BSYNC.RECONVERGENT B0 ;  /* 0x0000000000007941 */ /* 0x000fea0003800200 */
.L_x_42:
[----:B------:R-:W-:Y:S01]  /*36d0*/  DADD R158, R14, 1 ;  /* 0x3ff000000e9e7429 */ /* 0x000fe20000000000 */
[----:B------:R-:W-:Y:S01]  /*36e0*/  BSSY.RECONVERGENT B1, `(.L_x_44) ;  /* 0x0000014000017945 */ /* 0x000fe20003800200 */
[----:B------:R-:W-:Y:S02]  /*36f0*/  DADD R44, R160, -R60 ;  /* 0x00000000a02c7229 */ /* 0x000fe4000000083c */
[----:B------:R-:W-:Y:S02]  /*3700*/  DADD R14, R24, 1 ;  /* 0x3ff00000180e7429 */ /* 0x000fe40000000000 */
[----:B------:R-:W0:Y:S01]  /*3710*/  MUFU.RCP64H R9, R159 ;  /* 0x0000009f00097308 */ /* 0x000e220000001800 */
[----:B------:R-:W-:-:S03]  /*3720*/  DADD R10, R4, 1 ;  /* 0x3ff00000040a7429 */ /* 0x000fc60000000000 */
[----:B------:R-:W-:Y:S01]  /*3730*/  VIADD R8, R159, 0x300402 ;  /* 0x003004029f087836 */ /* 0x000fe20000000000 */
[----:B------:R-:W-:-:S04]  /*3740*/  DMUL R44, R108, R44 ;  /* 0x0000002c6c2c7228 */ /* 0x000fc80000000000 */
[----:B------:R-:W-:Y:S01]  /*3750*/  FSETP.GEU.AND P0, PT, |R8|, 5.8789094863358348022e-39, PT ;  /* 0x004004020800780b */ /* 0x000fe20003f0e200 */
[----:B0-----:R-:W-:-:S08]  /*3760*/  DFMA R6, -R158, R8, 1 ;  /* 0x3ff000009e06742b */ /* 0x001fd00000000108 */
[----:B------:R-:W-:-:S08]  /*3770*/  DFMA R6, R6, R6, R6 ;  /* 0x000000060606722b */ /* 0x000fd00000000006 */
[----:B------:R-:W-:Y:S02]  /*3780*/  DFMA R6, R8, R6, R8 ;  /* 0x000000060806722b */ /* 0x000fe40000000008 */
[----:B------:R-:W-:-:S06]  /*3790*/  DADD R8, R20, 1 ;  /* 0x3ff0000014087429 */ /* 0x000fcc0000000000 */
[----:B------:R-:W-:-:S08]  /*37a0*/  DFMA R160, -R158, R6, 1 ;  /* 0x3ff000009ea0742b */ /* 0x000fd00000000106 */
[----:B------:R-:W-:Y:S02]  /*37b0*/  DFMA R160, R6, R160, R6 ;  /* 0x000000a006a0722b */ /* 0x000fe40000000006 */
[----:B------:R-:W-:Y:S01]  /*37c0*/  DADD R6, R18, 1 ;  /* 0x3ff0000012067429 */ /* 0x000fe20000000000 */
[----:B------:R-:W-:Y:S10]  /*37d0*/  @P0 BRA `(.L_x_45) ;  /* 0x0000000000100947 */ /* 0x000ff40003800000 */
[----:B------:R-:W-:Y:S02]  /*37e0*/  LOP3.LUT R4, R159, 0x7fffffff, RZ, 0xc0, !PT ;  /* 0x7fffffff9f047812 */ /* 0x000fe400078ec0ff */
[----:B------:R-:W-:-:S03]  /*37f0*/  MOV R0, 0x3820 ;  /* 0x0000382000007802 */ /* 0x000fc60000000f00 */
[----:B------:R-:W-:-:S07]  /*3800*/  VIADD R4, R4, 0xfff00000 ;  /* 0xfff0000004047836 */ /* 0x000fce0000000000 */
[----:B------:R-:W-:Y:S05]  /*3810*/  CALL.REL.NOINC `($__internal_0_$__cuda_sm20_dblrcp_rn_slowpath_v3) ;  /* 0x0000006c00087944 */ /* 0x000fea0003c00000 */
.L_x_45:
[----:B------:R-:W-:Y:S05]  /*3820*/  BSYNC.RECONVERGENT B1 ;  /* 0x0000000000017941 */ /* 0x000fea0003800200 */
.L_x_44:
[----:B------:R-:W0:Y:S01]  /*3830*/  LDC.64 R4, c[0x0][0x390] ;  /* 0x0000e400ff047b82 */ /* 0x000e220000000a00 */
[----:B------:R-:W-:Y:S01]  /*3840*/  IMAD.MOV.U32 R20, RZ, RZ, 0x652b82fe ;  /* 0x652b82feff147424 */ /* 0x000fe200078e00ff */
[----:B------:R-:W-:Y:S01]  /*3850*/  UMOV UR6, 0xfefa39ef ;  /* 0xfefa39ef00067882 */ /* 0x000fe20000000000 */
[----:B------:R-:W-:Y:S01]  /*3860*/  IMAD.MOV.U32 R21, RZ, RZ, 0x3ff71547 ;  /* 0x3ff71547ff157424 */ /* 0x000fe200078e00ff */
[----:B------:R-:W-:Y:S01]  /*3870*/  UMOV UR7, 0x3fe62e42 ;  /* 0x3fe62e4200077882 */ /* 0x000fe20000000000 */
[----:B------:R-:W-:Y:S01]  /*3880*/  BSSY.RECONVERGENT B0, `(.L_x_46) ;  /* 0x000003a000007945 */ /* 0x000fe20003800200 */
[----:B0-----:R-:W-:-:S08]  /*3890*/  DMUL R4, R4, 0.5 ;  /* 0x3fe0000004047828 */ /* 0x001fd00000000000 */
[----:B------:R-:W-:-:S08]  /*38a0*/  DFMA R12, R52, R4, R72 ;  /* 0x00000004340c722b */ /* 0x000fd00000000048 */
[----:B------:R-:W-:-:S08]  /*38b0*/  DADD R12, -R130, R12 ;  /* 0x00000000820c7229 */ /* 0x000fd0000000010c */
        /* <DEDUP_REMOVED lines=10> */
[----:B------:R-:W-:Y:S01]  /*3960*/  MOV R13, 0x3e928af3 ;  /* 0x3e928af3000d7802 */ /* 0x000fe20000000f00 */
[----:B------:R-:W-:-:S05]  /*3970*/  UMOV UR7, 0x3e5ade15 ;  /* 0x3e5ade1500077882 */ /* 0x000fca0000000000 */
        /* <DEDUP_REMOVED lines=42> */
.L_x_47:
[----:B------:R-:W-:Y:S05]  /*3c20*/  BSYNC.RECONVERGENT B0 ;  /* 0x0000000000007941 */ /* 0x000fea0003800200 */
.L_x_46:
[----:B------:R-:W-:Y:S01]  /*3c30*/  DADD R158, R12, 1 ;  /* 0x3ff000000c9e7429 */ /* 0x000fe20000000000 */
[----:B------:R-:W-:Y:S01]  /*3c40*/  BSSY.RECONVERGENT B1, `(.L_x_48) ;  /* 0x0000011000017945 */ /* 0x000fe20003800200 */
[----:B------:R-:W-:-:S04]  /*3c50*/  DFMA R4, R58, R4, R66 ;  /* 0x000000043a04722b */ /* 0x000fc80000000042 */
[----:B------:R-:W0:Y:S04]  /*3c60*/  MUFU.RCP64H R13, R159 ;  /* 0x0000009f000d7308 */ /* 0x000e280000001800 */
[----:B------:R-:W-:Y:S01]  /*3c70*/  VIADD R12, R159, 0x300402 ;  /* 0x003004029f0c7836 */ /* 0x000fe20000000000 */
[----:B------:R-:W-:-:S04]  /*3c80*/  DADD R4, -R4, R160 ;  /* 0x0000000004047229 */ /* 0x000fc800000001a0 */
[----:B------:R-:W-:-:S04]  /*3c90*/  FSETP.GEU.AND P0, PT, |R12|, 5.8789094863358348022e-39, PT ;  /* 0x004004020c00780b */ /* 0x000fc80003f0e200 */
[----:B------:R-:W-:Y:S02]  /*3ca0*/  DMUL R42, R144, R4 ;  /* 0x00000004902a7228 */ /* 0x000fe40000000000 */
        /* <DEDUP_REMOVED lines=10> */
.L_x_49:
[----:B------:R-:W-:Y:S05]  /*3d50*/  BSYNC.RECONVERGENT B1 ;  /* 0x0000000000017941 */ /* 0x000fea0003800200 */
.L_x_48:
        /* <DEDUP_REMOVED lines=18> */
[----:B------:R-:W-:Y:S01]  /*3e80*/  MOV R12, 0xfca213ea ;  /* 0xfca213ea000c7802 */ /* 0x000fe20000000f00 */
[----:B------:R-:W-:Y:S01]  /*3e90*/  IMAD.MOV.U32 R13, RZ, RZ, 0x3e928af3 ;  /* 0x3e928af3ff0d7424 */ /* 0x000fe200078e00ff */
        /* <DEDUP_REMOVED lines=43> */
.L_x_51:
[----:B------:R-:W-:Y:S05]  /*4150*/  BSYNC.RECONVERGENT B0 ;  /* 0x0000000000007941 */ /* 0x000fea0003800200 */
.L_x_50:
        /* <DEDUP_REMOVED lines=18> */
.L_x_53:
[----:B------:R-:W-:Y:S05]  /*4280*/  BSYNC.RECONVERGENT B1 ;  /* 0x0000000000017941 */ /* 0x000fea0003800200 */
.L_x_52:
[----:B------:R-:W0:Y:S01]  /*4290*/  LDC.64 R12, c[0x0][0x390] ;  /* 0x0000e400ff0c7b82 */ /* 0x000e220000000a00 */
[----:B------:R-:W-:Y:S01]  /*42a0*/  IMAD.MOV.U32 R18, RZ, RZ, 0x652b82fe ;  /* 0x652b82feff127424 */ /* 0x000fe200078e00ff */
[----:B------:R-:W-:Y:S01]  /*42b0*/  MOV R19, 0x3ff71547 ;  /* 0x3ff7154700137802 */ /* 0x000fe20000000f00 */
[----:B------:R-:W-:Y:S01]  /*42c0*/  UMOV UR6, 0xfefa39ef ;  /* 0xfefa39ef00067882 */ /* 0x000fe20000000000 */
[----:B------:R-:W-:Y:S01]  /*42d0*/  UMOV UR7, 0x3fe62e42 ;  /* 0x3fe62e4200077882 */ /* 0x000fe20000000000 */
[----:B------:R-:W1:Y:S01]  /*42e0*/  MUFU.RCP64H R23, R11 ;  /* 0x0000000b00177308 */ /* 0x000e620000001800 */
[----:B------:R-:W-:Y:S01]  /*42f0*/  VIADD R22, R11, 0x300402 ;  /* 0x003004020b167836 */ /* 0x000fe20000000000 */
[----:B------:R-:W-:Y:S04]  /*4300*/  BSSY.RECONVERGENT B0, `(.L_x_54) ;  /* 0x0000044000007945 */ /* 0x000fe80003800200 */
[----:B------:R-:W-:Y:S01]  /*4310*/  FSETP.GEU.AND P2, PT, |R22|, 5.8789094863358348022e-39, PT ;  /* 0x004004021600780b */ /* 0x000fe20003f4e200 */
[----:B-1----:R-:W-:-:S02]  /*4320*/  DFMA R24, -R10, R22, 1 ;  /* 0x3ff000000a18742b */ /* 0x002fc40000000116 */
[----:B0-----:R-:W-:-:S06]  /*4330*/  DMUL R12, R12, 0.5 ;  /* 0x3fe000000c0c7828 */ /* 0x001fcc0000000000 */
[----:B------:R-:W-:Y:S02]  /*4340*/  DFMA R24, R24, R24, R24 ;  /* 0x000000181818722b */ /* 0x000fe40000000018 */
[-C--:B------:R-:W-:Y:S02]  /*4350*/  DFMA R4, R46, R12.reuse, R68 ;  /* 0x0000000c2e04722b */ /* 0x080fe40000000044 */
[----:B------:R-:W-:-:S04]  /*4360*/  DFMA R12, R54, R12, R62 ;  /* 0x0000000c360c722b */ /* 0x000fc8000000003e */
[----:B------:R-:W-:Y:S02]  /*4370*/  DFMA R24, R22, R24, R22 ;  /* 0x000000181618722b */ /* 0x000fe40000000016 */
[----:B------:R-:W-:Y:S02]  /*4380*/  DADD R4, -R106, R4 ;  /* 0x000000006a047229 */ /* 0x000fe40000000104 */
[----:B------:R-:W-:-:S04]  /*4390*/  DADD R38, -R12, R160 ;  /* 0x000000000c267229 */ /* 0x000fc800000001a0 */
[----:B------:R-:W-:Y:S02]  /*43a0*/  DFMA R26, -R10, R24, 1 ;  /* 0x3ff000000a1a742b */ /* 0x000fe40000000118 */
[----:B------:R-:W-:Y:S02]  /*43b0*/  DMUL R4, R104, -R4 ;  /* 0x8000000468047228 */ /* 0x000fe40000000000 */
[----:B------:R-:W-:-:S04]  /*43c0*/  DMUL R38, R120, R38 ;  /* 0x0000002678267228 */ /* 0x000fc80000000000 */
[----:B------:R-:W-:Y:S02]  /*43d0*/  DFMA R12, R24, R26, R24 ;  /* 0x0000001a180c722b */ /* 0x000fe40000000018 */
        /* <DEDUP_REMOVED lines=54> */
.L_x_55:
[----:B------:R-:W-:Y:S05]  /*4740*/  BSYNC.RECONVERGENT B0 ;  /* 0x0000000000007941 */ /* 0x000fea0003800200 */
.L_x_54:
[----:B------:R-:W-:Y:S04]  /*4750*/  BSSY.RECONVERGENT B1, `(.L_x_56) ;  /* 0x000000a000017945 */ /* 0x000fe80003800200 */
[----:B------:R-:W-:Y:S05]  /*4760*/  @P2 BRA `(.L_x_57) ;  /* 0x0000000000202947 */ /* 0x000fea0003800000 */
        /* <DEDUP_REMOVED lines=8> */
.L_x_57:
[----:B------:R-:W-:Y:S05]  /*47f0*/  BSYNC.RECONVERGENT B1 ;  /* 0x0000000000017941 */ /* 0x000fea0003800200 */
.L_x_56:
        /* <DEDUP_REMOVED lines=16> */
[----:B------:R-:W-:Y:S01]  /*4900*/  IMAD.MOV.U32 R10, RZ, RZ, R160 ;  /* 0x000000ffff0a7224 */ /* 0x000fe200078e00a0 */
[----:B------:R-:W-:-:S07]  /*4910*/  MOV R11, R161 ;  /* 0x000000a1000b7202 */ /* 0x000fce0000000f00 */
.L_x_59:
[----:B------:R-:W-:Y:S05]  /*4920*/  BSYNC.RECONVERGENT B1 ;  /* 0x0000000000017941 */ /* 0x000fea0003800200 */
.L_x_58:
        /* <DEDUP_REMOVED lines=18> */
.L_x_61:
[----:B------:R-:W-:Y:S05]  /*4a50*/  BSYNC.RECONVERGENT B1 ;  /* 0x0000000000017941 */ /* 0x000fea0003800200 */
.L_x_60:
        /* <DEDUP_REMOVED lines=13> */
[----:B------:R-:W-:Y:S01]  /*4b30*/  IMAD.MOV.U32 R159, RZ, RZ, R15 ;  /* 0x000000ffff9f7224 */ /* 0x000fe200078e000f */
[----:B------:R-:W-:-:S07]  /*4b40*/  IADD3 R4, PT, PT, R4, -0x100000, RZ ;  /* 0xfff0000004047810 */ /* 0x000fce0007ffe0ff */
[----:B------:R-:W-:Y:S05]  /*4b50*/  CALL.REL.NOINC `($__internal_0_$__cuda_sm20_dblrcp_rn_slowpath_v3) ;  /* 0x0000005800387944 */ /* 0x000fea0003c00000 */
[----:B------:R-:W-:Y:S02]  /*4b60*/  IMAD.MOV.U32 R6, RZ, RZ, R160 ;  /* 0x000000ffff067224 */ /* 0x000fe400078e00a0 */
[----:B------:R-:W-:-:S07]  /*4b70*/  IMAD.MOV.U32 R7, RZ, RZ, R161 ;  /* 0x000000ffff077224 */ /* 0x000fce00078e00a1 */
.L_x_63:
[----:B------:R-:W-:Y:S05]  /*4b80*/  BSYNC.RECONVERGENT B1 ;  /* 0x0000000000017941 */ /* 0x000fea0003800200 */
.L_x_62:
[----:B------:R-:W-:Y:S01]  /*4b90*/  DADD R158, R16, 1 ;  /* 0x3ff00000109e7429 */ /* 0x000fe20000000000 */
[----:B------:R-:W-:Y:S05]  /*4ba0*/  BSSY.RECONVERGENT B1, `(.L_x_64) ;  /* 0x000000e000017945 */ /* 0x000fea0003800200 */
[----:B------:R-:W0:Y:S04]  /*4bb0*/  MUFU.RCP64H R5, R159 ;  /* 0x0000009f00057308 */ /* 0x000e280000001800 */
[----:B------:R-:W-:-:S05]  /*4bc0*/  VIADD R4, R159, 0x300402 ;  /* 0x003004029f047836 */ /* 0x000fca0000000000 */
        /* <DEDUP_REMOVED lines=11> */
.L_x_65:
[----:B------:R-:W-:Y:S05]  /*4c80*/  BSYNC.RECONVERGENT B1 ;  /* 0x0000000000017941 */ /* 0x000fea0003800200 */
.L_x_64:
[----:B------:R-:W0:Y:S01]  /*4c90*/  LDC.64 R16, c[0x0][0x390] ;  /* 0x0000e400ff107b82 */ /* 0x000e220000000a00 */
[-C--:B------:R-:W-:Y:S01]  /*4ca0*/  DMUL R4, R96, R10.reuse ;  /* 0x0000000a60047228 */ /* 0x080fe20000000000 */
[----:B------:R-:W-:Y:S01]  /*4cb0*/  UMOV UR6, 0xfefa39ef ;  /* 0xfefa39ef00067882 */ /* 0x000fe20000000000 */
[----:B------:R-:W-:Y:S01]  /*4cc0*/  DMUL R18, R90, R10 ;  /* 0x0000000a5a127228 */ /* 0x000fe20000000000 */
[----:B------:R-:W-:Y:S01]  /*4cd0*/  UMOV UR7, 0x3fe62e42 ;  /* 0x3fe62e4200077882 */ /* 0x000fe20000000000 */
[----:B------:R-:W-:Y:S01]  /*4ce0*/  UMOV UR12, 0x3b39803f ;  /* 0x3b39803f000c7882 */ /* 0x000fe20000000000 */
[----:B------:R-:W-:Y:S01]  /*4cf0*/  UMOV UR13, 0x3c7abc9e ;  /* 0x3c7abc9e000d7882 */ /* 0x000fe20000000000 */
[----:B------:R-:W-:Y:S01]  /*4d00*/  UMOV UR14, 0x69ce2bdf ;  /* 0x69ce2bdf000e7882 */ /* 0x000fe20000000000 */
[----:B------:R-:W-:Y:S01]  /*4d10*/  UMOV UR15, 0x3e5ade15 ;  /* 0x3e5ade15000f7882 */ /* 0x000fe20000000000 */
[----:B------:R-:W-:Y:S01]  /*4d20*/  DFMA R4, R98, R8, R4 ;  /* 0x000000086204722b */ /* 0x000fe20000000004 */
[----:B------:R-:W-:Y:S01]  /*4d30*/  UMOV UR16, 0x62401315 ;  /* 0x6240131500107882 */ /* 0x000fe20000000000 */
[----:B------:R-:W-:Y:S01]  /*4d40*/  DFMA R18, R92, R6, R18 ;  /* 0x000000065c12722b */ /* 0x000fe20000000012 */
[----:B------:R-:W-:Y:S01]  /*4d50*/  UMOV UR17, 0x3ec71dee ;  /* 0x3ec71dee00117882 */ /* 0x000fe20000000000 */
[----:B------:R-:W-:Y:S01]  /*4d60*/  UMOV UR18, 0x7c89eb71 ;  /* 0x7c89eb7100127882 */ /* 0x000fe20000000000 */
[----:B------:R-:W-:Y:S01]  /*4d70*/  UMOV UR19, 0x3efa0199 ;  /* 0x3efa019900137882 */ /* 0x000fe20000000000 */
[----:B------:R-:W-:Y:S01]  /*4d80*/  UMOV UR20, 0x14761f65 ;  /* 0x14761f6500147882 */ /* 0x000fe20000000000 */
[----:B------:R-:W-:Y:S01]  /*4d90*/  UMOV UR21, 0x3f2a01a0 ;  /* 0x3f2a01a000157882 */ /* 0x000fe20000000000 */
[-C--:B------:R-:W-:Y:S01]  /*4da0*/  DFMA R4, R94, R12.reuse, R4 ;  /* 0x0000000c5e04722b */ /* 0x080fe20000000004 */
[----:B------:R-:W-:Y:S01]  /*4db0*/  UMOV UR22, 0x1852b7af ;  /* 0x1852b7af00167882 */ /* 0x000fe20000000000 */
[----:B------:R-:W-:Y:S01]  /*4dc0*/  DFMA R18, R88, R12, R18 ;  /* 0x0000000c5812722b */ /* 0x000fe20000000012 */
[----:B------:R-:W-:Y:S01]  /*4dd0*/  UMOV UR23, 0x3f56c16c ;  /* 0x3f56c16c00177882 */ /* 0x000fe20000000000 */
[----:B------:R-:W-:Y:S01]  /*4de0*/  UMOV UR24, 0x11122322 ;  /* 0x1112232200187882 */ /* 0x000fe20000000000 */
[----:B------:R-:W-:Y:S01]  /*4df0*/  UMOV UR25, 0x3f811111 ;  /* 0x3f81111100197882 */ /* 0x000fe20000000000 */
[----:B------:R-:W-:Y:S01]  /*4e00*/  UMOV UR26, 0x555502a1 ;  /* 0x555502a1001a7882 */ /* 0x000fe20000000000 */
[----:B0-----:R-:W-:Y:S01]  /*4e10*/  DMUL R16, R16, 0.5 ;  /* 0x3fe0000010107828 */ /* 0x001fe20000000000 */
[----:B------:R-:W-:Y:S01]  /*4e20*/  UMOV UR27, 0x3fa55555 ;  /* 0x3fa55555001b7882 */ /* 0x000fe20000000000 */
[----:B------:R-:W-:Y:S01]  /*4e30*/  UMOV UR28, 0x55555511 ;  /* 0x55555511001c7882 */ /* 0x000fe20000000000 */
[----:B------:R-:W-:Y:S01]  /*4e40*/  UMOV UR29, 0x3fc55555 ;  /* 0x3fc55555001d7882 */ /* 0x000fe20000000000 */
[----:B------:R-:W-:Y:S01]  /*4e50*/  UMOV UR30, 0xb ;  /* 0x0000000b001e7882 */ /* 0x000fe20000000000 */
[----:B------:R-:W-:Y:S01]  /*4e60*/  UMOV UR31, 0x3fe00000 ;  /* 0x3fe00000001f7882 */ /* 0x000fe20000000000 */
[----:B------:R-:W-:Y:S02]  /*4e70*/  BSSY.RECONVERGENT B0, `(.L_x_66) ;  /* 0x0000064000007945 */ /* 0x000fe40003800200 */
[----:B------:R-:W-:-:S02]  /*4e80*/  DFMA R36, R50, R16, R74 ;  /* 0x000000103224722b */ /* 0x000fc4000000004a */
[-C--:B------:R-:W-:Y:S02]  /*4e90*/  DFMA R34, R52, R16.reuse, R72 ;  /* 0x000000103422722b */ /* 0x080fe40000000048 */
[-C--:B------:R-:W-:Y:S02]  /*4ea0*/  DFMA R22, R58, R16.reuse, R66 ;  /* 0x000000103a16722b */ /* 0x080fe40000000042 */
[----:B------:R-:W-:Y:S02]  /*4eb0*/  DFMA R24, R56, R16, R64 ;  /* 0x000000103818722b */ /* 0x000fe40000000040 */
[----:B------:R-:W-:Y:S02]  /*4ec0*/  DMUL R14, R36, R36 ;  /* 0x00000024240e7228 */ /* 0x000fe40000000000 */
[----:B------:R-:W-:Y:S02]  /*4ed0*/  DMUL R20, R34, R34 ;  /* 0x0000002222147228 */ /* 0x000fe40000000000 */
[----:B------:R-:W-:-:S04]  /*4ee0*/  DFMA R26, R54, R16, R62 ;  /* 0x00000010361a722b */ /* 0x000fc8000000003e */
[----:B------:R-:W-:Y:S02]  /*4ef0*/  DFMA R14, -R36, R14, R36 ;  /* 0x0000000e240e722b */ /* 0x000fe40000000124 */
[----:B------:R-:W-:Y:S02]  /*4f00*/  DFMA R20, -R34, R20, R34 ;  /* 0x000000142214722b */ /* 0x000fe40000000122 */
[----:B------:R-:W-:Y:S02]  /*4f10*/  DADD R36, R138, -R36 ;  /* 0x000000008a247229 */ /* 0x000fe40000000824 */
[----:B------:R-:W-:Y:S02]  /*4f20*/  DADD R34, R126, -R34 ;  /* 0x000000007e227229 */ /* 0x000fe40000000822 */
[----:B------:R-:W-:Y:S02]  /*4f30*/  DFMA R14, R136, R14, -R22 ;  /* 0x0000000e880e722b */ /* 0x000fe40000000816 */
[----:B------:R-:W-:-:S02]  /*4f40*/  DFMA R20, R124, R20, -R24 ;  /* 0x000000147c14722b */ /* 0x000fc40000000818 */
[----:B------:R-:W-:-:S04]  /*4f50*/  DMUL R24, R84, R8 ;  /* 0x0000000854187228 */ /* 0x000fc80000000000 */
[----:B------:R-:W-:Y:S02]  /*4f60*/  DADD R14, R146, R14 ;  /* 0x00000000920e7229 */ /* 0x000fe4000000000e */
[----:B------:R-:W-:Y:S02]  /*4f70*/  DADD R22, R134, R20 ;  /* 0x0000000086167229 */ /* 0x000fe40000000014 */
[----:B------:R-:W-:Y:S02]  /*4f80*/  DFMA R20, R48, R16, R70 ;  /* 0x000000103014722b */ /* 0x000fe40000000046 */
[----:B------:R-:W-:Y:S02]  /*4f90*/  DFMA R24, R86, R6, R24 ;  /* 0x000000065618722b */ /* 0x000fe40000000018 */
[----:B------:R-:W-:Y:S02]  /*4fa0*/  DFMA R36, R36, R4, R14 ;  /* 0x000000042424722b */ /* 0x000fe4000000000e */
[----:B------:R-:W-:-:S02]  /*4fb0*/  DFMA R34, R34, R18, R22 ;  /* 0x000000122222722b */ /* 0x000fc40000000016 */
[----:B------:R-:W-:Y:S02]  /*4fc0*/  DMUL R4, R20, R20 ;  /* 0x0000001414047228 */ /* 0x000fe40000000000 */
[----:B------:R-:W-:Y:S02]  /*4fd0*/  DMUL R14, R78, R8 ;  /* 0x000000084e0e7228 */ /* 0x000fe40000000000 */
[C---:B------:R-:W-:Y:S02]  /*4fe0*/  DFMA R18, R16.reuse, R36, R74 ;  /* 0x000000241012722b */ /* 0x040fe4000000004a */
[----:B------:R-:W-:Y:S02]  /*4ff0*/  DFMA R22, R16, R34, R72 ;  /* 0x000000221016722b */ /* 0x000fe40000000048 */
[----:B------:R-:W-:Y:S02]  /*5000*/  DFMA R8, -R20, R4, R20 ;  /* 0x000000041408722b */ /* 0x000fe40000000114 */
[----:B------:R-:W-:-:S02]  /*5010*/  DFMA R30, R80, R6, R14 ;  /* 0x00000006501e722b */ /* 0x000fc4000000000e */
[----:B------:R-:W-:Y:S02]  /*5020*/  DMUL R14, R18, -100 ;  /* 0xc0590000120e7828 */ /* 0x000fe40000000000 */
[----:B------:R-:W-:Y:S02]  /*5030*/  DFMA R24, R82, R12, R24 ;  /* 0x0000000c5218722b */ /* 0x000fe40000000018 */
[----:B------:R-:W-:Y:S01]  /*5040*/  DMUL R4, R22, -100 ;  /* 0xc059000016047828 */ /* 0x000fe20000000000 */
[----:B------:R-:W-:Y:S01]  /*5050*/  IMAD.MOV.U32 R12, RZ, RZ, 0x652b82fe ;  /* 0x652b82feff0c7424 */ /* 0x000fe200078e00ff */
[----:B------:R-:W-:Y:S01]  /*5060*/  DFMA R8, R112, R8, -R26 ;  /* 0x000000087008722b */ /* 0x000fe2000000081a */
[----:B------:R-:W-:Y:S01]  /*5070*/  IMAD.MOV.U32 R13, RZ, RZ, 0x3ff71547 ;  /* 0x3ff71547ff0d7424 */ /* 0x000fe200078e00ff */
[----:B------:R-:W-:Y:S02]  /*5080*/  DFMA R22, R46, R16, R68 ;  /* 0x000000102e16722b */ /* 0x000fe40000000044 */
[----:B------:R-:W-:Y:S01]  /*5090*/  DADD R32, R114, -R20 ;  /* 0x0000000072207229 */ /* 0x000fe20000000814 */
[----:B------:R-:W-:Y:S01]  /*50a0*/  FSETP.GEU.AND P0, PT, |R15|, 4.1917929649353027344, PT ;  /* 0x4086232b0f00780b */ /* 0x000fe20003f0e200 */
[----:B------:R-:W-:-:S02]  /*50b0*/  DFMA R30, R76, R10, R30 ;  /* 0x0000000a4c1e722b */ /* 0x000fc4000000001e */
[-C--:B------:R-:W-:Y:S02]  /*50c0*/  DFMA R26, R14, R12.reuse, 6.75539944105574400000e+15 ;  /* 0x433800000e1a742b */ /* 0x080fe4000000000c */
[----:B------:R-:W-:Y:S02]  /*50d0*/  DFMA R6, R4, R12, 6.75539944105574400000e+15 ;  /* 0x433800000406742b */ /* 0x000fe4000000000c */
[----:B------:R-:W-:Y:S02]  /*50e0*/  DADD R8, R122, R8 ;  /* 0x000000007a087229 */ /* 0x000fe40000000008 */
[----:B------:R-:W-:Y:S02]  /*50f0*/  DMUL R20, R22, R22 ;  /* 0x0000001616147228 */ /* 0x000fe40000000000 */
[----:B------:R-:W-:Y:S02]  /*5100*/  DADD R148, R26, -6.75539944105574400000e+15 ;  /* 0xc33800001a947429 */ /* 0x000fe40000000000 */
[----:B------:R-:W-:-:S02]  /*5110*/  DADD R150, R6, -6.75539944105574400000e+15 ;  /* 0xc338000006967429 */ /* 0x000fc40000000000 */
[----:B------:R-:W-:Y:S02]  /*5120*/  DFMA R32, R32, R24, R8 ;  /* 0x000000182020722b */ /* 0x000fe40000000008 */
[----:B------:R-:W-:Y:S02]  /*5130*/  DFMA R10, R44, R16, R60 ;  /* 0x000000102c0a722b */ /* 0x000fe4000000003c */
[----:B------:R-:W-:Y:S02]  /*5140*/  DFMA R20, -R22, R20, R22 ;  /* 0x000000141614722b */ /* 0x000fe40000000116 */
[----:B------:R-:W-:Y:S02]  /*5150*/  DFMA R24, R148, -UR6, R14 ;  /* 0x8000000694187c2b */ /* 0x000fe4000800000e */
[----:B------:R-:W-:Y:S02]  /*5160*/  DFMA R8, R150, -UR6, R4 ;  /* 0x8000000696087c2b */ /* 0x000fe40008000004 */
[----:B------:R-:W-:-:S02]  /*5170*/  DADD R22, R102, -R22 ;  /* 0x0000000066167229 */ /* 0x000fc40000000816 */
[----:B------:R-:W-:Y:S02]  /*5180*/  DFMA R28, R100, R20, -R10 ;  /* 0x00000014641c722b */ /* 0x000fe4000000080a */
[----:B------:R-:W-:Y:S02]  /*5190*/  DFMA R24, R148, -UR12, R24 ;  /* 0x8000000c94187c2b */ /* 0x000fe40008000018 */
[----:B------:R-:W-:Y:S01]  /*51a0*/  DFMA R20, R150, -UR12, R8 ;  /* 0x8000000c96147c2b */ /* 0x000fe20008000008 */
[----:B------:R-:W-:Y:S01]  /*51b0*/  IMAD.MOV.U32 R8, RZ, RZ, -0x35dec16 ;  /* 0xfca213eaff087424 */ /* 0x000fe200078e00ff */
[----:B------:R-:W-:Y:S01]  /*51c0*/  DADD R18, -R142, R18 ;  /* 0x000000008e127229 */ /* 0x000fe20000000112 */
[----:B------:R-:W-:Y:S01]  /*51d0*/  IMAD.MOV.U32 R9, RZ, RZ, 0x3e928af3 ;  /* 0x3e928af3ff097424 */ /* 0x000fe200078e00ff */
[----:B------:R-:W-:-:S05]  /*51e0*/  DADD R28, R110, R28 ;  /* 0x000000006e1c7229 */ /* 0x000fca000000001c */
[----:B------:R-:W-:-:S03]  /*51f0*/  DFMA R148, R24, UR14, R8 ;  /* 0x0000000e18947c2b */ /* 0x000fc60008000008 */
[----:B------:R-:W-:Y:S02]  /*5200*/  DFMA R30, R22, R30, R28 ;  /* 0x0000001e161e722b */ /* 0x000fe4000000001c */
[----:B------:R-:W-:Y:S02]  /*5210*/  DFMA R22, R20, UR14, R8 ;  /* 0x0000000e14167c2b */ /* 0x000fe40008000008 */
[----:B------:R-:W-:Y:S02]  /*5220*/  DFMA R28, R16, R32, R70 ;  /* 0x00000020101c722b */ /* 0x000fe40000000046 */
[----:B------:R-:W-:-:S04]  /*5230*/  DFMA R148, R24, R148, UR16 ;  /* 0x0000001018947e2b */ /* 0x000fc80008000094 */
        /* <DEDUP_REMOVED lines=15> */
[----:B------:R-:W-:-:S04]  /*5330*/  DFMA R148, R24, R148, 1 ;  /* 0x3ff000001894742b */ /* 0x000fc80000000094 */
[----:B------:R-:W-:-:S04]  /*5340*/  DFMA R22, R20, R22, 1 ;  /* 0x3ff000001416742b */ /* 0x000fc80000000016 */
[----:B------:R-:W-:Y:S02]  /*5350*/  DFMA R148, R24, R148, 1 ;  /* 0x3ff000001894742b */ /* 0x000fe40000000094 */
[----:B------:R-:W-:Y:S02]  /*5360*/  DFMA R24, R16, R30, R68 ;  /* 0x0000001e1018722b */ /* 0x000fe40000000044 */
[----:B------:R-:W-:Y:S02]  /*5370*/  DMUL R16, R28, -100 ;  /* 0xc05900001c107828 */ /* 0x000fe40000000000 */
[----:B------:R-:W-:Y:S02]  /*5380*/  DFMA R28, R20, R22, 1 ;  /* 0x3ff00000141c742b */ /* 0x000fe40000000016 */
[----:B------:R-:W-:Y:S02]  /*5390*/  DMUL R20, R140, -R18 ;  /* 0x800000128c147228 */ /* 0x000fe40000000000 */
[----:B------:R-:W-:Y:S01]  /*53a0*/  DMUL R22, R24, -100 ;  /* 0xc059000018167828 */ /* 0x000fe20000000000 */
[----:B------:R-:W-:Y:S01]  /*53b0*/  IMAD R19, R26, 0x100000, R149 ;  /* 0x001000001a137824 */ /* 0x000fe200078e0295 */
[----:B------:R-:W-:Y:S01]  /*53c0*/  DFMA R24, R16, R12, 6.75539944105574400000e+15 ;  /* 0x433800001018742b */ /* 0x000fe2000000000c */
[----:B------:R-:W-:Y:S01]  /*53d0*/  MOV R18, R148 ;  /* 0x0000009400127202 */ /* 0x000fe20000000f00 */
[----:B------:R-:W-:Y:S09]  /*53e0*/  @!P0 BRA `(.L_x_67) ;  /* 0x0000000000308947 */ /* 0x000ff20003800000 */
[----:B------:R-:W-:Y:S01]  /*53f0*/  FSETP.GEU.AND P1, PT, |R15|, 4.2275390625, PT ;  /* 0x408748000f00780b */ /* 0x000fe20003f2e200 */
[C---:B------:R-:W-:Y:S02]  /*5400*/  DSETP.GEU.AND P0, PT, R14.reuse, RZ, PT ;  /* 0x000000ff0e00722a */ /* 0x040fe40003f0e000 */
[----:B------:R-:W-:-:S10]  /*5410*/  DADD R14, R14, +INF ;  /* 0x7ff000000e0e7429 */ /* 0x000fd40000000000 */
[----:B------:R-:W-:Y:S02]  /*5420*/  @!P1 LEA.HI R0, R26, R26, RZ, 0x1 ;  /* 0x0000001a1a009211 */ /* 0x000fe400078f08ff */
[----:B------:R-:W-:Y:S01]  /*5430*/  FSEL R18, R14, RZ, P0 ;  /* 0x000000ff0e127208 */ /* 0x000fe20000000000 */
[----:B------:R-:W-:Y:S01]  /*5440*/  @!P1 IMAD.MOV.U32 R14, RZ, RZ, RZ ;  /* 0x000000ffff0e9224 */ /* 0x000fe200078e00ff */
[----:B------:R-:W-:Y:S02]  /*5450*/  @!P1 SHF.R.S32.HI R27, RZ, 0x1, R0 ;  /* 0x00000001ff1b9819 */ /* 0x000fe40000011400 */
[----:B------:R-:W-:-:S03]  /*5460*/  FSEL R19, R15, RZ, P0 ;  /* 0x000000ff0f137208 */ /* 0x000fc60000000000 */
[----:B------:R-:W-:Y:S02]  /*5470*/  @!P1 IMAD.IADD R26, R26, 0x1, -R27 ;  /* 0x000000011a1a9824 */ /* 0x000fe400078e0a1b */
[----:B------:R-:W-:-:S03]  /*5480*/  @!P1 IMAD R149, R27, 0x100000, R149 ;  /* 0x001000001b959824 */ /* 0x000fc600078e0295 */
[----:B------:R-:W-:-:S06]  /*5490*/  @!P1 LEA R15, R26, 0x3ff00000, 0x14 ;  /* 0x3ff000001a0f9811 */ /* 0x000fcc00078ea0ff */
[----:B------:R-:W-:-:S11]  /*54a0*/  @!P1 DMUL R18, R148, R14 ;  /* 0x0000000e94129228 */ /* 0x000fd60000000000 */
.L_x_67:
[----:B------:R-:W-:Y:S05]  /*54b0*/  BSYNC.RECONVERGENT B0 ;  /* 0x0000000000007941 */ /* 0x000fea0003800200 */
.L_x_66:
[----:B------:R-:W-:Y:S01]  /*54c0*/  FSETP.GEU.AND P0, PT, |R5|, 4.1917929649353027344, PT ;  /* 0x4086232b0500780b */ /* 0x000fe20003f0e200 */
[----:B------:R-:W-:Y:S01]  /*54d0*/  BSSY.RECONVERGENT B0, `(.L_x_68) ;  /* 0x0000013000007945 */ /* 0x000fe20003800200 */
[----:B------:R-:W-:Y:S02]  /*54e0*/  DADD R148, R24, -6.75539944105574400000e+15 ;  /* 0xc338000018947429 */ /* 0x000fe40000000000 */
[-C--:B------:R-:W-:Y:S02]  /*54f0*/  DFMA R14, R22, R12.reuse, 6.75539944105574400000e+15 ;  /* 0x43380000160e742b */ /* 0x080fe4000000000c */
[----:B------:R-:W-:Y:S01]  /*5500*/  DFMA R26, R20, R12, 6.75539944105574400000e+15 ;  /* 0x43380000141a742b */ /* 0x000fe2000000000c */
[----:B------:R-:W-:Y:S02]  /*5510*/  IMAD R13, R6, 0x100000, R29 ;  /* 0x00100000060d7824 */ /* 0x000fe400078e021d */
[----:B------:R-:W-:-:S04]  /*5520*/  IMAD.MOV.U32 R12, RZ, RZ, R28 ;  /* 0x000000ffff0c7224 */ /* 0x000fc800078e001c */
[----:B------:R-:W-:Y:S05]  /*5530*/  @!P0 BRA `(.L_x_69) ;  /* 0x0000000000308947 */ /* 0x000fea0003800000 */
        /* <DEDUP_REMOVED lines=12> */
.L_x_69:
[----:B------:R-:W-:Y:S05]  /*5600*/  BSYNC.RECONVERGENT B0 ;  /* 0x0000000000007941 */ /* 0x000fea0003800200 */
.L_x_68:
[----:B------:R-:W-:Y:S01]  /*5610*/  DADD R6, R14, -6.75539944105574400000e+15 ;  /* 0xc33800000e067429 */ /* 0x000fe20000000000 */
[----:B------:R-:W-:Y:S01]  /*5620*/  FSETP.GEU.AND P1, PT, |R17|, 4.1917929649353027344, PT ;  /* 0x4086232b1100780b */ /* 0x000fe20003f2e200 */
[----:B------:R-:W-:Y:S01]  /*5630*/  DFMA R28, R148, -UR6, R16 ;  /* 0x80000006941c7c2b */ /* 0x000fe20008000010 */
[----:B------:R-:W-:Y:S01]  /*5640*/  BSSY.RECONVERGENT B0, `(.L_x_70) ;  /* 0x000003b000007945 */ /* 0x000fe20003800200 */
[----:B------:R-:W-:Y:S01]  /*5650*/  DADD R150, R26, -6.75539944105574400000e+15 ;  /* 0xc33800001a967429 */ /* 0x000fe20000000000 */
[----:B------:R-:W-:Y:S02]  /*5660*/  FSETP.GEU.AND P3, PT, |R23|, 4.1917929649353027344, PT ;  /* 0x4086232b1700780b */ /* 0x000fe40003f6e200 */
[----:B------:R-:W-:Y:S01]  /*5670*/  FSETP.GEU.AND P0, PT, |R21|, 4.1917929649353027344, PT ;  /* 0x4086232b1500780b */ /* 0x000fe20003f0e200 */
[----:B------:R-:W-:Y:S02]  /*5680*/  DFMA R4, R6, -UR6, R22 ;  /* 0x8000000606047c2b */ /* 0x000fe40008000016 */
[----:B------:R-:W-:-:S02]  /*5690*/  DFMA R28, R148, -UR12, R28 ;  /* 0x8000000c941c7c2b */ /* 0x000fc4000800001c */
[----:B------:R-:W-:-:S04]  /*56a0*/  DFMA R148, R150, -UR6, R20 ;  /* 0x8000000696947c2b */ /* 0x000fc80008000014 */
[----:B------:R-:W-:-:S04]  /*56b0*/  DFMA R6, R6, -UR12, R4 ;  /* 0x8000000c06067c2b */ /* 0x000fc80008000004 */
[----:B------:R-:W-:Y:S02]  /*56c0*/  DFMA R4, R150, -UR12, R148 ;  /* 0x8000000c96047c2b */ /* 0x000fe40008000094 */
[--C-:B------:R-:W-:Y:S02]  /*56d0*/  DFMA R148, R28, UR14, R8.reuse ;  /* 0x0000000e1c947c2b */ /* 0x100fe40008000008 */
[----:B------:R-:W-:-:S04]  /*56e0*/  DFMA R150, R6, UR14, R8 ;  /* 0x0000000e06967c2b */ /* 0x000fc80008000008 */
[----:B------:R-:W-:Y:S02]  /*56f0*/  DFMA R8, R4, UR14, R8 ;  /* 0x0000000e04087c2b */ /* 0x000fe40008000008 */
[----:B------:R-:W-:Y:S02]  /*5700*/  DFMA R148, R28, R148, UR16 ;  /* 0x000000101c947e2b */ /* 0x000fe40008000094 */
[----:B------:R-:W-:-:S04]  /*5710*/  DFMA R150, R6, R150, UR16 ;  /* 0x0000001006967e2b */ /* 0x000fc80008000096 */
[----:B------:R-:W-:Y:S02]  /*5720*/  DFMA R8, R4, R8, UR16 ;  /* 0x0000001004087e2b */ /* 0x000fe40008000008 */
        /* <DEDUP_REMOVED lines=21> */
[----:B------:R-:W-:Y:S02]  /*5880*/  DFMA R148, R28, R148, 1 ;  /* 0x3ff000001c94742b */ /* 0x000fe40000000094 */
[----:B------:R-:W-:-:S04]  /*5890*/  DFMA R150, R6, R150, 1 ;  /* 0x3ff000000696742b */ /* 0x000fc80000000096 */
[----:B------:R-:W-:Y:S02]  /*58a0*/  DFMA R8, R4, R8, 1 ;  /* 0x3ff000000408742b */ /* 0x000fe40000000008 */
[----:B------:R-:W-:Y:S02]  /*58b0*/  DFMA R148, R28, R148, 1 ;  /* 0x3ff000001c94742b */ /* 0x000fe40000000094 */
[----:B------:R-:W-:-:S04]  /*58c0*/  DFMA R6, R6, R150, 1 ;  /* 0x3ff000000606742b */ /* 0x000fc80000000096 */
[----:B------:R-:W-:-:S04]  /*58d0*/  DFMA R28, R4, R8, 1 ;  /* 0x3ff00000041c742b */ /* 0x000fc80000000008 */
[----:B------:R-:W-:Y:S02]  /*58e0*/  IMAD R9, R24, 0x100000, R149 ;  /* 0x0010000018097824 */ /* 0x000fe400078e0295 */
[----:B------:R-:W-:Y:S01]  /*58f0*/  LEA R151, R14, R7, 0x14 ;  /* 0x000000070e977211 */ /* 0x000fe200078ea0ff */
[----:B------:R-:W-:-:S03]  /*5900*/  IMAD.MOV.U32 R8, RZ, RZ, R148 ;  /* 0x000000ffff087224 */ /* 0x000fc600078e0094 */
[----:B------:R-:W-:Y:S01]  /*5910*/  IMAD R153, R26, 0x100000, R29 ;  /* 0x001000001a997824 */ /* 0x000fe200078e021d */
[----:B------:R-:W-:Y:S06]  /*5920*/  @!P1 BRA `(.L_x_71) ;  /* 0x0000000000309947 */ /* 0x000fec0003800000 */
[----:B------:R-:W-:Y:S01]  /*5930*/  FSETP.GEU.AND P2, PT, |R17|, 4.2275390625, PT ;  /* 0x408748001100780b */ /* 0x000fe20003f4e200 */
[C---:B------:R-:W-:Y:S02]  /*5940*/  DSETP.GEU.AND P1, PT, R16.reuse, RZ, PT ;  /* 0x000000ff1000722a */ /* 0x040fe40003f2e000 */
[----:B------:R-:W-:-:S10]  /*5950*/  DADD R16, R16, +INF ;  /* 0x7ff0000010107429 */ /* 0x000fd40000000000 */
[----:B------:R-:W-:Y:S02]  /*5960*/  @!P2 LEA.HI R0, R24, R24, RZ, 0x1 ;  /* 0x000000181800a211 */ /* 0x000fe400078f08ff */
[----:B------:R-:W-:Y:S02]  /*5970*/  FSEL R8, R16, RZ, P1 ;  /* 0x000000ff10087208 */ /* 0x000fe40000800000 */
[----:B------:R-:W-:Y:S02]  /*5980*/  @!P2 SHF.R.S32.HI R5, RZ, 0x1, R0 ;  /* 0x00000001ff05a819 */ /* 0x000fe40000011400 */
[----:B------:R-:W-:-:S03]  /*5990*/  FSEL R9, R17, RZ, P1 ;  /* 0x000000ff11097208 */ /* 0x000fc60000800000 */
[----:B------:R-:W-:Y:S02]  /*59a0*/  @!P2 IMAD.IADD R4, R24, 0x1, -R5 ;  /* 0x000000011804a824 */ /* 0x000fe400078e0a05 */
[----:B------:R-:W-:-:S03]  /*59b0*/  @!P2 IMAD R149, R5, 0x100000, R149 ;  /* 0x001000000595a824 */ /* 0x000fc600078e0295 */
[----:B------:R-:W-:Y:S01]  /*59c0*/  @!P2 LEA R5, R4, 0x3ff00000, 0x14 ;  /* 0x3ff000000405a811 */ /* 0x000fe200078ea0ff */
[----:B------:R-:W-:-:S06]  /*59d0*/  @!P2 IMAD.MOV.U32 R4, RZ, RZ, RZ ;  /* 0x000000ffff04a224 */ /* 0x000fcc00078e00ff */
[----:B------:R-:W-:-:S11]  /*59e0*/  @!P2 DMUL R8, R148, R4 ;  /* 0x000000049408a228 */ /* 0x000fd60000000000 */
.L_x_71:
[----:B------:R-:W-:Y:S05]  /*59f0*/  BSYNC.RECONVERGENT B0 ;  /* 0x0000000000007941 */ /* 0x000fea0003800200 */
.L_x_70:
        /* <DEDUP_REMOVED lines=18> */
.L_x_73:
[----:B------:R-:W-:Y:S05]  /*5b20*/  BSYNC.RECONVERGENT B0 ;  /* 0x0000000000007941 */ /* 0x000fea0003800200 */
.L_x_72:
        /* <DEDUP_REMOVED lines=14> */
.L_x_75:
[----:B------:R-:W-:Y:S05]  /*5c10*/  BSYNC.RECONVERGENT B0 ;  /* 0x0000000000007941 */ /* 0x000fea0003800200 */
.L_x_74:
[----:B------:R-:W-:Y:S01]  /*5c20*/  DADD R158, R16, 1 ;  /* 0x3ff00000109e7429 */ /* 0x000fe20000000000 */
[----:B------:R-:W-:Y:S01]  /*5c30*/  BSSY.RECONVERGENT B1, `(.L_x_76) ;  /* 0x0000014000017945 */ /* 0x000fe20003800200 */
[----:B------:R-:W-:Y:S02]  /*5c40*/  DADD R28, -R10, R160 ;  /* 0x000000000a1c7229 */ /* 0x000fe400000001a0 */
[----:B------:R-:W-:Y:S02]  /*5c50*/  DADD R14, R18, 1 ;  /* 0x3ff00000120e7429 */ /* 0x000fe40000000000 */
[----:B------:R-:W0:Y:S01]  /*5c60*/  MUFU.RCP64H R17, R159 ;  /* 0x0000009f00117308 */ /* 0x000e220000001800 */
[----:B------:R-:W-:Y:S02]  /*5c70*/  DADD R8, R8, 1 ;  /* 0x3ff0000008087429 */ /* 0x000fe40000000000 */
[----:B------:R-:W-:Y:S01]  /*5c80*/  DADD R10, R4, 1 ;  /* 0x3ff00000040a7429 */ /* 0x000fe20000000000 */
[----:B------:R-:W-:Y:S01]  /*5c90*/  VIADD R16, R159, 0x300402 ;  /* 0x003004029f107836 */ /* 0x000fe20000000000 */
[----:B------:R-:W-:-:S04]  /*5ca0*/  DMUL R28, R108, R28 ;  /* 0x0000001c6c1c7228 */ /* 0x000fc80000000000 */
[----:B------:R-:W-:Y:S01]  /*5cb0*/  FSETP.GEU.AND P0, PT, |R16|, 5.8789094863358348022e-39, PT ;  /* 0x004004021000780b */ /* 0x000fe20003f0e200 */
[----:B0-----:R-:W-:-:S08]  /*5cc0*/  DFMA R6, -R158, R16, 1 ;  /* 0x3ff000009e06742b */ /* 0x001fd00000000110 */
[----:B------:R-:W-:-:S08]  /*5cd0*/  DFMA R6, R6, R6, R6 ;  /* 0x000000060606722b */ /* 0x000fd00000000006 */
[----:B------:R-:W-:-:S08]  /*5ce0*/  DFMA R6, R16, R6, R16 ;  /* 0x000000061006722b */ /* 0x000fd00000000010 */
        /* <DEDUP_REMOVED lines=8> */
.L_x_77:
[----:B------:R-:W-:Y:S05]  /*5d70*/  BSYNC.RECONVERGENT B1 ;  /* 0x0000000000017941 */ /* 0x000fea0003800200 */
.L_x_76:
        /* <DEDUP_REMOVED lines=56> */
[----:B------:R-:W-:Y:S01]  /*6100*/  @!P1 IMAD.MOV.U32 R16, RZ, RZ, RZ ;  /* 0x000000ffff109224 */ /* 0x000fe200078e00ff */
[----:B------:R-:W-:Y:S02]  /*6110*/  FSEL R19, R19, RZ, P0 ;  /* 0x000000ff13137208 */ /* 0x000fe40000000000 */
[----:B------:R-:W-:-:S05]  /*6120*/  @!P1 SHF.R.S32.HI R13, RZ, 0x1, R0 ;  /* 0x00000001ff0d9819 */ /* 0x000fca0000011400 */
[----:B------:R-:W-:Y:S02]  /*6130*/  @!P1 IMAD.IADD R12, R12, 0x1, -R13 ;  /* 0x000000010c0c9824 */ /* 0x000fe400078e0a0d */
[----:B------:R-:W-:-:S03]  /*6140*/  @!P1 IMAD R13, R13, 0x100000, R21 ;  /* 0x001000000d0d9824 */ /* 0x000fc600078e0215 */
[----:B------:R-:W-:Y:S01]  /*6150*/  @!P1 LEA R17, R12, 0x3ff00000, 0x14 ;  /* 0x3ff000000c119811 */ /* 0x000fe200078ea0ff */
[----:B------:R-:W-:-:S06]  /*6160*/  @!P1 IMAD.MOV.U32 R12, RZ, RZ, R20 ;  /* 0x000000ffff0c9224 */ /* 0x000fcc00078e0014 */
[----:B------:R-:W-:-:S11]  /*6170*/  @!P1 DMUL R18, R12, R16 ;  /* 0x000000100c129228 */ /* 0x000fd60000000000 */
.L_x_79:
[----:B------:R-:W-:Y:S05]  /*6180*/  BSYNC.RECONVERGENT B0 ;  /* 0x0000000000007941 */ /* 0x000fea0003800200 */
.L_x_78:
        /* <DEDUP_REMOVED lines=15> */
[----:B------:R-:W-:Y:S02]  /*6280*/  MOV R0, 0x62b0 ;  /* 0x000062b000007802 */ /* 0x000fe40000000f00 */
[----:B------:R-:W-:-:S07]  /*6290*/  IADD3 R4, PT, PT, R4, -0x100000, RZ ;  /* 0xfff0000004047810 */ /* 0x000fce0007ffe0ff */
[----:B------:R-:W-:Y:S05]  /*62a0*/  CALL.REL.NOINC `($__internal_0_$__cuda_sm20_dblrcp_rn_slowpath_v3) ;  /* 0x0000004000647944 */ /* 0x000fea0003c00000 */
.L_x_81:
[----:B------:R-:W-:Y:S05]  /*62b0*/  BSYNC.RECONVERGENT B1 ;  /* 0x0000000000017941 */ /* 0x000fea0003800200 */
.L_x_80:
        /* <DEDUP_REMOVED lines=56> */
[----:B------:R-:W-:Y:S02]  /*6640*/  @!P1 MOV R12, R20 ;  /* 0x00000014000c9202 */ /* 0x000fe40000000f00 */
[----:B------:R-:W-:Y:S02]  /*6650*/  @!P1 SHF.R.S32.HI R13, RZ, 0x1, R0 ;  /* 0x00000001ff0d9819 */ /* 0x000fe40000011400 */
[----:B------:R-:W-:-:S03]  /*6660*/  FSEL R19, R19, RZ, P0 ;  /* 0x000000ff13137208 */ /* 0x000fc60000000000 */
[----:B------:R-:W-:Y:S02]  /*6670*/  @!P1 IMAD.IADD R16, R16, 0x1, -R13 ;  /* 0x0000000110109824 */ /* 0x000fe400078e0a0d */
[----:B------:R-:W-:-:S03]  /*6680*/  @!P1 IMAD R13, R13, 0x100000, R21 ;  /* 0x001000000d0d9824 */ /* 0x000fc600078e0215 */
[----:B------:R-:W-:Y:S01]  /*6690*/  @!P1 LEA R17, R16, 0x3ff00000, 0x14 ;  /* 0x3ff0000010119811 */ /* 0x000fe200078ea0ff */
[----:B------:R-:W-:-:S06]  /*66a0*/  @!P1 IMAD.MOV.U32 R16, RZ, RZ, RZ ;  /* 0x000000ffff109224 */ /* 0x000fcc00078e00ff */
[----:B------:R-:W-:-:S11]  /*66b0*/  @!P1 DMUL R18, R12, R16 ;  /* 0x000000100c129228 */ /* 0x000fd60000000000 */
.L_x_83:
[----:B------:R-:W-:Y:S05]  /*66c0*/  BSYNC.RECONVERGENT B0 ;  /* 0x0000000000007941 */ /* 0x000fea0003800200 */
.L_x_82:
        /* <DEDUP_REMOVED lines=18> */
.L_x_85:
[----:B------:R-:W-:Y:S05]  /*67f0*/  BSYNC.RECONVERGENT B1 ;  /* 0x0000000000017941 */ /* 0x000fea0003800200 */
.L_x_84:
[----:B------:R-:W0:Y:S01]  /*6800*/  LDC.64 R12, c[0x0][0x390] ;  /* 0x0000e400ff0c7b82 */ /* 0x000e220000000a00 */
[----:B------:R-:W-:Y:S01]  /*6810*/  IMAD.MOV.U32 R18, RZ, RZ, 0x652b82fe ;  /* 0x652b82feff127424 */ /* 0x000fe200078e00ff */
[----:B------:R-:W-:Y:S01]  /*6820*/  UMOV UR6, 0xfefa39ef ;  /* 0xfefa39ef00067882 */ /* 0x000fe20000000000 */
[----:B------:R-:W-:Y:S01]  /*6830*/  IMAD.MOV.U32 R19, RZ, RZ, 0x3ff71547 ;  /* 0x3ff71547ff137424 */ /* 0x000fe200078e00ff */
[----:B------:R-:W-:Y:S01]  /*6840*/  UMOV UR7, 0x3fe62e42 ;  /* 0x3fe62e4200077882 */ /* 0x000fe20000000000 */
[----:B------:R-:W-:Y:S01]  /*6850*/  BSSY.RECONVERGENT B0, `(.L_x_86) ;  /* 0x0000045000007945 */ /* 0x000fe20003800200 */
[----:B0-----:R-:W-:-:S08]  /*6860*/  DMUL R12, R12, 0.5 ;  /* 0x3fe000000c0c7828 */ /* 0x001fd00000000000 */
[C---:B------:R-:W-:Y:S02]  /*6870*/  DFMA R4, R12.reuse, R30, R68 ;  /* 0x0000001e0c04722b */ /* 0x040fe40000000044 */
[----:B------:R-:W-:-:S06]  /*6880*/  DFMA R12, R12, R38, R62 ;  /* 0x000000260c0c722b */ /* 0x000fcc000000003e */
        /* <DEDUP_REMOVED lines=30> */
[----:B------:R-:W0:Y:S01]  /*6a70*/  MUFU.RCP64H R21, R11 ;  /* 0x0000000b00157308 */ /* 0x000e220000001800 */
[----:B------:R-:W-:Y:S01]  /*6a80*/  UMOV UR7, 0x3fa55555 ;  /* 0x3fa5555500077882 */ /* 0x000fe20000000000 */
[----:B------:R-:W-:-:S04]  /*6a90*/  VIADD R20, R11, 0x300402 ;  /* 0x003004020b147836 */ /* 0x000fc80000000000 */
[----:B------:R-:W-:Y:S01]  /*6aa0*/  DFMA R22, R16, R22, UR6 ;  /* 0x0000000610167e2b */ /* 0x000fe20008000016 */
[----:B------:R-:W-:Y:S01]  /*6ab0*/  UMOV UR6, 0x55555511 ;  /* 0x5555551100067882 */ /* 0x000fe20000000000 */
[----:B------:R-:W-:Y:S01]  /*6ac0*/  UMOV UR7, 0x3fc55555 ;  /* 0x3fc5555500077882 */ /* 0x000fe20000000000 */
[----:B------:R-:W-:-:S05]  /*6ad0*/  FSETP.GEU.AND P2, PT, |R20|, 5.8789094863358348022e-39, PT ;  /* 0x004004021400780b */ /* 0x000fca0003f4e200 */
[----:B------:R-:W-:Y:S01]  /*6ae0*/  DFMA R22, R16, R22, UR6 ;  /* 0x0000000610167e2b */ /* 0x000fe20008000016 */
[----:B------:R-:W-:Y:S01]  /*6af0*/  UMOV UR6, 0xb ;  /* 0x0000000b00067882 */ /* 0x000fe20000000000 */
[----:B------:R-:W-:Y:S01]  /*6b00*/  UMOV UR7, 0x3fe00000 ;  /* 0x3fe0000000077882 */ /* 0x000fe20000000000 */
[----:B0-----:R-:W-:-:S05]  /*6b10*/  DFMA R148, -R10, R20, 1 ;  /* 0x3ff000000a94742b */ /* 0x001fca0000000114 */
[----:B------:R-:W-:-:S03]  /*6b20*/  DFMA R22, R16, R22, UR6 ;  /* 0x0000000610167e2b */ /* 0x000fc60008000016 */
[----:B------:R-:W-:-:S05]  /*6b30*/  DFMA R148, R148, R148, R148 ;  /* 0x000000949494722b */ /* 0x000fca0000000094 */
[----:B------:R-:W-:-:S03]  /*6b40*/  DFMA R22, R16, R22, 1 ;  /* 0x3ff000001016742b */ /* 0x000fc60000000016 */
[----:B------:R-:W-:-:S05]  /*6b50*/  DFMA R150, R20, R148, R20 ;  /* 0x000000941496722b */ /* 0x000fca0000000014 */
[----:B------:R-:W-:Y:S02]  /*6b60*/  DFMA R148, R16, R22, 1 ;  /* 0x3ff000001094742b */ /* 0x000fe40000000016 */
[----:B------:R-:W-:Y:S02]  /*6b70*/  DADD R22, -R12, R160 ;  /* 0x000000000c167229 */ /* 0x000fe400000001a0 */
[----:B------:R-:W-:-:S06]  /*6b80*/  DFMA R16, -R10, R150, 1 ;  /* 0x3ff000000a10742b */ /* 0x000fcc0000000196 */
[----:B------:R-:W-:Y:S02]  /*6b90*/  DMUL R22, R120, R22 ;  /* 0x0000001678167228 */ /* 0x000fe40000000000 */
[----:B------:R-:W-:Y:S01]  /*6ba0*/  DFMA R12, R150, R16, R150 ;  /* 0x00000010960c722b */ /* 0x000fe20000000096 */
[----:B------:R-:W-:Y:S01]  /*6bb0*/  LEA R17, R18, R149, 0x14 ;  /* 0x0000009512117211 */ /* 0x000fe200078ea0ff */
[----:B------:R-:W-:Y:S01]  /*6bc0*/  IMAD.MOV.U32 R16, RZ, RZ, R148 ;  /* 0x000000ffff107224 */ /* 0x000fe200078e0094 */
[----:B------:R-:W-:Y:S08]  /*6bd0*/  @!P0 BRA `(.L_x_87) ;  /* 0x0000000000308947 */ /* 0x000ff00003800000 */
        /* <DEDUP_REMOVED lines=12> */
.L_x_87:
[----:B------:R-:W-:Y:S05]  /*6ca0*/  BSYNC.RECONVERGENT B0 ;  /* 0x0000000000007941 */ /* 0x000fea0003800200 */
.L_x_86:
        /* <DEDUP_REMOVED lines=10> */
.L_x_89:
[----:B------:R-:W-:Y:S05]  /*6d50*/  BSYNC.RECONVERGENT B1 ;  /* 0x0000000000017941 */ /* 0x000fea0003800200 */
.L_x_88:
        /* <DEDUP_REMOVED lines=18> */
.L_x_91:
[----:B------:R-:W-:Y:S05]  /*6e80*/  BSYNC.RECONVERGENT B1 ;  /* 0x0000000000017941 */ /* 0x000fea0003800200 */
.L_x_90:
        /* <DEDUP_REMOVED lines=18> */
.L_x_93:
[----:B------:R-:W-:Y:S05]  /*6fb0*/  BSYNC.RECONVERGENT B1 ;  /* 0x0000000000017941 */ /* 0x000fea0003800200 */
.L_x_92:
        /* <DEDUP_REMOVED lines=18> */
.L_x_95:
[----:B------:R-:W-:Y:S05]  /*70e0*/  BSYNC.RECONVERGENT B1 ;  /* 0x0000000000017941 */ /* 0x000fea0003800200 */
.L_x_94:
        /* <DEDUP_REMOVED lines=15> */
.L_x_97:
[----:B------:R-:W-:Y:S05]  /*71e0*/  BSYNC.RECONVERGENT B1 ;  /* 0x0000000000017941 */ /* 0x000fea0003800200 */
.L_x_96:
[----:B------:R-:W0:Y:S01]  /*71f0*/  LDC.64 R148, c[0x0][0x390] ;  /* 0x0000e400ff947b82 */ /* 0x000e220000000a00 */
[----:B------:R-:W-:Y:S01]  /*7200*/  DMUL R4, R96, R10 ;  /* 0x0000000a60047228 */ /* 0x000fe20000000000 */
[----:B------:R-:W-:Y:S01]  /*7210*/  UMOV UR6, 0xfefa39ef ;  /* 0xfefa39ef00067882 */ /* 0x000fe20000000000 */
        /* <DEDUP_REMOVED lines=21> */
[----:B0-----:R-:W-:Y:S01]  /*7370*/  DMUL R14, R148, 0.5 ;  /* 0x3fe00000940e7828 */ /* 0x001fe20000000000 */
[----:B------:R-:W-:Y:S07]  /*7380*/  BSSY.RECONVERGENT B0, `(.L_x_98) ;  /* 0x0000046000007945 */ /* 0x000fee0003800200 */
[----:B------:R-:W-:-:S02]  /*7390*/  DFMA R20, R14, R36, R74 ;  /* 0x000000240e14722b */ /* 0x000fc4000000004a */
[C---:B------:R-:W-:Y:S02]  /*73a0*/  DFMA R150, R14.reuse, R42, R66 ;  /* 0x0000002a0e96722b */ /* 0x040fe40000000042 */
[----:B------:R-:W-:-:S04]  /*73b0*/  DFMA R152, R14, R38, R62 ;  /* 0x000000260e98722b */ /* 0x000fc8000000003e */
[----:B------:R-:W-:-:S08]  /*73c0*/  DMUL R16, R20, R20 ;  /* 0x0000001414107228 */ /* 0x000fd00000000000 */
[----:B------:R-:W-:Y:S02]  /*73d0*/  DFMA R18, -R20, R16, R20 ;  /* 0x000000101412722b */ /* 0x000fe40000000114 */
[----:B------:R-:W-:Y:S02]  /*73e0*/  DFMA R16, R98, R8, R4 ;  /* 0x000000086210722b */ /* 0x000fe40000000004 */
[----:B------:R-:W-:Y:S02]  /*73f0*/  DFMA R4, R14, R34, R72 ;  /* 0x000000220e04722b */ /* 0x000fe40000000048 */
[----:B------:R-:W-:Y:S02]  /*7400*/  DADD R20, R138, -R20 ;  /* 0x000000008a147229 */ /* 0x000fe40000000814 */
[----:B------:R-:W-:Y:S02]  /*7410*/  DFMA R18, R136, R18, -R150 ;  /* 0x000000128812722b */ /* 0x000fe40000000896 */
[----:B------:R-:W-:-:S02]  /*7420*/  DFMA R16, R94, R12, R16 ;  /* 0x0000000c5e10722b */ /* 0x000fc40000000010 */
[----:B------:R-:W-:-:S04]  /*7430*/  DMUL R150, R4, R4 ;  /* 0x0000000404967228 */ /* 0x000fc80000000000 */
[----:B------:R-:W-:-:S04]  /*7440*/  DADD R18, R146, R18 ;  /* 0x0000000092127229 */ /* 0x000fc80000000012 */
[----:B------:R-:W-:-:S04]  /*7450*/  DFMA R150, -R4, R150, R4 ;  /* 0x000000960496722b */ /* 0x000fc80000000104 */
[----:B------:R-:W-:Y:S02]  /*7460*/  DFMA R20, R20, R16, R18 ;  /* 0x000000101414722b */ /* 0x000fe40000000012 */
[----:B------:R-:W-:Y:S02]  /*7470*/  DFMA R18, R14, R40, R64 ;  /* 0x000000280e12722b */ /* 0x000fe40000000040 */
[----:B------:R-:W-:-:S06]  /*7480*/  DMUL R16, R90, R10 ;  /* 0x0000000a5a107228 */ /* 0x000fcc0000000000 */
[----:B------:R-:W-:Y:S02]  /*7490*/  DFMA R150, R124, R150, -R18 ;  /* 0x000000967c96722b */ /* 0x000fe40000000812 */
[----:B------:R-:W-:Y:S02]  /*74a0*/  DFMA R16, R92, R6, R16 ;  /* 0x000000065c10722b */ /* 0x000fe40000000010 */
[----:B------:R-:W-:Y:S02]  /*74b0*/  DADD R18, R126, -R4 ;  /* 0x000000007e127229 */ /* 0x000fe40000000804 */
[----:B------:R-:W-:Y:S02]  /*74c0*/  DFMA R4, R14, R32, R70 ;  /* 0x000000200e04722b */ /* 0x000fe40000000046 */
[----:B------:R-:W-:Y:S02]  /*74d0*/  DADD R150, R134, R150 ;  /* 0x0000000086967229 */ /* 0x000fe40000000096 */
[----:B------:R-:W-:-:S08]  /*74e0*/  DFMA R16, R88, R12, R16 ;  /* 0x0000000c5810722b */ /* 0x000fd00000000010 */
[----:B------:R-:W-:Y:S02]  /*74f0*/  DFMA R18, R18, R16, R150 ;  /* 0x000000101212722b */ /* 0x000fe40000000096 */
[----:B------:R-:W-:-:S08]  /*7500*/  DMUL R16, R4, R4 ;  /* 0x0000000404107228 */ /* 0x000fd00000000000 */
[----:B------:R-:W-:-:S08]  /*7510*/  DFMA R16, -R4, R16, R4 ;  /* 0x000000100410722b */ /* 0x000fd00000000104 */
[----:B------:R-:W-:Y:S02]  /*7520*/  DFMA R152, R112, R16, -R152 ;  /* 0x000000107098722b */ /* 0x000fe40000000898 */
[----:B------:R-:W-:-:S06]  /*7530*/  DMUL R16, R84, R8 ;  /* 0x0000000854107228 */ /* 0x000fcc0000000000 */
[----:B------:R-:W-:Y:S02]  /*7540*/  DADD R152, R122, R152 ;  /* 0x000000007a987229 */ /* 0x000fe40000000098 */
[----:B------:R-:W-:-:S08]  /*7550*/  DFMA R16, R86, R6, R16 ;  /* 0x000000065610722b */ /* 0x000fd00000000010 */
[----:B------:R-:W-:Y:S02]  /*7560*/  DFMA R150, R82, R12, R16 ;  /* 0x0000000c5296722b */ /* 0x000fe40000000010 */
[----:B------:R-:W-:Y:S02]  /*7570*/  DFMA R12, R20, R148, R74 ;  /* 0x00000094140c722b */ /* 0x000fe4000000004a */
[----:B------:R-:W-:-:S06]  /*7580*/  DADD R16, R114, -R4 ;  /* 0x0000000072107229 */ /* 0x000fcc0000000804 */
[----:B------:R-:W-:Y:S02]  /*7590*/  DMUL R154, R12, -100 ;  /* 0xc05900000c9a7828 */ /* 0x000fe40000000000 */
[----:B------:R-:W-:Y:S01]  /*75a0*/  DFMA R16, R16, R150, R152 ;  /* 0x000000961010722b */ /* 0x000fe20000000098 */
[----:B------:R-:W-:Y:S02]  /*75b0*/  IMAD.MOV.U32 R150, RZ, RZ, 0x652b82fe ;  /* 0x652b82feff967424 */ /* 0x000fe400078e00ff */
[----:B------:R-:W-:-:S05]  /*75c0*/  IMAD.MOV.U32 R151, RZ, RZ, 0x3ff71547 ;  /* 0x3ff71547ff977424 */ /* 0x000fca00078e00ff */
[----:B------:R-:W-:Y:S01]  /*75d0*/  FSETP.GEU.AND P0, PT, |R155|, 4.1917929649353027344, PT ;  /* 0x4086232b9b00780b */ /* 0x000fe20003f0e200 */
[----:B------:R-:W-:-:S08]  /*75e0*/  DFMA R156, R154, R150, 6.75539944105574400000e+15 ;  /* 0x433800009a9c742b */ /* 0x000fd00000000096 */
[----:B------:R-:W-:-:S08]  /*75f0*/  DADD R4, R156, -6.75539944105574400000e+15 ;  /* 0xc33800009c047429 */ /* 0x000fd00000000000 */
[----:B------:R-:W-:-:S08]  /*7600*/  DFMA R152, R4, -UR6, R154 ;  /* 0x8000000604987c2b */ /* 0x000fd0000800009a */
[----:B------:R-:W-:Y:S01]  /*7610*/  DFMA R4, R4, -UR12, R152 ;  /* 0x8000000c04047c2b */ /* 0x000fe20008000098 */
[----:B------:R-:W-:Y:S02]  /*7620*/  IMAD.MOV.U32 R152, RZ, RZ, -0x35dec16 ;  /* 0xfca213eaff987424 */ /* 0x000fe400078e00ff */
[----:B------:R-:W-:-:S06]  /*7630*/  IMAD.MOV.U32 R153, RZ, RZ, 0x3e928af3 ;  /* 0x3e928af3ff997424 */ /* 0x000fcc00078e00ff */
[----:B------:R-:W-:-:S08]  /*7640*/  DFMA R158, R4, UR14, R152 ;  /* 0x0000000e049e7c2b */ /* 0x000fd00008000098 */
[----:B------:R-:W-:-:S08]  /*7650*/  DFMA R158, R4, R158, UR16 ;  /* 0x00000010049e7e2b */ /* 0x000fd0000800009e */
[----:B------:R-:W-:-:S08]  /*7660*/  DFMA R158, R4, R158, UR18 ;  /* 0x00000012049e7e2b */ /* 0x000fd0000800009e */
[----:B------:R-:W-:-:S08]  /*7670*/  DFMA R158, R4, R158, UR20 ;  /* 0x00000014049e7e2b */ /* 0x000fd0000800009e */
[----:B------:R-:W-:-:S08]  /*7680*/  DFMA R158, R4, R158, UR22 ;  /* 0x00000016049e7e2b */ /* 0x000fd0000800009e */
[----:B------:R-:W-:-:S08]  /*7690*/  DFMA R158, R4, R158, UR24 ;  /* 0x00000018049e7e2b */ /* 0x000fd0000800009e */
[----:B------:R-:W-:-:S08]  /*76a0*/  DFMA R158, R4, R158, UR26 ;  /* 0x0000001a049e7e2b */ /* 0x000fd0000800009e */
[----:B------:R-:W-:-:S08]  /*76b0*/  DFMA R158, R4, R158, UR28 ;  /* 0x0000001c049e7e2b */ /* 0x000fd0000800009e */
[----:B------:R-:W-:-:S08]  /*76c0*/  DFMA R158, R4, R158, UR30 ;  /* 0x0000001e049e7e2b */ /* 0x000fd0000800009e */
[----:B------:R-:W-:-:S08]  /*76d0*/  DFMA R158, R4, R158, 1 ;  /* 0x3ff00000049e742b */ /* 0x000fd0000000009e */
[----:B------:R-:W-:-:S10]  /*76e0*/  DFMA R158, R4, R158, 1 ;  /* 0x3ff00000049e742b */ /* 0x000fd4000000009e */
[----:B------:R-:W-:Y:S02]  /*76f0*/  IMAD R5, R156, 0x100000, R159 ;  /* 0x001000009c057824 */ /* 0x000fe400078e029f */
[----:B------:R-:W-:Y:S01]  /*7700*/  IMAD.MOV.U32 R4, RZ, RZ, R158 ;  /* 0x000000ffff047224 */ /* 0x000fe200078e009e */
[----:B------:R-:W-:Y:S06]  /*7710*/  @!P0 BRA `(.L_x_99) ;  /* 0x0000000000308947 */ /* 0x000fec0003800000 */
[----:B------:R-:W-:Y:S01]  /*7720*/  FSETP.GEU.AND P1, PT, |R155|, 4.2275390625, PT ;  /* 0x408748009b00780b */ /* 0x000fe20003f2e200 */
[C---:B------:R-:W-:Y:S02]  /*7730*/  DSETP.GEU.AND P0, PT, R154.reuse, RZ, PT ;  /* 0x000000ff9a00722a */ /* 0x040fe40003f0e000 */
[----:B------:R-:W-:-:S10]  /*7740*/  DADD R154, R154, +INF ;  /* 0x7ff000009a9a7429 */ /* 0x000fd40000000000 */
[----:B------:R-:W-:Y:S02]  /*7750*/  @!P1 LEA.HI R0, R156, R156, RZ, 0x1 ;  /* 0x0000009c9c009211 */ /* 0x000fe400078f08ff */
[----:B------:R-:W-:Y:S01]  /*7760*/  FSEL R4, R154, RZ, P0 ;  /* 0x000000ff9a047208 */ /* 0x000fe20000000000 */
[----:B------:R-:W-:Y:S01]  /*7770*/  @!P1 IMAD.MOV.U32 R154, RZ, RZ, RZ ;  /* 0x000000ffff9a9224 */ /* 0x000fe200078e00ff */
[----:B------:R-:W-:Y:S02]  /*7780*/  @!P1 SHF.R.S32.HI R157, RZ, 0x1, R0 ;  /* 0x00000001ff9d9819 */ /* 0x000fe40000011400 */
[----:B------:R-:W-:Y:S02]  /*7790*/  FSEL R5, R155, RZ, P0 ;  /* 0x000000ff9b057208 */ /* 0x000fe40000000000 */
[----:B------:R-:W-:Y:S01]  /*77a0*/  @!P1 IADD3 R156, PT, PT, R156, -R157, RZ ;  /* 0x8000009d9c9c9210 */ /* 0x000fe20007ffe0ff */
[----:B------:R-:W-:-:S03]  /*77b0*/  @!P1 IMAD R159, R157, 0x100000, R159 ;  /* 0x001000009d9f9824 */ /* 0x000fc600078e029f */
[----:B------:R-:W-:-:S06]  /*77c0*/  @!P1 LEA R155, R156, 0x3ff00000, 0x14 ;  /* 0x3ff000009c9b9811 */ /* 0x000fcc00078ea0ff */
[----:B------:R-:W-:-:S11]  /*77d0*/  @!P1 DMUL R4, R158, R154 ;  /* 0x0000009a9e049228 */ /* 0x000fd60000000000 */
.L_x_99:
[----:B------:R-:W-:Y:S05]  /*77e0*/  BSYNC.RECONVERGENT B0 ;  /* 0x0000000000007941 */ /* 0x000fea0003800200 */
.L_x_98:
[----:B------:R-:W-:Y:S01]  /*77f0*/  DMUL R8, R78, R8 ;  /* 0x000000084e087228 */ /* 0x000fe20000000000 */
[----:B------:R-:W-:Y:S01]  /*7800*/  BSSY.RECONVERGENT B0, `(.L_x_100) ;  /* 0x000002c000007945 */ /* 0x000fe20003800200 */
[----:B------:R-:W-:-:S06]  /*7810*/  DFMA R154, R14, R30, R68 ;  /* 0x0000001e0e9a722b */ /* 0x000fcc0000000044 */
[----:B------:R-:W-:Y:S02]  /*7820*/  DFMA R8, R80, R6, R8 ;  /* 0x000000065008722b */ /* 0x000fe40000000008 */
[----:B------:R-:W-:-:S06]  /*7830*/  DMUL R6, R154, R154 ;  /* 0x0000009a9a067228 */ /* 0x000fcc0000000000 */
[----:B------:R-:W-:Y:S02]  /*7840*/  DFMA R8, R76, R10, R8 ;  /* 0x0000000a4c08722b */ /* 0x000fe40000000008 */
[----:B------:R-:W-:Y:S02]  /*7850*/  DFMA R10, R14, R28, R60 ;  /* 0x0000001c0e0a722b */ /* 0x000fe4000000003c */
[--C-:B------:R-:W-:Y:S02]  /*7860*/  DFMA R6, -R154, R6, R154.reuse ;  /* 0x000000069a06722b */ /* 0x100fe4000000019a */
[----:B------:R-:W-:-:S06]  /*7870*/  DADD R14, R102, -R154 ;  /* 0x00000000660e7229 */ /* 0x000fcc000000089a */
[----:B------:R-:W-:-:S08]  /*7880*/  DFMA R6, R100, R6, -R10 ;  /* 0x000000066406722b */ /* 0x000fd0000000080a */
[----:B------:R-:W-:-:S08]  /*7890*/  DADD R6, R110, R6 ;  /* 0x000000006e067229 */ /* 0x000fd00000000006 */
[----:B------:R-:W-:Y:S02]  /*78a0*/  DFMA R14, R14, R8, R6 ;  /* 0x000000080e0e722b */ /* 0x000fe40000000006 */
[----:B------:R-:W-:-:S08]  /*78b0*/  DFMA R6, R18, R148, R72 ;  /* 0x000000941206722b */ /* 0x000fd00000000048 */
[----:B------:R-:W-:-:S08]  /*78c0*/  DMUL R6, R6, -100 ;  /* 0xc059000006067828 */ /* 0x000fd00000000000 */
[----:B------:R-:W-:Y:S02]  /*78d0*/  DFMA R154, R6, R150, 6.75539944105574400000e+15 ;  /* 0x43380000069a742b */ /* 0x000fe40000000096 */
[----:B------:R-:W-:-:S06]  /*78e0*/  FSETP.GEU.AND P0, PT, |R7|, 4.1917929649353027344, PT ;  /* 0x4086232b0700780b */ /* 0x000fcc0003f0e200 */
[----:B------:R-:W-:-:S08]  /*78f0*/  DADD R8, R154, -6.75539944105574400000e+15 ;  /* 0xc33800009a087429 */ /* 0x000fd00000000000 */
[----:B------:R-:W-:-:S08]  /*7900*/  DFMA R156, R8, -UR6, R6 ;  /* 0x80000006089c7c2b */ /* 0x000fd00008000006 */
[----:B------:R-:W-:-:S08]  /*7910*/  DFMA R8, R8, -UR12, R156 ;  /* 0x8000000c08087c2b */ /* 0x000fd0000800009c */
        /* <DEDUP_REMOVED lines=26> */
.L_x_101:
[----:B------:R-:W-:Y:S05]  /*7ac0*/  BSYNC.RECONVERGENT B0 ;  /* 0x0000000000007941 */ /* 0x000fea0003800200 */
.L_x_100:
[----:B------:R-:W-:Y:S01]  /*7ad0*/  DFMA R154, R16, R148, R70 ;  /* 0x00000094109a722b */ /* 0x000fe20000000046 */
[----:B------:R-:W-:Y:S07]  /*7ae0*/  BSSY.RECONVERGENT B0, `(.L_x_102) ;  /* 0x0000021000007945 */ /* 0x000fee0003800200 */
        /* <DEDUP_REMOVED lines=17> */
[----:B------:R-:W-:Y:S01]  /*7c00*/  IMAD R7, R156, 0x100000, R159 ;  /* 0x001000009c077824 */ /* 0x000fe200078e029f */
[----:B------:R-:W-:Y:S01]  /*7c10*/  MOV R6, R158 ;  /* 0x0000009e00067202 */ /* 0x000fe20000000f00 */
        /* <DEDUP_REMOVED lines=13> */
.L_x_103:
[----:B------:R-:W-:Y:S05]  /*7cf0*/  BSYNC.RECONVERGENT B0 ;  /* 0x0000000000007941 */ /* 0x000fea0003800200 */
.L_x_102:
        /* <DEDUP_REMOVED lines=34> */
.L_x_105:
[----:B------:R-:W-:Y:S05]  /*7f20*/  BSYNC.RECONVERGENT B0 ;  /* 0x0000000000007941 */ /* 0x000fea0003800200 */
.L_x_104:
[----:B------:R-:W-:Y:S01]  /*7f30*/  DADD R12, -R142, R12 ;  /* 0x000000008e0c7229 */ /* 0x000fe2000000010c */
[----:B------:R-:W-:Y:S07]  /*7f40*/  BSSY.RECONVERGENT B0, `(.L_x_106) ;  /* 0x0000022000007945 */ /* 0x000fee0003800200 */
[----:B------:R-:W-:-:S08]  /*7f50*/  DMUL R12, R140, -R12 ;  /* 0x8000000c8c0c7228 */ /* 0x000fd00000000000 */
        /* <DEDUP_REMOVED lines=16> */
[----:B------:R-:W-:Y:S01]  /*8060*/  LEA R159, R150, R153, 0x14 ;  /* 0x00000099969f7211 */ /* 0x000fe200078ea0ff */
[----:B------:R-:W-:Y:S01]  /*8070*/  IMAD.MOV.U32 R158, RZ, RZ, R152 ;  /* 0x000000ffff9e7224 */ /* 0x000fe200078e0098 */
[----:B------:R-:W-:Y:S06]  /*8080*/  @!P0 BRA `(.L_x_107) ;  /* 0x0000000000348947 */ /* 0x000fec0003800000 */
[----:B------:R-:W-:Y:S01]  /*8090*/  FSETP.GEU.AND P1, PT, |R13|, 4.2275390625, PT ;  /* 0x408748000d00780b */ /* 0x000fe20003f2e200 */
[C---:B------:R-:W-:Y:S02]  /*80a0*/  DSETP.GEU.AND P0, PT, R12.reuse, RZ, PT ;  /* 0x000000ff0c00722a */ /* 0x040fe40003f0e000 */
[----:B------:R-:W-:-:S10]  /*80b0*/  DADD R12, R12, +INF ;  /* 0x7ff000000c0c7429 */ /* 0x000fd40000000000 */
[----:B------:R-:W-:Y:S02]  /*80c0*/  @!P1 LEA.HI R0, R150, R150, RZ, 0x1 ;  /* 0x0000009696009211 */ /* 0x000fe400078f08ff */
[----:B------:R-:W-:Y:S02]  /*80d0*/  FSEL R159, R13, RZ, P0 ;  /* 0x000000ff0d9f7208 */ /* 0x000fe40000000000 */
[----:B------:R-:W-:Y:S02]  /*80e0*/  @!P1 SHF.R.S32.HI R149, RZ, 0x1, R0 ;  /* 0x00000001ff959819 */ /* 0x000fe40000011400 */
[----:B------:R-:W-:Y:S01]  /*80f0*/  FSEL R158, R12, RZ, P0 ;  /* 0x000000ff0c9e7208 */ /* 0x000fe20000000000 */
[----:B------:R-:W-:Y:S02]  /*8100*/  @!P1 IMAD.MOV.U32 R12, RZ, RZ, R152 ;  /* 0x000000ffff0c9224 */ /* 0x000fe400078e0098 */
[----:B------:R-:W-:Y:S02]  /*8110*/  @!P1 IMAD.IADD R148, R150, 0x1, -R149 ;  /* 0x0000000196949824 */ /* 0x000fe400078e0a95 */
[----:B------:R-:W-:-:S03]  /*8120*/  @!P1 IMAD R13, R149, 0x100000, R153 ;  /* 0x00100000950d9824 */ /* 0x000fc600078e0299 */
[----:B------:R-:W-:Y:S01]  /*8130*/  @!P1 LEA R149, R148, 0x3ff00000, 0x14 ;  /* 0x3ff0000094959811 */ /* 0x000fe200078ea0ff */
[----:B------:R-:W-:-:S06]  /*8140*/  @!P1 IMAD.MOV.U32 R148, RZ, RZ, RZ ;  /* 0x000000ffff949224 */ /* 0x000fcc00078e00ff */
[----:B------:R-:W-:-:S11]  /*8150*/  @!P1 DMUL R158, R12, R148 ;  /* 0x000000940c9e9228 */ /* 0x000fd60000000000 */
.L_x_107:
[----:B------:R-:W-:Y:S05]  /*8160*/  BSYNC.RECONVERGENT B0 ;  /* 0x0000000000007941 */ /* 0x000fea0003800200 */
.L_x_106:
        /* <DEDUP_REMOVED lines=11> */
[----:B------:R-:W-:Y:S02]  /*8220*/  DADD R12, -R10, R160 ;  /* 0x000000000a0c7229 */ /* 0x000fe400000001a0 */
[----:B------:R-:W-:-:S04]  /*8230*/  DADD R10, R4, 1 ;  /* 0x3ff00000040a7429 */ /* 0x000fc80000000000 */
[----:B------:R-:W-:Y:S02]  /*8240*/  DFMA R160, -R158, R150, 1 ;  /* 0x3ff000009ea0742b */ /* 0x000fe40000000196 */
[----:B------:R-:W-:-:S06]  /*8250*/  DMUL R12, R108, R12 ;  /* 0x0000000c6c0c7228 */ /* 0x000fcc0000000000 */
[----:B------:R-:W-:Y:S01]  /*8260*/  DFMA R160, R150, R160, R150 ;  /* 0x000000a096a0722b */ /* 0x000fe20000000096 */
[----:B------:R-:W-:Y:S10]  /*8270*/  @P0 BRA `(.L_x_109) ;  /* 0x0000000000100947 */ /* 0x000ff40003800000 */
[----:B------:R-:W-:Y:S02]  /*8280*/  LOP3.LUT R4, R159, 0x7fffffff, RZ, 0xc0, !PT ;  /* 0x7fffffff9f047812 */ /* 0x000fe400078ec0ff */
[----:B------:R-:W-:-:S03]  /*8290*/  MOV R0, 0x82c0 ;  /* 0x000082c000007802 */ /* 0x000fc60000000f00 */
[----:B------:R-:W-:-:S07]  /*82a0*/  VIADD R4, R4, 0xfff00000 ;  /* 0xfff0000004047836 */ /* 0x000fce0000000000 */
[----:B------:R-:W-:Y:S05]  /*82b0*/  CALL.REL.NOINC `($__internal_0_$__cuda_sm20_dblrcp_rn_slowpath_v3) ;  /* 0x0000002000607944 */ /* 0x000fea0003c00000 */
.L_x_109:
[----:B------:R-:W-:Y:S05]  /*82c0*/  BSYNC.RECONVERGENT B1 ;  /* 0x0000000000017941 */ /* 0x000fea0003800200 */
.L_x_108:
[----:B------:R-:W-:Y:S01]  /*82d0*/  DFMA R4, R18, UR10, R72 ;  /* 0x0000000a12047c2b */ /* 0x000fe20008000048 */
[----:B------:R-:W-:Y:S01]  /*82e0*/  IMAD.MOV.U32 R148, RZ, RZ, 0x652b82fe ;  /* 0x652b82feff947424 */ /* 0x000fe200078e00ff */
[----:B------:R-:W-:Y:S01]  /*82f0*/  MOV R149, 0x3ff71547 ;  /* 0x3ff7154700957802 */ /* 0x000fe20000000f00 */
[----:B------:R-:W-:Y:S01]  /*8300*/  UMOV UR6, 0xfefa39ef ;  /* 0xfefa39ef00067882 */ /* 0x000fe20000000000 */
[----:B------:R-:W-:Y:S01]  /*8310*/  UMOV UR7, 0x3fe62e42 ;  /* 0x3fe62e4200077882 */ /* 0x000fe20000000000 */
[----:B------:R-:W-:Y:S03]  /*8320*/  BSSY.RECONVERGENT B0, `(.L_x_110) ;  /* 0x0000039000007945 */ /* 0x000fe60003800200 */
        /* <DEDUP_REMOVED lines=56> */
.L_x_111:
[----:B------:R-:W-:Y:S05]  /*86b0*/  BSYNC.RECONVERGENT B0 ;  /* 0x0000000000007941 */ /* 0x000fea0003800200 */
.L_x_110:
[----:B------:R-:W-:Y:S01]  /*86c0*/  DADD R158, R158, 1 ;  /* 0x3ff000009e9e7429 */ /* 0x000fe20000000000 */
[----:B------:R-:W-:Y:S05]  /*86d0*/  BSSY.RECONVERGENT B1, `(.L_x_112) ;  /* 0x0000010000017945 */ /* 0x000fea0003800200 */
[----:B------:R-:W0:Y:S04]  /*86e0*/  MUFU.RCP64H R5, R159 ;  /* 0x0000009f00057308 */ /* 0x000e280000001800 */
[----:B------:R-:W-:-:S04]  /*86f0*/  IADD3 R4, PT, PT, R159, 0x300402, RZ ;  /* 0x003004029f047810 */ /* 0x000fc80007ffe0ff */
[----:B------:R-:W-:Y:S02]  /*8700*/  FSETP.GEU.AND P0, PT, |R4|, 5.8789094863358348022e-39, PT ;  /* 0x004004020400780b */ /* 0x000fe40003f0e200 */
[----:B0-----:R-:W-:-:S08]  /*8710*/  DFMA R148, -R158, R4, 1 ;  /* 0x3ff000009e94742b */ /* 0x001fd00000000104 */
[----:B------:R-:W-:-:S08]  /*8720*/  DFMA R148, R148, R148, R148 ;  /* 0x000000949494722b */ /* 0x000fd00000000094 */
[----:B------:R-:W-:Y:S02]  /*8730*/  DFMA R150, R4, R148, R4 ;  /* 0x000000940496722b */ /* 0x000fe40000000004 */
[----:B------:R-:W-:-:S08]  /*8740*/  DFMA R148, R26, UR10, R66 ;  /* 0x0000000a1a947c2b */ /* 0x000fd00008000042 */
[----:B------:R-:W-:Y:S02]  /*8750*/  DADD R148, -R148, R160 ;  /* 0x0000000094947229 */ /* 0x000fe400000001a0 */
[----:B------:R-:W-:-:S08]  /*8760*/  DFMA R160, -R158, R150, 1 ;  /* 0x3ff000009ea0742b */ /* 0x000fd00000000196 */
[----:B------:R-:W-:Y:S01]  /*8770*/  DFMA R160, R150, R160, R150 ;  /* 0x000000a096a0722b */ /* 0x000fe20000000096 */
[----:B------:R-:W-:Y:S10]  /*8780*/  @P0 BRA `(.L_x_113) ;  /* 0x0000000000100947 */ /* 0x000ff40003800000 */
[----:B------:R-:W-:Y:S02]  /*8790*/  LOP3.LUT R4, R159, 0x7fffffff, RZ, 0xc0, !PT ;  /* 0x7fffffff9f047812 */ /* 0x000fe400078ec0ff */
[----:B------:R-:W-:-:S03]  /*87a0*/  MOV R0, 0x87d0 ;  /* 0x000087d000007802 */ /* 0x000fc60000000f00 */
[----:B------:R-:W-:-:S07]  /*87b0*/  VIADD R4, R4, 0xfff00000 ;  /* 0xfff0000004047836 */ /* 0x000fce0000000000 */
[----:B------:R-:W-:Y:S05]  /*87c0*/  CALL.REL.NOINC `($__internal_0_$__cuda_sm20_dblrcp_rn_slowpath_v3) ;  /* 0x0000001c001c7944 */ /* 0x000fea0003c00000 */
.L_x_113:
[----:B------:R-:W-:Y:S05]  /*87d0*/  BSYNC.RECONVERGENT B1 ;  /* 0x0000000000017941 */ /* 0x000fea0003800200 */
.L_x_112:
[----:B------:R-:W-:Y:S01]  /*87e0*/  DFMA R4, R16, UR10, R70 ;  /* 0x0000000a10047c2b */ /* 0x000fe20008000046 */
[----:B------:R-:W-:Y:S01]  /*87f0*/  IMAD.MOV.U32 R150, RZ, RZ, 0x652b82fe ;  /* 0x652b82feff967424 */ /* 0x000fe200078e00ff */
[----:B------:R-:W-:Y:S01]  /*8800*/  UMOV UR6, 0xfefa39ef ;  /* 0xfefa39ef00067882 */ /* 0x000fe20000000000 */
[----:B------:R-:W-:Y:S01]  /*8810*/  IMAD.MOV.U32 R151, RZ, RZ, 0x3ff71547 ;  /* 0x3ff71547ff977424 */ /* 0x000fe200078e00ff */
        /* <DEDUP_REMOVED lines=53> */
[----:B------:R-:W-:Y:S01]  /*8b70*/  @!P1 LEA R153, R151, R153, 0x14 ;  /* 0x0000009997999211 */ /* 0x000fe200078ea0ff */
[----:B------:R-:W-:-:S05]  /*8b80*/  @!P1 IMAD.IADD R150, R150, 0x1, -R151 ;  /* 0x0000000196969824 */ /* 0x000fca00078e0a97 */
[----:B------:R-:W-:-:S06]  /*8b90*/  @!P1 LEA R5, R150, 0x3ff00000, 0x14 ;  /* 0x3ff0000096059811 */ /* 0x000fcc00078ea0ff */
[----:B------:R-:W-:-:S11]  /*8ba0*/  @!P1 DMUL R158, R152, R4 ;  /* 0x00000004989e9228 */ /* 0x000fd60000000000 */
.L_x_115:
[----:B------:R-:W-:Y:S05]  /*8bb0*/  BSYNC.RECONVERGENT B0 ;  /* 0x0000000000007941 */ /* 0x000fea0003800200 */
.L_x_114:
[----:B------:R-:W-:Y:S01]  /*8bc0*/  DADD R158, R158, 1 ;  /* 0x3ff000009e9e7429 */ /* 0x000fe20000000000 */
[----:B------:R-:W-:Y:S05]  /*8bd0*/  BSSY.RECONVERGENT B1, `(.L_x_116) ;  /* 0x0000010000017945 */ /* 0x000fea0003800200 */
[----:B------:R-:W0:Y:S04]  /*8be0*/  MUFU.RCP64H R5, R159 ;  /* 0x0000009f00057308 */ /* 0x000e280000001800 */
[----:B------:R-:W-:-:S05]  /*8bf0*/  VIADD R4, R159, 0x300402 ;  /* 0x003004029f047836 */ /* 0x000fca0000000000 */
[----:B------:R-:W-:Y:S01]  /*8c00*/  FSETP.GEU.AND P0, PT, |R4|, 5.8789094863358348022e-39, PT ;  /* 0x004004020400780b */ /* 0x000fe20003f0e200 */
        /* <DEDUP_REMOVED lines=12> */
.L_x_117:
[----:B------:R-:W-:Y:S05]  /*8cd0*/  BSYNC.RECONVERGENT B1 ;  /* 0x0000000000017941 */ /* 0x000fea0003800200 */
.L_x_116:
[----:B------:R-:W-:Y:S01]  /*8ce0*/  DFMA R4, R14, UR10, R68 ;  /* 0x0000000a0e047c2b */ /* 0x000fe20008000044 */
[----:B------:R-:W-:Y:S01]  /*8cf0*/  IMAD.MOV.U32 R156, RZ, RZ, 0x652b82fe ;  /* 0x652b82feff9c7424 */ /* 0x000fe200078e00ff */
[----:B------:R-:W-:Y:S01]  /*8d00*/  UMOV UR6, 0xfefa39ef ;  /* 0xfefa39ef00067882 */ /* 0x000fe20000000000 */
[----:B------:R-:W-:Y:S01]  /*8d10*/  IMAD.MOV.U32 R157, RZ, RZ, 0x3ff71547 ;  /* 0x3ff71547ff9d7424 */ /* 0x000fe200078e00ff */
[----:B------:R-:W-:Y:S01]  /*8d20*/  UMOV UR7, 0x3fe62e42 ;  /* 0x3fe62e4200077882 */ /* 0x000fe20000000000 */
[----:B------:R-:W-:Y:S01]  /*8d30*/  DFMA R152, R22, UR10, R62 ;  /* 0x0000000a16987c2b */ /* 0x000fe2000800003e */
[----:B------:R-:W-:Y:S02]  /*8d40*/  BSSY.RECONVERGENT B0, `(.L_x_118) ;  /* 0x0000039000007945 */ /* 0x000fe40003800200 */
[----:B------:R-:W-:-:S05]  /*8d50*/  DADD R4, -R106, R4 ;  /* 0x000000006a047229 */ /* 0x000fca0000000104 */
[----:B------:R-:W-:-:S03]  /*8d60*/  DADD R152, -R152, R160 ;  /* 0x0000000098987229 */ /* 0x000fc600000001a0 */
        /* <DEDUP_REMOVED lines=54> */
.L_x_119:
[----:B------:R-:W-:Y:S05]  /*90d0*/  BSYNC.RECONVERGENT B0 ;  /* 0x0000000000007941 */ /* 0x000fea0003800200 */
.L_x_118:
        /* <DEDUP_REMOVED lines=18> */
.L_x_121:
[----:B------:R-:W-:Y:S05]  /*9200*/  BSYNC.RECONVERGENT B1 ;  /* 0x0000000000017941 */ /* 0x000fea0003800200 */
.L_x_120:
        /* <DEDUP_REMOVED lines=18> */
.L_x_123:
[----:B------:R-:W-:Y:S05]  /*9330*/  BSYNC.RECONVERGENT B1 ;  /* 0x0000000000017941 */ /* 0x000fea0003800200 */
.L_x_122:
        /* <DEDUP_REMOVED lines=18> */
.L_x_125:
[----:B------:R-:W-:Y:S05]  /*9460*/  BSYNC.RECONVERGENT B1 ;  /* 0x0000000000017941 */ /* 0x000fea0003800200 */
.L_x_124:
        /* <DEDUP_REMOVED lines=18> */
.L_x_127:
[----:B------:R-:W-:Y:S05]  /*9590*/  BSYNC.RECONVERGENT B1 ;  /* 0x0000000000017941 */ /* 0x000fea0003800200 */
.L_x_126:
        /* <DEDUP_REMOVED lines=15> */
.L_x_129:
[----:B------:R-:W-:Y:S05]  /*9690*/  BSYNC.RECONVERGENT B1 ;  /* 0x0000000000017941 */ /* 0x000fea0003800200 */
.L_x_128:
[----:B------:R-:W-:Y:S01]  /*96a0*/  DFMA R10, R20, UR10, R74 ;  /* 0x0000000a140a7c2b */ /* 0x000fe2000800004a */
[----:B------:R-:W-:Y:S01]  /*96b0*/  UIADD3 UR5, UPT, UPT, UR5, 0x1, URZ ;  /* 0x0000000105057890 */ /* 0x000fe2000fffe0ff */
[----:B------:R-:W-:Y:S02]  /*96c0*/  DFMA R154, R26, UR10, R66 ;  /* 0x0000000a1a9a7c2b */ /* 0x000fe40008000042 */
[----:B------:R-:W-:Y:S01]  /*96d0*/  DFMA R158, R24, UR10, R64 ;  /* 0x0000000a189e7c2b */ /* 0x000fe20008000040 */
[----:B------:R-:W-:Y:S01]  /*96e0*/  UISETP.NE.AND UP0, UPT, UR5, URZ, UPT ;  /* 0x000000ff0500728c */ /* 0x000fe2000bf05270 */
[----:B------:R-:W-:Y:S02]  /*96f0*/  DFMA R164, R22, UR10, R62 ;  /* 0x0000000a16a47c2b */ /* 0x000fe4000800003e */
[----:B------:R-:W-:Y:S02]  /*9700*/  DMUL R4, R10, R10 ;  /* 0x0000000a0a047228 */ /* 0x000fe40000000000 */
[----:B------:R-:W-:-:S02]  /*9710*/  DADD R20, R36, R20 ;  /* 0x0000000024147229 */ /* 0x000fc40000000014 */
[----:B------:R-:W-:Y:S02]  /*9720*/  DADD R26, R42, R26 ;  /* 0x000000002a1a7229 */ /* 0x000fe4000000001a */
[----:B------:R-:W-:Y:S02]  /*9730*/  DADD R24, R40, R24 ;  /* 0x0000000028187229 */ /* 0x000fe40000000018 */
[--C-:B------:R-:W-:Y:S02]  /*9740*/  DFMA R4, -R10, R4, R10.reuse ;  /* 0x000000040a04722b */ /* 0x100fe4000000010a */
[----:B------:R-:W-:Y:S02]  /*9750*/  DADD R10, R138, -R10 ;  /* 0x000000008a0a7229 */ /* 0x000fe4000000080a */
[----:B------:R-:W-:Y:S02]  /*9760*/  DADD R22, R38, R22 ;  /* 0x0000000026167229 */ /* 0x000fe40000000016 */
[----:B------:R-:W-:-:S02]  /*9770*/  DFMA R20, R20, 2, R50 ;  /* 0x400000001414782b */ /* 0x000fc40000000032 */
[----:B------:R-:W-:Y:S02]  /*9780*/  DFMA R4, R136, R4, -R154 ;  /* 0x000000048804722b */ /* 0x000fe4000000089a */
[----:B------:R-:W-:Y:S02]  /*9790*/  DMUL R154, R96, R162 ;  /* 0x000000a2609a7228 */ /* 0x000fe40000000000 */
[----:B------:R-:W-:Y:S02]  /*97a0*/  DFMA R26, R26, 2, R58 ;  /* 0x400000001a1a782b */ /* 0x000fe4000000003a */
[----:B------:R-:W-:Y:S02]  /*97b0*/  DFMA R24, R24, 2, R56 ;  /* 0x400000001818782b */ /* 0x000fe40000000038 */
[----:B------:R-:W-:Y:S02]  /*97c0*/  DADD R4, R146, R4 ;  /* 0x0000000092047229 */ /* 0x000fe40000000004 */
[----:B------:R-:W-:-:S02]  /*97d0*/  DFMA R154, R98, R6, R154 ;  /* 0x00000006629a722b */ /* 0x000fc4000000009a */
[----:B------:R-:W-:Y:S02]  /*97e0*/  DFMA R22, R22, 2, R54 ;  /* 0x400000001616782b */ /* 0x000fe40000000036 */
[----:B------:R-:W-:Y:S02]  /*97f0*/  DFMA R26, R144, R148, R26 ;  /* 0x00000094901a722b */ /* 0x000fe4000000001a */
[----:B------:R-:W-:Y:S02]  /*9800*/  DFMA R24, R132, R150, R24 ;  /* 0x000000968418722b */ /* 0x000fe40000000018 */
[----:B------:R-:W-:Y:S02]  /*9810*/  DFMA R154, R94, R156, R154 ;  /* 0x0000009c5e9a722b */ /* 0x000fe4000000009a */
[----:B------:R-:W-:Y:S02]  /*9820*/  DFMA R22, R120, R152, R22 ;  /* 0x000000987816722b */ /* 0x000fe40000000016 */
[----:B------:R-:W-:-:S02]  /*9830*/  DFMA R66, R26, R2, R66 ;  /* 0x000000021a42722b */ /* 0x000fc40000000042 */
[----:B------:R-:W-:Y:S02]  /*9840*/  DFMA R64, R24, R2, R64 ;  /* 0x000000021840722b */ /* 0x000fe40000000040 */
[----:B------:R-:W-:Y:S02]  /*9850*/  DFMA R10, R10, R154, R4 ;  /* 0x0000009a0a0a722b */ /* 0x000fe40000000004 */
[----:B------:R-:W-:Y:S02]  /*9860*/  DFMA R154, R18, UR10, R72 ;  /* 0x0000000a129a7c2b */ /* 0x000fe40008000048 */
[----:B------:R-:W-:Y:S02]  /*9870*/  DADD R18, R34, R18 ;  /* 0x0000000022127229 */ /* 0x000fe40000000012 */
[----:B------:R-:W-:Y:S02]  /*9880*/  DFMA R62, R22, R2, R62 ;  /* 0x00000002163e722b */ /* 0x000fe4000000003e */
[----:B------:R-:W-:-:S02]  /*9890*/  DADD R10, R10, R20 ;  /* 0x000000000a0a7229 */ /* 0x000fc40000000014 */
[----:B------:R-:W-:Y:S02]  /*98a0*/  DMUL R4, R154, R154 ;  /* 0x0000009a9a047228 */ /* 0x000fe40000000000 */
[----:B------:R-:W-:-:S04]  /*98b0*/  DFMA R18, R18, 2, R52 ;  /* 0x400000001212782b */ /* 0x000fc80000000034 */
[----:B------:R-:W-:Y:S02]  /*98c0*/  DFMA R74, R10, R2, R74 ;  /* 0x000000020a4a722b */ /* 0x000fe4000000004a */
[--C-:B------:R-:W-:Y:S02]  /*98d0*/  DFMA R4, -R154, R4, R154.reuse ;  /* 0x000000049a04722b */ /* 0x100fe4000000019a */
[----:B------:R-:W-:-:S06]  /*98e0*/  DADD R154, R126, -R154 ;  /* 0x000000007e9a7229 */ /* 0x000fcc000000089a */
[----:B------:R-:W-:Y:S02]  /*98f0*/  DFMA R4, R124, R4, -R158 ;  /* 0x000000047c04722b */ /* 0x000fe4000000089e */
[----:B------:R-:W-:-:S06]  /*9900*/  DMUL R158, R90, R162 ;  /* 0x000000a25a9e7228 */ /* 0x000fcc0000000000 */
[----:B------:R-:W-:Y:S02]  /*9910*/  DADD R4, R134, R4 ;  /* 0x0000000086047229 */ /* 0x000fe40000000004 */
[----:B------:R-:W-:-:S08]  /*9920*/  DFMA R158, R92, R8, R158 ;  /* 0x000000085c9e722b */ /* 0x000fd0000000009e */
[----:B------:R-:W-:-:S08]  /*9930*/  DFMA R158, R88, R156, R158 ;  /* 0x0000009c589e722b */ /* 0x000fd0000000009e */
[----:B------:R-:W-:Y:S02]  /*9940*/  DFMA R4, R154, R158, R4 ;  /* 0x0000009e9a04722b */ /* 0x000fe40000000004 */
[----:B------:R-:W-:-:S06]  /*9950*/  DMUL R154, R84, R6 ;  /* 0x00000006549a7228 */ /* 0x000fcc0000000000 */
[----:B------:R-:W-:Y:S02]  /*9960*/  DADD R4, R4, R18 ;  /* 0x0000000004047229 */ /* 0x000fe40000000012 */
[----:B------:R-:W-:-:S06]  /*9970*/  DFMA R154, R86, R8, R154 ;  /* 0x00000008569a722b */ /* 0x000fcc000000009a */
[----:B------:R-:W-:Y:S02]  /*9980*/  DFMA R72, R4, R2, R72 ;  /* 0x000000020448722b */ /* 0x000fe40000000048 */
[----:B------:R-:W-:Y:S02]  /*9990*/  DFMA R154, R82, R156, R154 ;  /* 0x0000009c529a722b */ /* 0x000fe4000000009a */
[----:B------:R-:W-:Y:S02]  /*99a0*/  DFMA R156, R16, UR10, R70 ;  /* 0x0000000a109c7c2b */ /* 0x000fe40008000046 */
[----:B------:R-:W-:Y:S02]  /*99b0*/  DADD R16, R32, R16 ;  /* 0x0000000020107229 */ /* 0x000fe40000000010 */
[----:B------:R-:W-:Y:S02]  /*99c0*/  DMUL R32, R78, R6 ;  /* 0x000000064e207228 */ /* 0x000fe40000000000 */
[----:B------:R-:W-:-:S02]  /*99d0*/  DFMA R6, R14, UR10, R68 ;  /* 0x0000000a0e067c2b */ /* 0x000fc40008000044 */
[----:B------:R-:W-:Y:S02]  /*99e0*/  DMUL R158, R156, R156 ;  /* 0x0000009c9c9e7228 */ /* 0x000fe40000000000 */
[----:B------:R-:W-:Y:S02]  /*99f0*/  DADD R14, R30, R14 ;  /* 0x000000001e0e7229 */ /* 0x000fe4000000000e */
[----:B------:R-:W-:Y:S02]  /*9a00*/  DFMA R32, R80, R8, R32 ;  /* 0x000000085020722b */ /* 0x000fe40000000020 */
[----:B------:R-:W-:Y:S02]  /*9a10*/  DMUL R34, R6, R6 ;  /* 0x0000000606227228 */ /* 0x000fe40000000000 */
[----:B------:R-:W-:Y:S02]  /*9a20*/  DFMA R158, -R156, R158, R156 ;  /* 0x0000009e9c9e722b */ /* 0x000fe4000000019c */
[----:B------:R-:W-:-:S02]  /*9a30*/  DFMA R8, R12, UR10, R60 ;  /* 0x0000000a0c087c2b */ /* 0x000fc4000800003c */
[----:B------:R-:W-:Y:S02]  /*9a40*/  DADD R156, R114, -R156 ;  /* 0x00000000729c7229 */ /* 0x000fe4000000089c */
[----:B------:R-:W-:Y:S02]  /*9a50*/  DFMA R34, -R6, R34, R6 ;  /* 0x000000220622722b */ /* 0x000fe40000000106 */
[----:B------:R-:W-:Y:S02]  /*9a60*/  DFMA R158, R112, R158, -R164 ;  /* 0x0000009e709e722b */ /* 0x000fe400000008a4 */
[----:B------:R-:W-:Y:S02]  /*9a70*/  DFMA R162, R76, R162, R32 ;  /* 0x000000a24ca2722b */ /* 0x000fe40000000020 */
[----:B------:R-:W-:Y:S02]  /*9a80*/  DADD R12, R28, R12 ;  /* 0x000000001c0c7229 */ /* 0x000fe4000000000c */
[----:B------:R-:W-:-:S02]  /*9a90*/  DFMA R34, R100, R34, -R8 ;  /* 0x000000226422722b */ /* 0x000fc40000000808 */
[----:B------:R-:W-:Y:S02]  /*9aa0*/  DADD R158, R122, R158 ;  /* 0x000000007a9e7229 */ /* 0x000fe4000000009e */
[----:B------:R-:W-:Y:S02]  /*9ab0*/  DADD R6, R102, -R6 ;  /* 0x0000000066067229 */ /* 0x000fe40000000806 */
[----:B------:R-:W-:Y:S02]  /*9ac0*/  DADD R160, -R8, R160 ;  /* 0x0000000008a07229 */ /* 0x000fe400000001a0 */
[----:B------:R-:W-:Y:S02]  /*9ad0*/  DADD R34, R110, R34 ;  /* 0x000000006e227229 */ /* 0x000fe40000000022 */
[----:B------:R-:W-:Y:S02]  /*9ae0*/  DFMA R154, R156, R154, R158 ;  /* 0x0000009a9c9a722b */ /* 0x000fe4000000009e */
[----:B------:R-:W-:-:S02]  /*9af0*/  DFMA R16, R16, 2, R48 ;  /* 0x400000001010782b */ /* 0x000fc40000000030 */
[----:B------:R-:W-:Y:S02]  /*9b00*/  DFMA R12, R12, 2, R44 ;  /* 0x400000000c0c782b */ /* 0x000fe4000000002c */
[----:B------:R-:W-:Y:S02]  /*9b10*/  DFMA R14, R14, 2, R46 ;  /* 0x400000000e0e782b */ /* 0x000fe4000000002e */
[----:B------:R-:W-:Y:S02]  /*9b20*/  DFMA R6, R6, R162, R34 ;  /* 0x000000a20606722b */ /* 0x000fe40000000022 */
[----:B------:R-:W-:Y:S02]  /*9b30*/  DADD R16, R154, R16 ;  /* 0x000000009a107229 */ /* 0x000fe40000000010 */
[----:B------:R-:W-:-:S04]  /*9b40*/  DFMA R12, R108, R160, R12 ;  /* 0x000000a06c0c722b */ /* 0x000fc8000000000c */
[----:B------:R-:W-:Y:S02]  /*9b50*/  DADD R6, R6, R14 ;  /* 0x0000000006067229 */ /* 0x000fe4000000000e */
[-C--:B------:R-:W-:Y:S02]  /*9b60*/  DFMA R70, R16, R2.reuse, R70 ;  /* 0x000000021046722b */ /* 0x080fe40000000046 */
[----:B------:R-:W-:-:S04]  /*9b70*/  DFMA R60, R12, R2, R60 ;  /* 0x000000020c3c722b */ /* 0x000fc8000000003c */
[----:B------:R-:W-:Y:S01]  /*9b80*/  DFMA R68, R6, R2, R68 ;  /* 0x000000020644722b */ /* 0x000fe20000000044 */
[----:B------:R-:W-:Y:S10]  /*9b90*/  BRA.U UP0, `(.L_x_130) ;  /* 0xffffff6900a07547 */ /* 0x000ff4000b83ffff */
[----:B------:R-:W0:Y:S01]  /*9ba0*/  S2R R0, SR_CTAID.X ;  /* 0x0000000000007919 */ /* 0x000e220000002500 */
[----:B------:R-:W1:Y:S01]  /*9bb0*/  LDC R9, c[0x0][0x398] ;  /* 0x0000e600ff097b82 */ /* 0x000e620000000800 */
[----:B------:R-:W0:Y:S01]  /*9bc0*/  LDCU UR6, c[0x0][0x360] ;  /* 0x00006c00ff0677ac */ /* 0x000e220008000800 */
[----:B------:R-:W0:Y:S06]  /*9bd0*/  S2R R7, SR_TID.X ;  /* 0x0000000000077919 */ /* 0x000e2c0000002100 */
[----:B------:R-:W2:Y:S01]  /*9be0*/  LDC.64 R4, c[0x0][0x3b0] ;  /* 0x0000ec00ff047b82 */ /* 0x000ea20000000a00 */
[----:B0-----:R-:W-:Y:S01]  /*9bf0*/  IMAD R0, R0, UR6, R7 ;  /* 0x0000000600007c24 */ /* 0x001fe2000f8e0207 */
[----:B------:R-:W-:-:S03]  /*9c00*/  UIADD3 UR6, UPT, UPT, UR4, 0x1, URZ ;  /* 0x0000000104067890 */ /* 0x000fc6000fffe0ff */
[----:B-1----:R-:W-:-:S03]  /*9c10*/  IMAD R0, R0, R9, UR4 ;  /* 0x0000000400007e24 */ /* 0x002fc6000f8e0209 */
[----:B------:R-:W-:Y:S01]  /*9c20*/  ISETP.NE.AND P0, PT, R9, UR6, PT ;  /* 0x0000000609007c0c */ /* 0x000fe2000bf05270 */
[----:B------:R-:W-:-:S04]  /*9c30*/  IMAD.SHL.U32 R7, R0, 0x4, RZ ;  /* 0x0000000400077824 */ /* 0x000fc800078e00ff */
[----:B--2---:R-:W-:-:S05]  /*9c40*/  IMAD.WIDE.U32 R4, R7, 0x8, R4 ;  /* 0x0000000807047825 */ /* 0x004fca00078e0004 */
[----:B------:R0:W-:Y:S04]  /*9c50*/  STG.E.64 desc[UR8][R4.64], R74 ;  /* 0x0000004a04007986 */ /* 0x0001e8000c101b08 */
[----:B------:R0:W-:Y:S04]  /*9c60*/  STG.E.64 desc[UR8][R4.64+0x8], R72 ;  /* 0x0000084804007986 */ /* 0x0001e8000c101b08 */
[----:B------:R0:W-:Y:S04]  /*9c70*/  STG.E.64 desc[UR8][R4.64+0x10], R70 ;  /* 0x0000104604007986 */ /* 0x0001e8000c101b08 */
[----:B------:R0:W-:Y:S01]  /*9c80*/  STG.E.64 desc[UR8][R4.64+0x18], R68 ;  /* 0x0000184404007986 */ /* 0x0001e2000c101b08 */
[----:B------:R-:W-:Y:S05]  /*9c90*/  @!P0 EXIT ;  /* 0x000000000000894d */ /* 0x000fea0003800000 */
[----:B------:R-:W-:Y:S01]  /*9ca0*/  UMOV UR4, UR6 ;  /* 0x0000000600047c82 */ /* 0x000fe20008000000 */
[----:B------:R-:W-:Y:S05]  /*9cb0*/  BRA `(.L_x_131) ;  /* 0xffffff68004c7947 */ /* 0x000fea000383ffff */
.L_x_0:
[----:B------:R-:W-:Y:S02]  /*9cc0*/  VIADD R0, R11, 0xfffffffe ;  /* 0xfffffffe0b007836 */ /* 0x000fe40000000000 */
[----:B------:R-:W-:-:S03]  /*9cd0*/  IMAD.MOV.U32 R12, RZ, RZ, 0x1 ;  /* 0x00000001ff0c7424 */ /* 0x000fc600078e00ff */
[----:B------:R-:W-:Y:S01]  /*9ce0*/  ISETP.GE.U32.AND P0, PT, R0, 0x7, PT ;  /* 0x000000070000780c */ /* 0x000fe20003f06070 */
[----:B------:R-:W-:-:S05]  /*9cf0*/  VIADD R0, R11, 0xffffffff ;  /* 0xffffffff0b007836 */ /* 0x000fca0000000000 */
[----:B------:R-:W-:-:S07]  /*9d00*/  LOP3.LUT R16, R0, 0x7, RZ, 0xc0, !PT ;  /* 0x0000000700107812 */ /* 0x000fce00078ec0ff */
[----:B------:R-:W-:Y:S05]  /*9d10*/  @!P0 BRA `(.L_x_132) ;  /* 0x0000000000e48947 */ /* 0x000fea0003800000 */
[----:B0-----:R-:W-:Y:S01]  /*9d20*/  LOP3.LUT R4, R0, 0xfffffff8, RZ, 0xc0, !PT ;  /* 0xfffffff800047812 */ /* 0x001fe200078ec0ff */
[----:B------:R-:W-:Y:S02]  /*9d30*/  VIADD R15, R13, 0x10 ;  /* 0x000000100d0f7836 */ /* 0x000fe40000000000 */
[----:B------:R-:W-:Y:S01]  /*9d40*/  IMAD.MOV.U32 R14, RZ, RZ, RZ ;  /* 0x000000ffff0e7224 */ /* 0x000fe200078e00ff */
[----:B------:R-:W-:-:S07]  /*9d50*/  IADD3 R12, PT, PT, -R4, RZ, RZ ;  /* 0x000000ff040c7210 */ /* 0x000fce0007ffe1ff */
.L_x_133:
[C---:B-1----:R-:W-:Y:S01]  /*9d60*/  VIADD R5, R15.reuse, 0xfffffff4 ;  /* 0xfffffff40f057836 */ /* 0x042fe20000000000 */
[----:B------:R-:W-:Y:S01]  /*9d70*/  IADD3 R14, PT, PT, R14, 0x8, RZ ;  /* 0x000000080e0e7810 */ /* 0x000fe20007ffe0ff */
[----:B------:R-:W-:Y:S02]  /*9d80*/  VIADD R7, R15, 0xfffffff8 ;  /* 0xfffffff80f077836 */ /* 0x000fe40000000000 */
[----:B------:R-:W-:-:S04]  /*9d90*/  IMAD.WIDE.U32 R4, R5, 0x8, R2 ;  /* 0x0000000805047825 */ /* 0x000fc800078e0002 */
[C---:B------:R-:W-:Y:S01]  /*9da0*/  VIADD R9, R15.reuse, 0xfffffffc ;  /* 0xfffffffc0f097836 */ /* 0x040fe20000000000 */
[----:B------:R-:W-:Y:S01]  /*9db0*/  STG.E.64 desc[UR8][R4.64], R74 ;  /* 0x0000004a04007986 */ /* 0x000fe2000c101b08 */
[----:B------:R-:W-:Y:S02]  /*9dc0*/  VIADD R17, R15, 0x4 ;  /* 0x000000040f117836 */ /* 0x000fe40000000000 */
[--C-:B------:R-:W-:Y:S01]  /*9dd0*/  IMAD.WIDE.U32 R6, R7, 0x8, R2.reuse ;  /* 0x0000000807067825 */ /* 0x100fe200078e0002 */
[----:B------:R-:W-:Y:S03]  /*9de0*/  STG.E.64 desc[UR8][R4.64+0x8], R72 ;  /* 0x0000084804007986 */ /* 0x000fe6000c101b08 */
[--C-:B------:R-:W-:Y:S01]  /*9df0*/  IMAD.WIDE.U32 R8, R9, 0x8, R2.reuse ;  /* 0x0000000809087825 */ /* 0x100fe200078e0002 */
[----:B------:R-:W-:Y:S03]  /*9e00*/  STG.E.64 desc[UR8][R4.64+0x10], R70 ;  /* 0x0000104604007986 */ /* 0x000fe6000c101b08 */
[C---:B------:R-:W-:Y:S01]  /*9e10*/  IMAD.WIDE.U32 R10, R15.reuse, 0x8, R2 ;  /* 0x000000080f0a7825 */ /* 0x040fe200078e0002 */
[----:B------:R0:W-:Y:S03]  /*9e20*/  STG.E.64 desc[UR8][R4.64+0x18], R68 ;  /* 0x0000184404007986 */ /* 0x0001e6000c101b08 */
[C---:B------:R-:W-:Y:S01]  /*9e30*/  VIADD R19, R15.reuse, 0x8 ;  /* 0x000000080f137836 */ /* 0x040fe20000000000 */
[----:B------:R-:W-:Y:S01]  /*9e40*/  STG.E.64 desc[UR8][R6.64], R74 ;  /* 0x0000004a06007986 */ /* 0x000fe2000c101b08 */
[----:B------:R-:W-:-:S02]  /*9e50*/  VIADD R21, R15, 0xc ;  /* 0x0000000c0f157836 */ /* 0x000fc40000000000 */
[----:B------:R-:W-:Y:S01]  /*9e60*/  VIADD R12, R12, 0x8 ;  /* 0x000000080c0c7836 */ /* 0x000fe20000000000 */
[----:B------:R-:W-:Y:S04]  /*9e70*/  STG.E.64 desc[UR8][R6.64+0x8], R72 ;  /* 0x0000084806007986 */ /* 0x000fe8000c101b08 */
[----:B------:R-:W-:Y:S01]  /*9e80*/  STG.E.64 desc[UR8][R6.64+0x10], R70 ;  /* 0x0000104606007986 */ /* 0x000fe2000c101b08 */
[----:B------:R-:W-:Y:S01]  /*9e90*/  ISETP.NE.AND P0, PT, R12, RZ, PT ;  /* 0x000000ff0c00720c */ /* 0x000fe20003f05270 */
[----:B0-----:R-:W-:Y:S02]  /*9ea0*/  IMAD.WIDE.U32 R4, R17, 0x8, R2 ;  /* 0x0000000811047825 */ /* 0x001fe400078e0002 */
[----:B------:R0:W-:Y:S02]  /*9eb0*/  STG.E.64 desc[UR8][R6.64+0x18], R68 ;  /* 0x0000184406007986 */ /* 0x0001e4000c101b08 */
[----:B------:R-:W-:-:S02]  /*9ec0*/  VIADD R17, R15, 0x10 ;  /* 0x000000100f117836 */ /* 0x000fc40000000000 */
[----:B------:R-:W-:Y:S01]  /*9ed0*/  STG.E.64 desc[UR8][R8.64], R74 ;  /* 0x0000004a08007986 */ /* 0x000fe2000c101b08 */
[----:B------:R-:W-:-:S03]  /*9ee0*/  VIADD R15, R15, 0x20 ;  /* 0x000000200f0f7836 */ /* 0x000fc60000000000 */
[----:B------:R-:W-:Y:S04]  /*9ef0*/  STG.E.64 desc[UR8][R8.64+0x8], R72 ;  /* 0x0000084808007986 */ /* 0x000fe8000c101b08 */
[----:B------:R-:W-:Y:S01]  /*9f00*/  STG.E.64 desc[UR8][R8.64+0x10], R70 ;  /* 0x0000104608007986 */ /* 0x000fe2000c101b08 */
[----:B0-----:R-:W-:-:S03]  /*9f10*/  IMAD.WIDE.U32 R6, R19, 0x8, R2 ;  /* 0x0000000813067825 */ /* 0x001fc600078e0002 */
[----:B------:R0:W-:Y:S04]  /*9f20*/  STG.E.64 desc[UR8][R8.64+0x18], R68 ;  /* 0x0000184408007986 */ /* 0x0001e8000c101b08 */
[----:B------:R-:W-:Y:S04]  /*9f30*/  STG.E.64 desc[UR8][R10.64], R74 ;  /* 0x0000004a0a007986 */ /* 0x000fe8000c101b08 */
[----:B------:R-:W-:Y:S04]  /*9f40*/  STG.E.64 desc[UR8][R10.64+0x8], R72 ;  /* 0x000008480a007986 */ /* 0x000fe8000c101b08 */
[----:B------:R-:W-:Y:S01]  /*9f50*/  STG.E.64 desc[UR8][R10.64+0x10], R70 ;  /* 0x000010460a007986 */ /* 0x000fe2000c101b08 */
[----:B0-----:R-:W-:-:S03]  /*9f60*/  IMAD.WIDE.U32 R8, R21, 0x8, R2 ;  /* 0x0000000815087825 */ /* 0x001fc600078e0002 */
[----:B------:R0:W-:Y:S04]  /*9f70*/  STG.E.64 desc[UR8][R10.64+0x18], R68 ;  /* 0x000018440a007986 */ /* 0x0001e8000c101b08 */
[----:B------:R1:W-:Y:S04]  /*9f80*/  STG.E.64 desc[UR8][R4.64], R74 ;  /* 0x0000004a04007986 */ /* 0x0003e8000c101b08 */
[----:B------:R1:W-:Y:S04]  /*9f90*/  STG.E.64 desc[UR8][R4.64+0x8], R72 ;  /* 0x0000084804007986 */ /* 0x0003e8000c101b08 */
[----:B------:R1:W-:Y:S01]  /*9fa0*/  STG.E.64 desc[UR8][R4.64+0x10], R70 ;  /* 0x0000104604007986 */ /* 0x0003e2000c101b08 */
[----:B0-----:R-:W-:-:S03]  /*9fb0*/  IMAD.WIDE.U32 R10, R17, 0x8, R2 ;  /* 0x00000008110a7825 */ /* 0x001fc600078e0002 */
[----:B------:R1:W-:Y:S04]  /*9fc0*/  STG.E.64 desc[UR8][R4.64+0x18], R68 ;  /* 0x0000184404007986 */ /* 0x0003e8000c101b08 */
        /* <DEDUP_REMOVED lines=11> */
[----:B------:R1:W-:Y:S01]  /*a080*/  STG.E.64 desc[UR8][R10.64+0x18], R68 ;  /* 0x000018440a007986 */ /* 0x0003e2000c101b08 */
[----:B------:R-:W-:Y:S05]  /*a090*/  @P0 BRA `(.L_x_133) ;  /* 0xfffffffc00300947 */ /* 0x000fea000383ffff */
[----:B------:R-:W-:-:S07]  /*a0a0*/  VIADD R12, R14, 0x1 ;  /* 0x000000010e0c7836 */ /* 0x000fce0000000000 */
.L_x_132:
[----:B------:R-:W-:-:S13]  /*a0b0*/  ISETP.NE.AND P0, PT, R16, RZ, PT ;  /* 0x000000ff1000720c */ /* 0x000fda0003f05270 */
[----:B------:R-:W-:Y:S05]  /*a0c0*/  @!P0 EXIT ;  /* 0x000000000000894d */ /* 0x000fea0003800000 */
[----:B------:R-:W-:Y:S02]  /*a0d0*/  ISETP.GE.U32.AND P0, PT, R16, 0x4, PT ;  /* 0x000000041000780c */ /* 0x000fe40003f06070 */
[----:B------:R-:W-:-:S04]  /*a0e0*/  LOP3.LUT R14, R0, 0x3, RZ, 0xc0, !PT ;  /* 0x00000003000e7812 */ /* 0x000fc800078ec0ff */
[----:B------:R-:W-:-:S07]  /*a0f0*/  ISETP.NE.AND P1, PT, R14, RZ, PT ;  /* 0x000000ff0e00720c */ /* 0x000fce0003f25270 */
[----:B------:R-:W-:Y:S06]  /*a100*/  @!P0 BRA `(.L_x_134) ;  /* 0x0000000000648947 */ /* 0x000fec0003800000 */
[C---:B01----:R-:W-:Y:S02]  /*a110*/  IMAD R9, R12.reuse, 0x4, R13 ;  /* 0x000000040c097824 */ /* 0x043fe400078e020d */
[----:B------:R-:W-:Y:S02]  /*a120*/  VIADD R12, R12, 0x4 ;  /* 0x000000040c0c7836 */ /* 0x000fe40000000000 */
[C---:B------:R-:W-:Y:S02]  /*a130*/  VIADD R7, R9.reuse, 0x4 ;  /* 0x0000000409077836 */ /* 0x040fe40000000000 */
[C---:B------:R-:W-:Y:S02]  /*a140*/  VIADD R11, R9.reuse, 0x8 ;  /* 0x00000008090b7836 */ /* 0x040fe40000000000 */
[C---:B------:R-:W-:Y:S02]  /*a150*/  VIADD R15, R9.reuse, 0xc ;  /* 0x0000000c090f7836 */ /* 0x040fe40000000000 */
[----:B------:R-:W-:-:S04]  /*a160*/  IMAD.WIDE.U32 R4, R9, 0x8, R2 ;  /* 0x0000000809047825 */ /* 0x000fc800078e0002 */
[--C-:B------:R-:W-:Y:S01]  /*a170*/  IMAD.WIDE.U32 R6, R7, 0x8, R2.reuse ;  /* 0x0000000807067825 */ /* 0x100fe200078e0002 */
[----:B------:R2:W-:Y:S03]  /*a180*/  STG.E.64 desc[UR8][R4.64], R74 ;  /* 0x0000004a04007986 */ /* 0x0005e6000c101b08 */
[--C-:B------:R-:W-:Y:S01]  /*a190*/  IMAD.WIDE.U32 R8, R11, 0x8, R2.reuse ;  /* 0x000000080b087825 */ /* 0x100fe200078e0002 */
[----:B------:R2:W-:Y:S03]  /*a1a0*/  STG.E.64 desc[UR8][R4.64+0x8], R72 ;  /* 0x0000084804007986 */ /* 0x0005e6000c101b08 */
[----:B------:R-:W-:Y:S01]  /*a1b0*/  IMAD.WIDE.U32 R10, R15, 0x8, R2 ;  /* 0x000000080f0a7825 */ /* 0x000fe200078e0002 */
        /* <DEDUP_REMOVED lines=13> */
[----:B------:R2:W-:Y:S02]  /*a290*/  STG.E.64 desc[UR8][R10.64+0x18], R68 ;  /* 0x000018440a007986 */ /* 0x0005e4000c101b08 */
.L_x_134:
[----:B------:R-:W-:Y:S05]  /*a2a0*/  @!P1 EXIT ;  /* 0x000000000000994d */ /* 0x000fea0003800000 */
[----:B------:R-:W-:Y:S02]  /*a2b0*/  ISETP.NE.AND P0, PT, R14, 0x1, PT ;  /* 0x000000010e00780c */ /* 0x000fe40003f05270 */
[----:B------:R-:W-:-:S04]  /*a2c0*/  LOP3.LUT R0, R0, 0x1, RZ, 0xc0, !PT ;  /* 0x0000000100007812 */ /* 0x000fc800078ec0ff */
[----:B------:R-:W-:-:S07]  /*a2d0*/  ISETP.NE.U32.AND P1, PT, R0, 0x1, PT ;  /* 0x000000010000780c */ /* 0x000fce0003f25070 */
[----:B------:R-:W-:Y:S06]  /*a2e0*/  @!P0 BRA `(.L_x_135) ;  /* 0x0000000000348947 */ /* 0x000fec0003800000 */
[C---:B012---:R-:W-:Y:S02]  /*a2f0*/  IMAD R5, R12.reuse, 0x4, R13 ;  /* 0x000000040c057824 */ /* 0x047fe400078e020d */
[----:B------:R-:W-:-:S03]  /*a300*/  VIADD R12, R12, 0x2 ;  /* 0x000000020c0c7836 */ /* 0x000fc60000000000 */
[C---:B------:R-:W-:Y:S01]  /*a310*/  IADD3 R7, PT, PT, R5.reuse, 0x4, RZ ;  /* 0x0000000405077810 */ /* 0x040fe20007ffe0ff */
[----:B------:R-:W-:-:S04]  /*a320*/  IMAD.WIDE.U32 R4, R5, 0x8, R2 ;  /* 0x0000000805047825 */ /* 0x000fc800078e0002 */
        /* <DEDUP_REMOVED lines=9> */
.L_x_135:
[----:B------:R-:W-:Y:S05]  /*a3c0*/  @P1 EXIT ;  /* 0x000000000000194d */ /* 0x000fea0003800000 */
[----:B------:R-:W-:-:S04]  /*a3d0*/  IMAD R13, R12, 0x4, R13 ;  /* 0x000000040c0d7824 */ /* 0x000fc800078e020d */
[----:B------:R-:W-:-:S05]  /*a3e0*/  IMAD.WIDE.U32 R2, R13, 0x8, R2 ;  /* 0x000000080d027825 */ /* 0x000fca00078e0002 */
[----:B------:R-:W-:Y:S04]  /*a3f0*/  STG.E.64 desc[UR8][R2.64], R74 ;  /* 0x0000004a02007986 */ /* 0x000fe8000c101b08 */
[----:B------:R-:W-:Y:S04]  /*a400*/  STG.E.64 desc[UR8][R2.64+0x8], R72 ;  /* 0x0000084802007986 */ /* 0x000fe8000c101b08 */
[----:B------:R-:W-:Y:S04]  /*a410*/  STG.E.64 desc[UR8][R2.64+0x10], R70 ;  /* 0x0000104602007986 */ /* 0x000fe8000c101b08 */
[----:B------:R-:W-:Y:S01]  /*a420*/  STG.E.64 desc[UR8][R2.64+0x18], R68 ;  /* 0x0000184402007986 */ /* 0x000fe2000c101b08 */
[----:B------:R-:W-:Y:S05]  /*a430*/  EXIT ;  /* 0x000000000000794d */ /* 0x000fea0003800000 */
        .weak           $__internal_0_$__cuda_sm20_dblrcp_rn_slowpath_v3
        .type           $__internal_0_$__cuda_sm20_dblrcp_rn_slowpath_v3,@function
        .size           $__internal_0_$__cuda_sm20_dblrcp_rn_slowpath_v3,($__internal_1_$__cuda_sm20_div_rn_f64_full - $__internal_0_$__cuda_sm20_dblrcp_rn_slowpath_v3)
$__internal_0_$__cuda_sm20_dblrcp_rn_slowpath_v3:
[----:B------:R-:W-:Y:S01]  /*a440*/  DSETP.GTU.AND P0, PT, |R158|, +INF , PT ;  /* 0x7ff000009e00742a */ /* 0x000fe20003f0c200 */
[----:B------:R-:W-:-:S13]  /*a450*/  BSSY.RECONVERGENT B0, `(.L_x_136) ;  /* 0x0000022000007945 */ /* 0x000fda0003800200 */
[----:B------:R-:W-:Y:S05]  /*a460*/  @P0 BRA `(.L_x_137) ;  /* 0x0000000000780947 */ /* 0x000fea0003800000 */
[----:B------:R-:W-:-:S05]  /*a470*/  LOP3.LUT R5, R159, 0x7fffffff, RZ, 0xc0, !PT ;  /* 0x7fffffff9f057812 */ /* 0x000fca00078ec0ff */
[----:B------:R-:W-:-:S05]  /*a480*/  VIADD R160, R5, 0xffffffff ;  /* 0xffffffff05a07836 */ /* 0x000fca0000000000 */
[----:B------:R-:W-:-:S13]  /*a490*/  ISETP.GE.U32.AND P0, PT, R160, 0x7fefffff, PT ;  /* 0x7fefffffa000780c */ /* 0x000fda0003f06070 */
[----:B------:R-:W-:Y:S01]  /*a4a0*/  @P0 LOP3.LUT R161, R159, 0x7ff00000, RZ, 0x3c, !PT ;  /* 0x7ff000009fa10812 */ /* 0x000fe200078e3cff */
[----:B------:R-:W-:Y:S01]  /*a4b0*/  @P0 IMAD.MOV.U32 R160, RZ, RZ, RZ ;  /* 0x000000ffffa00224 */ /* 0x000fe200078e00ff */
[----:B------:R-:W-:Y:S06]  /*a4c0*/  @P0 BRA `(.L_x_138) ;  /* 0x0000000000680947 */ /* 0x000fec0003800000 */
[----:B------:R-:W-:-:S13]  /*a4d0*/  ISETP.GE.U32.AND P0, PT, R5, 0x1000001, PT ;  /* 0x010000010500780c */ /* 0x000fda0003f06070 */
[----:B------:R-:W-:Y:S05]  /*a4e0*/  @!P0 BRA `(.L_x_139) ;  /* 0x0000000000348947 */ /* 0x000fea0003800000 */
[----:B------:R-:W-:Y:S02]  /*a4f0*/  VIADD R161, R159, 0xc0200000 ;  /* 0xc02000009fa17836 */ /* 0x000fe40000000000 */
[----:B------:R-:W-:Y:S02]  /*a500*/  IMAD.MOV.U32 R160, RZ, RZ, R158 ;  /* 0x000000ffffa07224 */ /* 0x000fe400078e009e */
[----:B------:R-:W0:Y:S04]  /*a510*/  MUFU.RCP64H R5, R161 ;  /* 0x000000a100057308 */ /* 0x000e280000001800 */
[----:B0-----:R-:W-:-:S08]  /*a520*/  DFMA R164, -R160, R4, 1 ;  /* 0x3ff00000a0a4742b */ /* 0x001fd00000000104 */
[----:B------:R-:W-:-:S08]  /*a530*/  DFMA R164, R164, R164, R164 ;  /* 0x000000a4a4a4722b */ /* 0x000fd000000000a4 */
[----:B------:R-:W-:-:S08]  /*a540*/  DFMA R164, R4, R164, R4 ;  /* 0x000000a404a4722b */ /* 0x000fd00000000004 */
[----:B------:R-:W-:-:S08]  /*a550*/  DFMA R4, -R160, R164, 1 ;  /* 0x3ff00000a004742b */ /* 0x000fd000000001a4 */
[----:B------:R-:W-:-:S08]  /*a560*/  DFMA R4, R164, R4, R164 ;  /* 0x00000004a404722b */ /* 0x000fd000000000a4 */
[----:B------:R-:W-:-:S08]  /*a570*/  DMUL R4, R4, 2.2250738585072013831e-308 ;  /* 0x0010000004047828 */ /* 0x000fd00000000000 */
[----:B------:R-:W-:-:S08]  /*a580*/  DFMA R158, -R158, R4, 1 ;  /* 0x3ff000009e9e742b */ /* 0x000fd00000000104 */
[----:B------:R-:W-:-:S08]  /*a590*/  DFMA R158, R158, R158, R158 ;  /* 0x0000009e9e9e722b */ /* 0x000fd0000000009e */
[----:B------:R-:W-:Y:S01]  /*a5a0*/  DFMA R160, R4, R158, R4 ;  /* 0x0000009e04a0722b */ /* 0x000fe20000000004 */
[----:B------:R-:W-:Y:S10]  /*a5b0*/  BRA `(.L_x_138) ;  /* 0x00000000002c7947 */ /* 0x000ff40003800000 */
.L_x_139:
[----:B------:R-:W-:-:S06]  /*a5c0*/  DMUL R158, R158, 8.11296384146066816958e+31 ;  /* 0x469000009e9e7828 */ /* 0x000fcc0000000000 */
[----:B------:R-:W0:Y:S02]  /*a5d0*/  MUFU.RCP64H R5, R159 ;  /* 0x0000009f00057308 */ /* 0x000e240000001800 */
[----:B0-----:R-:W-:-:S08]  /*a5e0*/  DFMA R160, -R158, R4, 1 ;  /* 0x3ff000009ea0742b */ /* 0x001fd00000000104 */
[----:B------:R-:W-:-:S08]  /*a5f0*/  DFMA R160, R160, R160, R160 ;  /* 0x000000a0a0a0722b */ /* 0x000fd000000000a0 */
[----:B------:R-:W-:-:S08]  /*a600*/  DFMA R160, R4, R160, R4 ;  /* 0x000000a004a0722b */ /* 0x000fd00000000004 */
[----:B------:R-:W-:-:S08]  /*a610*/  DFMA R4, -R158, R160, 1 ;  /* 0x3ff000009e04742b */ /* 0x000fd000000001a0 */
[----:B------:R-:W-:-:S08]  /*a620*/  DFMA R4, R160, R4, R160 ;  /* 0x00000004a004722b */ /* 0x000fd000000000a0 */
[----:B------:R-:W-:Y:S01]  /*a630*/  DMUL R160, R4, 8.11296384146066816958e+31 ;  /* 0x4690000004a07828 */ /* 0x000fe20000000000 */
[----:B------:R-:W-:Y:S10]  /*a640*/  BRA `(.L_x_138) ;  /* 0x0000000000087947 */ /* 0x000ff40003800000 */
.L_x_137:
[----:B------:R-:W-:Y:S01]  /*a650*/  LOP3.LUT R161, R159, 0x80000, RZ, 0xfc, !PT ;  /* 0x000800009fa17812 */ /* 0x000fe200078efcff */
[----:B------:R-:W-:-:S07]  /*a660*/  IMAD.MOV.U32 R160, RZ, RZ, R158 ;  /* 0x000000ffffa07224 */ /* 0x000fce00078e009e */
.L_x_138:
[----:B------:R-:W-:Y:S05]  /*a670*/  BSYNC.RECONVERGENT B0 ;  /* 0x0000000000007941 */ /* 0x000fea0003800200 */
.L_x_136:
[----:B------:R-:W-:Y:S01]  /*a680*/  IMAD.MOV.U32 R4, RZ, RZ, R0 ;  /* 0x000000ffff047224 */ /* 0x000fe200078e0000 */
[----:B------:R-:W-:-:S04]  /*a690*/  MOV R5, 0x0 ;  /* 0x0000000000057802 */ /* 0x000fc80000000f00 */
[----:B------:R-:W-:Y:S05]  /*a6a0*/  RET.REL.NODEC R4 `(_Z8rk4_fourjPddjjS_S_S_) ;  /* 0xffffff5804547950 */ /* 0x000fea0003c3ffff */
        .weak           $__internal_1_$__cuda_sm20_div_rn_f64_full
        .type           $__internal_1_$__cuda_sm20_div_rn_f64_full,@function
        .size           $__internal_1_$__cuda_sm20_div_rn_f64_full,(.L_x_378 - $__internal_1_$__cuda_sm20_div_rn_f64_full)
$__internal_1_$__cuda_sm20_div_rn_f64_full:
[----:B------:R-:W-:Y:S01]  /*a6b0*/  IMAD.MOV.U32 R11, RZ, RZ, 0x3ff80000 ;  /* 0x3ff80000ff0b7424 */ /* 0x000fe200078e00ff */
[----:B------:R-:W0:Y:S01]  /*a6c0*/  LDC.64 R16, c[0x0][0x390] ;  /* 0x0000e400ff107b82 */ /* 0x000e220000000a00 */
[----:B------:R-:W-:Y:S02]  /*a6d0*/  IMAD.MOV.U32 R10, RZ, RZ, 0x0 ;  /* 0x00000000ff0a7424 */ /* 0x000fe400078e00ff */
[----:B------:R-:W1:Y:S01]  /*a6e0*/  MUFU.RCP64H R3, R11 ;  /* 0x0000000b00037308 */ /* 0x000e620000001800 */
[----:B------:R-:W-:Y:S02]  /*a6f0*/  IMAD.MOV.U32 R2, RZ, RZ, 0x1 ;  /* 0x00000001ff027424 */ /* 0x000fe400078e00ff */
[----:B------:R-:W-:Y:S02]  /*a700*/  IMAD.MOV.U32 R12, RZ, RZ, 0x1ca00000 ;  /* 0x1ca00000ff0c7424 */ /* 0x000fe400078e00ff */
[----:B------:R-:W-:-:S04]  /*a710*/  IMAD.MOV.U32 R14, RZ, RZ, 0x40100000 ;  /* 0x40100000ff0e7424 */ /* 0x000fc800078e00ff */
[----:B------:R-:W-:Y:S01]  /*a720*/  VIADD R19, R14, 0xffffffff ;  /* 0xffffffff0e137836 */ /* 0x000fe20000000000 */
[----:B-1----:R-:W-:Y:S01]  /*a730*/  DFMA R4, R2, -R10, 1 ;  /* 0x3ff000000204742b */ /* 0x002fe2000000080a */
[C---:B0-----:R-:W-:Y:S02]  /*a740*/  FSETP.GEU.AND P1, PT, |R17|.reuse, 1.469367938527859385e-39, PT ;  /* 0x001000001100780b */ /* 0x041fe40003f2e200 */
[----:B------:R-:W-:-:S05]  /*a750*/  LOP3.LUT R0, R17, 0x7ff00000, RZ, 0xc0, !PT ;  /* 0x7ff0000011007812 */ /* 0x000fca00078ec0ff */
[----:B------:R-:W-:Y:S01]  /*a760*/  DFMA R4, R4, R4, R4 ;  /* 0x000000040404722b */ /* 0x000fe20000000004 */
[----:B------:R-:W-:Y:S01]  /*a770*/  ISETP.GE.U32.AND P0, PT, R0, 0x40100000, PT ;  /* 0x401000000000780c */ /* 0x000fe20003f06070 */
[----:B------:R-:W-:-:S03]  /*a780*/  IMAD.MOV.U32 R13, RZ, RZ, R0 ;  /* 0x000000ffff0d7224 */ /* 0x000fc600078e0000 */
[----:B------:R-:W-:-:S03]  /*a790*/  SEL R12, R12, 0x63400000, !P0 ;  /* 0x634000000c0c7807 */ /* 0x000fc60004000000 */
[----:B------:R-:W-:Y:S01]  /*a7a0*/  DFMA R6, R2, R4, R2 ;  /* 0x000000040206722b */ /* 0x000fe20000000002 */
[C-C-:B------:R-:W-:Y:S01]  /*a7b0*/  @!P1 LOP3.LUT R4, R12.reuse, 0x80000000, R17.reuse, 0xf8, !PT ;  /* 0x800000000c049812 */ /* 0x140fe200078ef811 */
[----:B------:R-:W-:Y:S01]  /*a7c0*/  IMAD.MOV.U32 R2, RZ, RZ, R16 ;  /* 0x000000ffff027224 */ /* 0x000fe200078e0010 */
[----:B------:R-:W-:Y:S02]  /*a7d0*/  LOP3.LUT R3, R12, 0x800fffff, R17, 0xf8, !PT ;  /* 0x800fffff0c037812 */ /* 0x000fe400078ef811 */
[----:B------:R-:W-:Y:S01]  /*a7e0*/  @!P1 LOP3.LUT R5, R4, 0x100000, RZ, 0xfc, !PT ;  /* 0x0010000004059812 */ /* 0x000fe200078efcff */
[----:B------:R-:W-:Y:S02]  /*a7f0*/  @!P1 IMAD.MOV.U32 R4, RZ, RZ, RZ ;  /* 0x000000ffff049224 */ /* 0x000fe400078e00ff */
[----:B------:R-:W-:-:S04]  /*a800*/  DFMA R8, R6, -R10, 1 ;  /* 0x3ff000000608742b */ /* 0x000fc8000000080a */
[----:B------:R-:W-:-:S04]  /*a810*/  @!P1 DFMA R2, R2, 2, -R4 ;  /* 0x400000000202982b */ /* 0x000fc80000000804 */
[----:B------:R-:W-:-:S06]  /*a820*/  DFMA R8, R6, R8, R6 ;  /* 0x000000080608722b */ /* 0x000fcc0000000006 */
[----:B------:R-:W-:Y:S02]  /*a830*/  @!P1 LOP3.LUT R13, R3, 0x7ff00000, RZ, 0xc0, !PT ;  /* 0x7ff00000030d9812 */ /* 0x000fe400078ec0ff */
[----:B------:R-:W-:Y:S02]  /*a840*/  DMUL R4, R8, R2 ;  /* 0x0000000208047228 */ /* 0x000fe40000000000 */
[----:B------:R-:W-:-:S04]  /*a850*/  IADD3 R18, PT, PT, R13, -0x1, RZ ;  /* 0xffffffff0d127810 */ /* 0x000fc80007ffe0ff */
[----:B------:R-:W-:Y:S02]  /*a860*/  ISETP.GT.U32.AND P0, PT, R18, 0x7feffffe, PT ;  /* 0x7feffffe1200780c */ /* 0x000fe40003f04070 */
[----:B------:R-:W-:Y:S02]  /*a870*/  DFMA R6, R4, -R10, R2 ;  /* 0x8000000a0406722b */ /* 0x000fe40000000002 */
[----:B------:R-:W-:-:S06]  /*a880*/  ISETP.GT.U32.OR P0, PT, R19, 0x7feffffe, P0 ;  /* 0x7feffffe1300780c */ /* 0x000fcc0000704470 */
[----:B------:R-:W-:-:S07]  /*a890*/  DFMA R8, R8, R6, R4 ;  /* 0x000000060808722b */ /* 0x000fce0000000004 */
[----:B------:R-:W-:Y:S05]  /*a8a0*/  @P0 BRA `(.L_x_140) ;  /* 0x0000000000680947 */ /* 0x000fea0003800000 */
[----:B------:R-:W-:Y:S02]  /*a8b0*/  IMAD.MOV.U32 R5, RZ, RZ, 0x40100000 ;  /* 0x40100000ff057424 */ /* 0x000fe400078e00ff */
[----:B------:R-:W-:-:S03]  /*a8c0*/  IMAD.MOV.U32 R6, RZ, RZ, RZ ;  /* 0x000000ffff067224 */ /* 0x000fc600078e00ff */
[----:B------:R-:W-:-:S04]  /*a8d0*/  VIADDMNMX R0, R0, -R5, 0xb9600000, !PT ;  /* 0xb960000000007446 */ /* 0x000fc80007800905 */
[----:B------:R-:W-:-:S05]  /*a8e0*/  VIMNMX R5, PT, PT, R0, 0x46a00000, PT ;  /* 0x46a0000000057848 */ /* 0x000fca0003fe0100 */
[----:B------:R-:W-:-:S04]  /*a8f0*/  IMAD.IADD R12, R5, 0x1, -R12 ;  /* 0x00000001050c7824 */ /* 0x000fc800078e0a0c */
[----:B------:R-:W-:-:S06]  /*a900*/  VIADD R7, R12, 0x7fe00000 ;  /* 0x7fe000000c077836 */ /* 0x000fcc0000000000 */
[----:B------:R-:W-:-:S10]  /*a910*/  DMUL R4, R8, R6 ;  /* 0x0000000608047228 */ /* 0x000fd40000000000 */
[----:B------:R-:W-:-:S13]  /*a920*/  FSETP.GTU.AND P0, PT, |R5|, 1.469367938527859385e-39, PT ;  /* 0x001000000500780b */ /* 0x000fda0003f0c200 */
[----:B------:R-:W-:Y:S05]  /*a930*/  @P0 BRA `(.L_x_141) ;  /* 0x00000000008c0947 */ /* 0x000fea0003800000 */
[----:B------:R-:W-:Y:S01]  /*a940*/  DFMA R2, R8, -R10, R2 ;  /* 0x8000000a0802722b */ /* 0x000fe20000000002 */
[----:B------:R-:W-:-:S09]  /*a950*/  IMAD.MOV.U32 R6, RZ, RZ, RZ ;  /* 0x000000ffff067224 */ /* 0x000fd200078e00ff */
[C---:B------:R-:W-:Y:S02]  /*a960*/  FSETP.NEU.AND P0, PT, R3.reuse, RZ, PT ;  /* 0x000000ff0300720b */ /* 0x040fe40003f0d000 */
[----:B------:R-:W-:-:S04]  /*a970*/  LOP3.LUT R0, R3, 0x40180000, RZ, 0x3c, !PT ;  /* 0x4018000003007812 */ /* 0x000fc800078e3cff */
[----:B------:R-:W-:-:S04]  /*a980*/  LOP3.LUT R11, R0, 0x80000000, RZ, 0xc0, !PT ;  /* 0x80000000000b7812 */ /* 0x000fc800078ec0ff */
[----:B------:R-:W-:-:S03]  /*a990*/  LOP3.LUT R7, R11, R7, RZ, 0xfc, !PT ;  /* 0x000000070b077212 */ /* 0x000fc600078efcff */
[----:B------:R-:W-:Y:S05]  /*a9a0*/  @!P0 BRA `(.L_x_141) ;  /* 0x0000000000708947 */ /* 0x000fea0003800000 */
[----:B------:R-:W-:Y:S01]  /*a9b0*/  IMAD.MOV R3, RZ, RZ, -R12 ;  /* 0x000000ffff037224 */ /* 0x000fe200078e0a0c */
[----:B------:R-:W-:Y:S01]  /*a9c0*/  DMUL.RP R6, R8, R6 ;  /* 0x0000000608067228 */ /* 0x000fe20000008000 */
[----:B------:R-:W-:-:S06]  /*a9d0*/  IMAD.MOV.U32 R2, RZ, RZ, RZ ;  /* 0x000000ffff027224 */ /* 0x000fcc00078e00ff */
[----:B------:R-:W-:-:S03]  /*a9e0*/  DFMA R2, R4, -R2, R8 ;  /* 0x800000020402722b */ /* 0x000fc60000000008 */
[----:B------:R-:W-:-:S03]  /*a9f0*/  LOP3.LUT R11, R7, R11, RZ, 0x3c, !PT ;  /* 0x0000000b070b7212 */ /* 0x000fc600078e3cff */
[----:B------:R-:W-:-:S04]  /*aa00*/  IADD3 R2, PT, PT, -R12, -0x43300000, RZ ;  /* 0xbcd000000c027810 */ /* 0x000fc80007ffe1ff */
[----:B------:R-:W-:-:S04]  /*aa10*/  FSETP.NEU.AND P0, PT, |R3|, R2, PT ;  /* 0x000000020300720b */ /* 0x000fc80003f0d200 */
[----:B------:R-:W-:Y:S02]  /*aa20*/  FSEL R4, R6, R4, !P0 ;  /* 0x0000000406047208 */ /* 0x000fe40004000000 */
[----:B------:R-:W-:Y:S01]  /*aa30*/  FSEL R5, R11, R5, !P0 ;  /* 0x000000050b057208 */ /* 0x000fe20004000000 */
[----:B------:R-:W-:Y:S06]  /*aa40*/  BRA `(.L_x_141) ;  /* 0x0000000000487947 */ /* 0x000fec0003800000 */
.L_x_140:
[----:B------:R-:W0:Y:S02]  /*aa50*/  LDC.64 R2, c[0x0][0x390] ;  /* 0x0000e400ff027b82 */ /* 0x000e240000000a00 */
[----:B0-----:R-:W-:-:S14]  /*aa60*/  DSETP.NAN.AND P0, PT, R2, R2, PT ;  /* 0x000000020200722a */ /* 0x001fdc0003f08000 */
[----:B------:R-:W-:Y:S05]  /*aa70*/  @P0 BRA `(.L_x_142) ;  /* 0x0000000000340947 */ /* 0x000fea0003800000 */
[----:B------:R-:W-:Y:S01]  /*aa80*/  ISETP.NE.AND P0, PT, R13, R14, PT ;  /* 0x0000000e0d00720c */ /* 0x000fe20003f05270 */
[----:B------:R-:W-:Y:S01]  /*aa90*/  IMAD.MOV.U32 R5, RZ, RZ, -0x80000 ;  /* 0xfff80000ff057424 */ /* 0x000fe200078e00ff */
[----:B------:R-:W-:-:S11]  /*aaa0*/  MOV R4, 0x0 ;  /* 0x0000000000047802 */ /* 0x000fd60000000f00 */
[----:B------:R-:W-:Y:S05]  /*aab0*/  @!P0 BRA `(.L_x_141) ;  /* 0x00000000002c8947 */ /* 0x000fea0003800000 */
[----:B------:R-:W-:Y:S02]  /*aac0*/  ISETP.NE.AND P0, PT, R13, 0x7ff00000, PT ;  /* 0x7ff000000d00780c */ /* 0x000fe40003f05270 */
[----:B------:R-:W-:Y:S02]  /*aad0*/  LOP3.LUT R0, R17, 0x40180000, RZ, 0x3c, !PT ;  /* 0x4018000011007812 */ /* 0x000fe400078e3cff */
[----:B------:R-:W-:Y:S02]  /*aae0*/  ISETP.EQ.OR P0, PT, R14, RZ, !P0 ;  /* 0x000000ff0e00720c */ /* 0x000fe40004702670 */
[----:B------:R-:W-:-:S11]  /*aaf0*/  LOP3.LUT R5, R0, 0x80000000, RZ, 0xc0, !PT ;  /* 0x8000000000057812 */ /* 0x000fd600078ec0ff */
[----:B------:R-:W-:Y:S01]  /*ab00*/  @P0 LOP3.LUT R0, R5, 0x7ff00000, RZ, 0xfc, !PT ;  /* 0x7ff0000005000812 */ /* 0x000fe200078efcff */
[----:B------:R-:W-:Y:S02]  /*ab10*/  @!P0 IMAD.MOV.U32 R4, RZ, RZ, RZ ;  /* 0x000000ffff048224 */ /* 0x000fe400078e00ff */
[----:B------:R-:W-:Y:S02]  /*ab20*/  @P0 IMAD.MOV.U32 R4, RZ, RZ, RZ ;  /* 0x000000ffff040224 */ /* 0x000fe400078e00ff */
[----:B------:R-:W-:Y:S01]  /*ab30*/  @P0 IMAD.MOV.U32 R5, RZ, RZ, R0 ;  /* 0x000000ffff050224 */ /* 0x000fe200078e0000 */
[----:B------:R-:W-:Y:S06]  /*ab40*/  BRA `(.L_x_141) ;  /* 0x0000000000087947 */ /* 0x000fec0003800000 */
.L_x_142:
[----:B------:R-:W-:Y:S01]  /*ab50*/  LOP3.LUT R5, R17, 0x80000, RZ, 0xfc, !PT ;  /* 0x0008000011057812 */ /* 0x000fe200078efcff */
[----:B------:R-:W-:-:S07]  /*ab60*/  IMAD.MOV.U32 R4, RZ, RZ, R16 ;  /* 0x000000ffff047224 */ /* 0x000fce00078e0010 */
.L_x_141:
[----:B------:R-:W-:Y:S02]  /*ab70*/  IMAD.MOV.U32 R2, RZ, RZ, R15 ;  /* 0x000000ffff027224 */ /* 0x000fe400078e000f */
[----:B------:R-:W-:-:S04]  /*ab80*/  IMAD.MOV.U32 R3, RZ, RZ, 0x0 ;  /* 0x00000000ff037424 */ /* 0x000fc800078e00ff */
[----:B------:R-:W-:Y:S05]  /*ab90*/  RET.REL.NODEC R2 `(_Z8rk4_fourjPddjjS_S_S_) ;  /* 0xffffff5402187950 */ /* 0x000fea0003c3ffff */
.L_x_143:
[----:B------:R-:W-:-:S00]  /*aba0*/  BRA `(.L_x_143) ;  /* 0xfffffffc00fc7947 */ /* 0x000fc0000383ffff */
[----:B------:R-:W-:-:S00]  /*abb0*/  NOP ;  /* 0x0000000000007918 */ /* 0x000fc00000000000 */
        /* <DEDUP_REMOVED lines=12> */
.L_x_378:


//--------------------- .text._Z24rk4_three_save_crossingsjPdddjjS_S_S_ --------------------------
	.section	.text._Z24rk4_three_save_crossingsjPdddjjS_S_S_,"ax",@progbits
	.align	128
        .global         _Z24rk4_three_save_crossingsjPdddjjS_S_S_
        .type           _Z24rk4_three_save_crossingsjPdddjjS_S_S_,@function
        .size           _Z24rk4_three_save_crossingsjPdddjjS_S_S_,(.L_x_380 - _Z24rk4_three_save_crossingsjPdddjjS_S_S_)
        .other          _Z24rk4_three_save_crossingsjPdddjjS_S_S_,@"STO_CUDA_ENTRY STV_DEFAULT"
_Z24rk4_three_save_crossingsjPdddjjS_S_S_:
.text._Z24rk4_three_save_crossingsjPdddjjS_S_S_:
        /* <DEDUP_REMOVED lines=10> */
[----:B------:R-:W-:Y:S01]  /*00a0*/  IMAD R3, R0, 0x6, RZ ;  /* 0x0000000600037824 */ /* 0x000fe200078e02ff */
[----:B------:R-:W2:Y:S03]  /*00b0*/  LDCU UR4, c[0x0][0x3a4] ;  /* 0x00007480ff0477ac */ /* 0x000ea60008000800 */
[----:B0-----:R-:W-:-:S05]  /*00c0*/  IMAD.WIDE R10, R3, 0x8, R10 ;  /* 0x00000008030a7825 */ /* 0x001fca00078e020a */
[----:B-1----:R0:W5:Y:S04]  /*00d0*/  LDG.E.64 R12, desc[UR6][R10.64] ;  /* 0x000000060a0c7981 */ /* 0x002168000c1e1b00 */
[----:B------:R0:W5:Y:S04]  /*00e0*/  LDG.E.64 R14, desc[UR6][R10.64+0x10] ;  /* 0x000010060a0e7981 */ /* 0x000168000c1e1b00 */
[----:B------:R0:W5:Y:S01]  /*00f0*/  LDG.E.64 R16, desc[UR6][R10.64+0x20] ;  /* 0x000020060a107981 */ /* 0x000162000c1e1b00 */
[----:B--2---:R-:W-:-:S09]  /*0100*/  UISETP.NE.AND UP0, UPT, UR4, URZ, UPT ;  /* 0x000000ff0400728c */ /* 0x004fd2000bf05270 */
[----:B0-----:R-:W-:Y:S05]  /*0110*/  BRA.U !UP0, `(.L_x_144) ;  /* 0x0000007908007547 */ /* 0x001fea000b800000 */
[----:B------:R-:W0:Y:S01]  /*0120*/  LDC.64 R4, c[0x0][0x3b0] ;  /* 0x0000ec00ff047b82 */ /* 0x000e220000000a00 */
[----:B------:R-:W-:Y:S02]  /*0130*/  IMAD.MOV.U32 R8, RZ, RZ, 0x0 ;  /* 0x00000000ff087424 */ /* 0x000fe400078e00ff */
[----:B------:R-:W-:-:S05]  /*0140*/  IMAD.MOV.U32 R9, RZ, RZ, 0x40180000 ;  /* 0x40180000ff097424 */ /* 0x000fca00078e00ff */
[----:B------:R-:W1:Y:S08]  /*0150*/  LDC.64 R66, c[0x0][0x390] ;  /* 0x0000e400ff427b82 */ /* 0x000e700000000a00 */
[----:B------:R-:W2:Y:S01]  /*0160*/  LDC.64 R2, c[0x0][0x3a8] ;  /* 0x0000ea00ff027b82 */ /* 0x000ea20000000a00 */
[----:B0-----:R-:W5:Y:S04]  /*0170*/  LDG.E.64 R18, desc[UR6][R4.64] ;  /* 0x0000000604127981 */ /* 0x001f68000c1e1b00 */
[----:B------:R-:W5:Y:S04]  /*0180*/  LDG.E.64 R20, desc[UR6][R4.64+0x8] ;  /* 0x0000080604147981 */ /* 0x000f68000c1e1b00 */
[----:B------:R-:W5:Y:S04]  /*0190*/  LDG.E.64 R22, desc[UR6][R4.64+0x10] ;  /* 0x0000100604167981 */ /* 0x000f68000c1e1b00 */
[----:B------:R-:W5:Y:S04]  /*01a0*/  LDG.E.64 R24, desc[UR6][R4.64+0x18] ;  /* 0x0000180604187981 */ /* 0x000f68000c1e1b00 */
[----:B------:R-:W5:Y:S04]  /*01b0*/  LDG.E.64 R26, desc[UR6][R4.64+0x20] ;  /* 0x00002006041a7981 */ /* 0x000f68000c1e1b00 */
[----:B------:R0:W5:Y:S04]  /*01c0*/  LDG.E.64 R28, desc[UR6][R4.64+0x28] ;  /* 0x00002806041c7981 */ /* 0x000168000c1e1b00 */
[----:B--2---:R-:W5:Y:S04]  /*01d0*/  LDG.E.64 R30, desc[UR6][R2.64] ;  /* 0x00000006021e7981 */ /* 0x004f68000c1e1b00 */
[----:B------:R-:W5:Y:S01]  /*01e0*/  LDG.E.64 R32, desc[UR6][R2.64+0x8] ;  /* 0x0000080602207981 */ /* 0x000f62000c1e1b00 */
[----:B0-----:R-:W0:Y:S01]  /*01f0*/  MUFU.RCP64H R5, 6 ;  /* 0x4018000000057908 */ /* 0x001e220000001800 */
[----:B------:R-:W-:-:S02]  /*0200*/  IMAD.MOV.U32 R4, RZ, RZ, 0x1 ;  /* 0x00000001ff047424 */ /* 0x000fc400078e00ff */
[----:B------:R-:W5:Y:S04]  /*0210*/  LDG.E.64 R34, desc[UR6][R2.64+0x10] ;  /* 0x0000100602227981 */ /* 0x000f68000c1e1b00 */
[----:B------:R-:W5:Y:S04]  /*0220*/  LDG.E.64 R36, desc[UR6][R2.64+0x18] ;  /* 0x0000180602247981 */ /* 0x000f68000c1e1b00 */
[----:B------:R-:W5:Y:S04]  /*0230*/  LDG.E.64 R38, desc[UR6][R2.64+0x20] ;  /* 0x0000200602267981 */ /* 0x000f68000c1e1b00 */
[----:B------:R-:W5:Y:S01]  /*0240*/  LDG.E.64 R40, desc[UR6][R2.64+0x28] ;  /* 0x0000280602287981 */ /* 0x000f62000c1e1b00 */
[----:B0-----:R-:W-:-:S03]  /*0250*/  DFMA R6, R4, -R8, 1 ;  /* 0x3ff000000406742b */ /* 0x001fc60000000808 */
[----:B------:R-:W5:Y:S04]  /*0260*/  LDG.E.64 R42, desc[UR6][R2.64+0x30] ;  /* 0x00003006022a7981 */ /* 0x000f68000c1e1b00 */
[----:B------:R-:W5:Y:S01]  /*0270*/  LDG.E.64 R44, desc[UR6][R2.64+0x38] ;  /* 0x00003806022c7981 */ /* 0x000f62000c1e1b00 */
[----:B------:R-:W-:-:S03]  /*0280*/  DFMA R6, R6, R6, R6 ;  /* 0x000000060606722b */ /* 0x000fc60000000006 */
[----:B------:R-:W5:Y:S04]  /*0290*/  LDG.E.64 R46, desc[UR6][R2.64+0x40] ;  /* 0x00004006022e7981 */ /* 0x000f68000c1e1b00 */
[----:B------:R-:W5:Y:S01]  /*02a0*/  LDG.E.64 R48, desc[UR6][R2.64+0x48] ;  /* 0x0000480602307981 */ /* 0x000f62000c1e1b00 */
[----:B------:R-:W-:-:S03]  /*02b0*/  DFMA R6, R4, R6, R4 ;  /* 0x000000060406722b */ /* 0x000fc60000000004 */
[----:B------:R-:W5:Y:S04]  /*02c0*/  LDG.E.64 R50, desc[UR6][R2.64+0x50] ;  /* 0x0000500602327981 */ /* 0x000f68000c1e1b00 */
[----:B------:R-:W5:Y:S01]  /*02d0*/  LDG.E.64 R52, desc[UR6][R2.64+0x58] ;  /* 0x0000580602347981 */ /* 0x000f62000c1e1b00 */
[----:B------:R-:W-:-:S03]  /*02e0*/  DFMA R4, R6, -R8, 1 ;  /* 0x3ff000000604742b */ /* 0x000fc60000000808 */
[----:B------:R-:W5:Y:S01]  /*02f0*/  LDG.E.64 R54, desc[UR6][R2.64+0x60] ;  /* 0x0000600602367981 */ /* 0x000f62000c1e1b00 */
[----:B------:R-:W0:Y:S03]  /*0300*/  LDC R8, c[0x0][0x394] ;  /* 0x0000e500ff087b82 */ /* 0x000e260000000800 */
[----:B------:R-:W5:Y:S01]  /*0310*/  LDG.E.64 R56, desc[UR6][R2.64+0x68] ;  /* 0x0000680602387981 */ /* 0x000f62000c1e1b00 */
[----:B------:R-:W-:-:S03]  /*0320*/  DFMA R4, R6, R4, R6 ;  /* 0x000000040604722b */ /* 0x000fc60000000006 */
[----:B------:R-:W5:Y:S04]  /*0330*/  LDG.E.64 R58, desc[UR6][R2.64+0x70] ;  /* 0x00007006023a7981 */ /* 0x000f68000c1e1b00 */
[----:B------:R-:W5:Y:S01]  /*0340*/  LDG.E.64 R60, desc[UR6][R2.64+0x78] ;  /* 0x00007806023c7981 */ /* 0x000f62000c1e1b00 */
[----:B-1----:R-:W-:-:S03]  /*0350*/  DMUL R6, R4, R66 ;  /* 0x0000004204067228 */ /* 0x002fc60000000000 */
[----:B------:R-:W5:Y:S04]  /*0360*/  LDG.E.64 R62, desc[UR6][R2.64+0x80] ;  /* 0x00008006023e7981 */ /* 0x000f68000c1e1b00 */
[----:B------:R1:W5:Y:S01]  /*0370*/  LDG.E.64 R64, desc[UR6][R2.64+0x88] ;  /* 0x0000880602407981 */ /* 0x000362000c1e1b00 */
[----:B0-----:R-:W-:Y:S01]  /*0380*/  FSETP.GEU.AND P1, PT, |R8|, 6.5827683646048100446e-37, PT ;  /* 0x036000000800780b */ /* 0x001fe20003f2e200 */
[----:B-1----:R-:W-:-:S08]  /*0390*/  DFMA R2, R6, -6, R66 ;  /* 0xc01800000602782b */ /* 0x002fd00000000042 */
[----:B------:R-:W-:-:S10]  /*03a0*/  DFMA R2, R4, R2, R6 ;  /* 0x000000020402722b */ /* 0x000fd40000000006 */
[----:B------:R-:W-:-:S05]  /*03b0*/  FFMA R0, RZ, 2.375, R3 ;  /* 0x40180000ff007823 */ /* 0x000fca0000000003 */
[----:B------:R-:W-:-:S13]  /*03c0*/  FSETP.GT.AND P0, PT, |R0|, 1.469367938527859385e-39, PT ;  /* 0x001000000000780b */ /* 0x000fda0003f04200 */
[----:B------:R-:W-:Y:S05]  /*03d0*/  @P0 BRA P1, `(.L_x_145) ;  /* 0x0000000000100947 */ /* 0x000fea0000800000 */
[----:B------:R-:W-:-:S07]  /*03e0*/  MOV R71, 0x400 ;  /* 0x0000040000477802 */ /* 0x000fce0000000f00 */
[----:B-----5:R-:W-:Y:S05]  /*03f0*/  CALL.REL.NOINC `($__internal_3_$__cuda_sm20_div_rn_f64_full) ;  /* 0x0000007800e07944 */ /* 0x020fea0003c00000 */
[----:B------:R-:W-:Y:S01]  /*0400*/  IMAD.MOV.U32 R2, RZ, RZ, R4 ;  /* 0x000000ffff027224 */ /* 0x000fe200078e0004 */
[----:B------:R-:W-:-:S07]  /*0410*/  MOV R3, R5 ;  /* 0x0000000500037202 */ /* 0x000fce0000000f00 */
.L_x_145:
[----:B------:R0:W5:Y:S04]  /*0420*/  LDG.E.64 R66, desc[UR6][R10.64+0x28] ;  /* 0x000028060a427981 */ /* 0x000168000c1e1b00 */
[----:B------:R0:W5:Y:S04]  /*0430*/  LDG.E.64 R68, desc[UR6][R10.64+0x18] ;  /* 0x000018060a447981 */ /* 0x000168000c1e1b00 */
[----:B------:R0:W5:Y:S01]  /*0440*/  LDG.E.64 R70, desc[UR6][R10.64+0x8] ;  /* 0x000008060a467981 */ /* 0x000162000c1e1b00 */
[----:B------:R-:W-:Y:S01]  /*0450*/  IMAD.MOV.U32 R4, RZ, RZ, 0x1 ;  /* 0x00000001ff047424 */ /* 0x000fe200078e00ff */
[----:B------:R-:W1:Y:S01]  /*0460*/  LDCU.64 UR8, c[0x0][0x390] ;  /* 0x00007200ff0877ac */ /* 0x000e620008000a00 */
[----:B------:R-:W-:-:S02]  /*0470*/  IMAD.MOV.U32 R5, RZ, RZ, RZ ;  /* 0x000000ffff057224 */ /* 0x000fc400078e00ff */
[----:B------:R-:W-:Y:S02]  /*0480*/  IMAD.MOV.U32 R7, RZ, RZ, RZ ;  /* 0x000000ffff077224 */ /* 0x000fe400078e00ff */
[----:B------:R-:W-:-:S07]  /*0490*/  IMAD.MOV.U32 R9, RZ, RZ, RZ ;  /* 0x000000ffff097224 */ /* 0x000fce00078e00ff */
.L_x_249:
[----:B------:R-:W2:Y:S02]  /*04a0*/  LDCU UR4, c[0x0][0x3a4] ;  /* 0x00007480ff0477ac */ /* 0x000ea40008000800 */
[----:B--2---:R-:W-:-:S06]  /*04b0*/  UIADD3 UR4, UPT, UPT, -UR4, URZ, URZ ;  /* 0x000000ff04047290 */ /* 0x004fcc000fffe1ff */
[----:B------:R-:W-:-:S07]  /*04c0*/  MOV R6, UR4 ;  /* 0x0000000400067c02 */ /* 0x000fce0008000f00 */
.L_x_242:
[----:B-----5:R-:W-:Y:S01]  /*04d0*/  DMUL R82, R12, -100 ;  /* 0xc05900000c527828 */ /* 0x020fe20000000000 */
[----:B------:R-:W-:Y:S01]  /*04e0*/  IMAD.MOV.U32 R76, RZ, RZ, 0x652b82fe ;  /* 0x652b82feff4c7424 */ /* 0x000fe200078e00ff */
[----:B------:R-:W-:Y:S01]  /*04f0*/  DMUL R78, R14, -100 ;  /* 0xc05900000e4e7828 */ /* 0x000fe20000000000 */
[----:B------:R-:W-:Y:S01]  /*0500*/  IMAD.MOV.U32 R77, RZ, RZ, 0x3ff71547 ;  /* 0x3ff71547ff4d7424 */ /* 0x000fe200078e00ff */
[----:B------:R-:W-:Y:S01]  /*0510*/  DADD R72, -R34, R12 ;  /* 0x0000000022487229 */ /* 0x000fe2000000010c */
[----:B------:R-:W-:Y:S01]  /*0520*/  IMAD.MOV.U32 R100, RZ, RZ, -0x105c611 ;  /* 0xfefa39efff647424 */ /* 0x000fe200078e00ff */
[----:B0-----:R-:W-:Y:S01]  /*0530*/  DMUL R10, R16, -100 ;  /* 0xc0590000100a7828 */ /* 0x001fe20000000000 */
[----:B------:R-:W-:Y:S01]  /*0540*/  IMAD.MOV.U32 R101, RZ, RZ, 0x3fe62e42 ;  /* 0x3fe62e42ff657424 */ /* 0x000fe200078e00ff */
[----:B------:R-:W-:Y:S01]  /*0550*/  MOV R102, 0x3b39803f ;  /* 0x3b39803f00667802 */ /* 0x000fe20000000f00 */
[-C--:B------:R-:W-:Y:S01]  /*0560*/  DFMA R84, R82, R76.reuse, 6.75539944105574400000e+15 ;  /* 0x433800005254742b */ /* 0x080fe2000000004c */
[----:B------:R-:W-:Y:S01]  /*0570*/  IMAD.MOV.U32 R103, RZ, RZ, 0x3c7abc9e ;  /* 0x3c7abc9eff677424 */ /* 0x000fe200078e00ff */
[----:B------:R-:W-:Y:S01]  /*0580*/  DFMA R80, R78, R76, 6.75539944105574400000e+15 ;  /* 0x433800004e50742b */ /* 0x000fe2000000004c */
[----:B------:R-:W-:Y:S01]  /*0590*/  IMAD.MOV.U32 R104, RZ, RZ, 0x69ce2bdf ;  /* 0x69ce2bdfff687424 */ /* 0x000fe200078e00ff */
[----:B------:R-:W-:Y:S01]  /*05a0*/  DMUL R72, R36, -R72 ;  /* 0x8000004824487228 */ /* 0x000fe20000000000 */
[----:B------:R-:W-:Y:S01]  /*05b0*/  IMAD.MOV.U32 R105, RZ, RZ, 0x3e5ade15 ;  /* 0x3e5ade15ff697424 */ /* 0x000fe200078e00ff */
[-C--:B------:R-:W-:Y:S01]  /*05c0*/  DFMA R74, R10, R76.reuse, 6.75539944105574400000e+15 ;  /* 0x433800000a4a742b */ /* 0x080fe2000000004c */
[----:B------:R-:W-:Y:S01]  /*05d0*/  FSETP.GEU.AND P3, PT, |R83|, 4.1917929649353027344, PT ;  /* 0x4086232b5300780b */ /* 0x000fe20003f6e200 */
[----:B------:R-:W-:Y:S01]  /*05e0*/  DADD R86, R84, -6.75539944105574400000e+15 ;  /* 0xc338000054567429 */ /* 0x000fe20000000000 */
[----:B------:R-:W-:Y:S01]  /*05f0*/  BSSY.RECONVERGENT B0, `(.L_x_146) ;  /* 0x000005f000007945 */ /* 0x000fe20003800200 */
[----:B------:R-:W-:Y:S01]  /*0600*/  DADD R90, R80, -6.75539944105574400000e+15 ;  /* 0xc3380000505a7429 */ /* 0x000fe20000000000 */
[----:B------:R-:W-:Y:S01]  /*0610*/  FSETP.GEU.AND P0, PT, |R79|, 4.1917929649353027344, PT ;  /* 0x4086232b4f00780b */ /* 0x000fe20003f0e200 */
[----:B------:R-:W-:Y:S01]  /*0620*/  DFMA R76, R72, R76, 6.75539944105574400000e+15 ;  /* 0x43380000484c742b */ /* 0x000fe2000000004c */
[----:B------:R-:W-:Y:S01]  /*0630*/  FSETP.GEU.AND P1, PT, |R11|, 4.1917929649353027344, PT ;  /* 0x4086232b0b00780b */ /* 0x000fe20003f2e200 */
[----:B------:R-:W-:Y:S01]  /*0640*/  DADD R94, R74, -6.75539944105574400000e+15 ;  /* 0xc33800004a5e7429 */ /* 0x000fe20000000000 */
[----:B------:R-:W-:Y:S01]  /*0650*/  FSETP.GEU.AND P2, PT, |R73|, 4.1917929649353027344, PT ;  /* 0x4086232b4900780b */ /* 0x000fe20003f4e200 */
[----:B------:R-:W-:-:S02]  /*0660*/  DFMA R88, R86, -R100, R82 ;  /* 0x800000645658722b */ /* 0x000fc40000000052 */
[-C--:B------:R-:W-:Y:S02]  /*0670*/  DFMA R92, R90, -R100.reuse, R78 ;  /* 0x800000645a5c722b */ /* 0x080fe4000000004e */
[----:B------:R-:W-:Y:S02]  /*0680*/  DADD R98, R76, -6.75539944105574400000e+15 ;  /* 0xc33800004c627429 */ /* 0x000fe40000000000 */
[----:B------:R-:W-:Y:S02]  /*0690*/  DFMA R96, R94, -R100, R10 ;  /* 0x800000645e60722b */ /* 0x000fe4000000000a */
[-C--:B------:R-:W-:Y:S02]  /*06a0*/  DFMA R86, R86, -R102.reuse, R88 ;  /* 0x800000665656722b */ /* 0x080fe40000000058 */
[----:B------:R-:W-:Y:S02]  /*06b0*/  DFMA R88, R90, -R102, R92 ;  /* 0x800000665a58722b */ /* 0x000fe4000000005c */
[----:B------:R-:W-:Y:S01]  /*06c0*/  DFMA R92, R98, -R100, R72 ;  /* 0x80000064625c722b */ /* 0x000fe20000000048 */
[----:B------:R-:W-:Y:S01]  /*06d0*/  IMAD.MOV.U32 R100, RZ, RZ, -0x35dec16 ;  /* 0xfca213eaff647424 */ /* 0x000fe200078e00ff */
[----:B------:R-:W-:Y:S01]  /*06e0*/  MOV R101, 0x3e928af3 ;  /* 0x3e928af300657802 */ /* 0x000fe20000000f00 */
[----:B------:R-:W-:-:S05]  /*06f0*/  DFMA R90, R94, -R102, R96 ;  /* 0x800000665e5a722b */ /* 0x000fca0000000060 */
[----:B------:R-:W-:Y:S02]  /*0700*/  DFMA R92, R98, -R102, R92 ;  /* 0x80000066625c722b */ /* 0x000fe4000000005c */
[-CC-:B------:R-:W-:Y:S01]  /*0710*/  DFMA R94, R86, R104.reuse, R100.reuse ;  /* 0x00000068565e722b */ /* 0x180fe20000000064 */
[----:B------:R-:W-:Y:S01]  /*0720*/  IMAD.MOV.U32 R102, RZ, RZ, 0x62401315 ;  /* 0x62401315ff667424 */ /* 0x000fe200078e00ff */
[-CC-:B------:R-:W-:Y:S01]  /*0730*/  DFMA R96, R88, R104.reuse, R100.reuse ;  /* 0x000000685860722b */ /* 0x180fe20000000064 */
[----:B------:R-:W-:Y:S01]  /*0740*/  IMAD.MOV.U32 R103, RZ, RZ, 0x3ec71dee ;  /* 0x3ec71deeff677424 */ /* 0x000fe200078e00ff */
[-CC-:B------:R-:W-:Y:S02]  /*0750*/  DFMA R98, R90, R104.reuse, R100.reuse ;  /* 0x000000685a62722b */ /* 0x180fe40000000064 */
[----:B------:R-:W-:Y:S01]  /*0760*/  DFMA R100, R92, R104, R100 ;  /* 0x000000685c64722b */ /* 0x000fe20000000064 */
[----:B------:R-:W-:Y:S02]  /*0770*/  IMAD.MOV.U32 R104, RZ, RZ, 0x7c89eb71 ;  /* 0x7c89eb71ff687424 */ /* 0x000fe400078e00ff */
[--C-:B------:R-:W-:Y:S01]  /*0780*/  DFMA R94, R86, R94, R102.reuse ;  /* 0x0000005e565e722b */ /* 0x100fe20000000066 */
[----:B------:R-:W-:Y:S01]  /*0790*/  IMAD.MOV.U32 R105, RZ, RZ, 0x3efa0199 ;  /* 0x3efa0199ff697424 */ /* 0x000fe200078e00ff */
[----:B------:R-:W-:-:S02]  /*07a0*/  DFMA R96, R88, R96, R102 ;  /* 0x000000605860722b */ /* 0x000fc40000000066 */
[--C-:B------:R-:W-:Y:S02]  /*07b0*/  DFMA R98, R90, R98, R102.reuse ;  /* 0x000000625a62722b */ /* 0x100fe40000000066 */
[----:B------:R-:W-:Y:S02]  /*07c0*/  DFMA R100, R92, R100, R102 ;  /* 0x000000645c64722b */ /* 0x000fe40000000066 */
[--C-:B------:R-:W-:Y:S01]  /*07d0*/  DFMA R94, R86, R94, R104.reuse ;  /* 0x0000005e565e722b */ /* 0x100fe20000000068 */
[----:B------:R-:W-:Y:S01]  /*07e0*/  MOV R102, 0x14761f65 ;  /* 0x14761f6500667802 */ /* 0x000fe20000000f00 */
[--C-:B------:R-:W-:Y:S01]  /*07f0*/  DFMA R96, R88, R96, R104.reuse ;  /* 0x000000605860722b */ /* 0x100fe20000000068 */
[----:B------:R-:W-:Y:S01]  /*0800*/  IMAD.MOV.U32 R103, RZ, RZ, 0x3f2a01a0 ;  /* 0x3f2a01a0ff677424 */ /* 0x000fe200078e00ff */
[--C-:B------:R-:W-:Y:S02]  /*0810*/  DFMA R98, R90, R98, R104.reuse ;  /* 0x000000625a62722b */ /* 0x100fe40000000068 */
[----:B------:R-:W-:Y:S01]  /*0820*/  DFMA R100, R92, R100, R104 ;  /* 0x000000645c64722b */ /* 0x000fe20000000068 */
[----:B------:R-:W-:-:S02]  /*0830*/  IMAD.MOV.U32 R104, RZ, RZ, 0x1852b7af ;  /* 0x1852b7afff687424 */ /* 0x000fc400078e00ff */
[--C-:B------:R-:W-:Y:S01]  /*0840*/  DFMA R94, R86, R94, R102.reuse ;  /* 0x0000005e565e722b */ /* 0x100fe20000000066 */
[----:B------:R-:W-:Y:S01]  /*0850*/  IMAD.MOV.U32 R105, RZ, RZ, 0x3f56c16c ;  /* 0x3f56c16cff697424 */ /* 0x000fe200078e00ff */
[--C-:B------:R-:W-:Y:S02]  /*0860*/  DFMA R96, R88, R96, R102.reuse ;  /* 0x000000605860722b */ /* 0x100fe40000000066 */
[--C-:B------:R-:W-:Y:S02]  /*0870*/  DFMA R98, R90, R98, R102.reuse ;  /* 0x000000625a62722b */ /* 0x100fe40000000066 */
[----:B------:R-:W-:Y:S02]  /*0880*/  DFMA R100, R92, R100, R102 ;  /* 0x000000645c64722b */ /* 0x000fe40000000066 */
[--C-:B------:R-:W-:Y:S01]  /*0890*/  DFMA R94, R86, R94, R104.reuse ;  /* 0x0000005e565e722b */ /* 0x100fe20000000068 */
[----:B------:R-:W-:Y:S01]  /*08a0*/  IMAD.MOV.U32 R102, RZ, RZ, 0x11122322 ;  /* 0x11122322ff667424 */ /* 0x000fe200078e00ff */
[--C-:B------:R-:W-:Y:S01]  /*08b0*/  DFMA R96, R88, R96, R104.reuse ;  /* 0x000000605860722b */ /* 0x100fe20000000068 */
[----:B------:R-:W-:Y:S01]  /*08c0*/  MOV R103, 0x3f811111 ;  /* 0x3f81111100677802 */ /* 0x000fe20000000f00 */
[----:B------:R-:W-:-:S02]  /*08d0*/  DFMA R98, R90, R98, R104 ;  /* 0x000000625a62722b */ /* 0x000fc40000000068 */
[----:B------:R-:W-:Y:S01]  /*08e0*/  DFMA R100, R92, R100, R104 ;  /* 0x000000645c64722b */ /* 0x000fe20000000068 */
[----:B------:R-:W-:Y:S02]  /*08f0*/  IMAD.MOV.U32 R104, RZ, RZ, 0x555502a1 ;  /* 0x555502a1ff687424 */ /* 0x000fe400078e00ff */
        /* <DEDUP_REMOVED lines=8> */
[----:B------:R-:W-:Y:S01]  /*0980*/  IMAD.MOV.U32 R103, RZ, RZ, 0x3fc55555 ;  /* 0x3fc55555ff677424 */ /* 0x000fe200078e00ff */
[----:B------:R-:W-:-:S02]  /*0990*/  DFMA R98, R90, R98, R104 ;  /* 0x000000625a62722b */ /* 0x000fc40000000068 */
[----:B------:R-:W-:Y:S01]  /*09a0*/  DFMA R100, R92, R100, R104 ;  /* 0x000000645c64722b */ /* 0x000fe20000000068 */
[----:B------:R-:W-:Y:S02]  /*09b0*/  MOV R104, 0xb ;  /* 0x0000000b00687802 */ /* 0x000fe40000000f00 */
[--C-:B------:R-:W-:Y:S01]  /*09c0*/  DFMA R94, R86, R94, R102.reuse ;  /* 0x0000005e565e722b */ /* 0x100fe20000000066 */
[----:B------:R-:W-:Y:S01]  /*09d0*/  IMAD.MOV.U32 R105, RZ, RZ, 0x3fe00000 ;  /* 0x3fe00000ff697424 */ /* 0x000fe200078e00ff */
[--C-:B------:R-:W-:Y:S02]  /*09e0*/  DFMA R96, R88, R96, R102.reuse ;  /* 0x000000605860722b */ /* 0x100fe40000000066 */
[--C-:B------:R-:W-:Y:S02]  /*09f0*/  DFMA R98, R90, R98, R102.reuse ;  /* 0x000000625a62722b */ /* 0x100fe40000000066 */
[----:B------:R-:W-:Y:S02]  /*0a00*/  DFMA R100, R92, R100, R102 ;  /* 0x000000645c64722b */ /* 0x000fe40000000066 */
[----:B------:R-:W-:-:S02]  /*0a10*/  DFMA R94, R86, R94, R104 ;  /* 0x0000005e565e722b */ /* 0x000fc40000000068 */
[--C-:B------:R-:W-:Y:S02]  /*0a20*/  DFMA R96, R88, R96, R104.reuse ;  /* 0x000000605860722b */ /* 0x100fe40000000068 */
[--C-:B------:R-:W-:Y:S02]  /*0a30*/  DFMA R98, R90, R98, R104.reuse ;  /* 0x000000625a62722b */ /* 0x100fe40000000068 */
[----:B------:R-:W-:Y:S02]  /*0a40*/  DFMA R100, R92, R100, R104 ;  /* 0x000000645c64722b */ /* 0x000fe40000000068 */
[----:B------:R-:W-:Y:S02]  /*0a50*/  DFMA R94, R86, R94, 1 ;  /* 0x3ff00000565e742b */ /* 0x000fe4000000005e */
[----:B------:R-:W-:Y:S02]  /*0a60*/  DFMA R96, R88, R96, 1 ;  /* 0x3ff000005860742b */ /* 0x000fe40000000060 */
[----:B------:R-:W-:-:S02]  /*0a70*/  DFMA R98, R90, R98, 1 ;  /* 0x3ff000005a62742b */ /* 0x000fc40000000062 */
[----:B------:R-:W-:Y:S02]  /*0a80*/  DFMA R100, R92, R100, 1 ;  /* 0x3ff000005c64742b */ /* 0x000fe40000000064 */
[----:B------:R-:W-:Y:S02]  /*0a90*/  DFMA R94, R86, R94, 1 ;  /* 0x3ff00000565e742b */ /* 0x000fe4000000005e */
[----:B------:R-:W-:Y:S02]  /*0aa0*/  DFMA R96, R88, R96, 1 ;  /* 0x3ff000005860742b */ /* 0x000fe40000000060 */
[----:B------:R-:W-:Y:S02]  /*0ab0*/  DFMA R98, R90, R98, 1 ;  /* 0x3ff000005a62742b */ /* 0x000fe40000000062 */
[----:B------:R-:W-:-:S04]  /*0ac0*/  DFMA R100, R92, R100, 1 ;  /* 0x3ff000005c64742b */ /* 0x000fc80000000064 */
[----:B------:R-:W-:Y:S02]  /*0ad0*/  IMAD R87, R84, 0x100000, R95 ;  /* 0x0010000054577824 */ /* 0x000fe400078e025f */
        /* <DEDUP_REMOVED lines=10> */
[----:B------:R-:W-:-:S04]  /*0b80*/  @!P4 SHF.R.S32.HI R83, RZ, 0x1, R0 ;  /* 0x00000001ff53c819 */ /* 0x000fc80000011400 */
[----:B------:R-:W-:Y:S01]  /*0b90*/  @!P4 IADD3 R84, PT, PT, R84, -R83, RZ ;  /* 0x800000535454c210 */ /* 0x000fe20007ffe0ff */
[----:B------:R-:W-:-:S03]  /*0ba0*/  @!P4 IMAD R83, R83, 0x100000, R95 ;  /* 0x001000005353c824 */ /* 0x000fc600078e025f */
[----:B------:R-:W-:Y:S01]  /*0bb0*/  @!P4 LEA R85, R84, 0x3ff00000, 0x14 ;  /* 0x3ff000005455c811 */ /* 0x000fe200078ea0ff */
[----:B------:R-:W-:-:S06]  /*0bc0*/  @!P4 IMAD.MOV.U32 R84, RZ, RZ, RZ ;  /* 0x000000ffff54c224 */ /* 0x000fcc00078e00ff */
[----:B------:R-:W-:-:S11]  /*0bd0*/  @!P4 DMUL R86, R82, R84 ;  /* 0x000000545256c228 */ /* 0x000fd60000000000 */
.L_x_147:
[----:B-1----:R-:W-:Y:S05]  /*0be0*/  BSYNC.RECONVERGENT B0 ;  /* 0x0000000000007941 */ /* 0x002fea0003800200 */
.L_x_146:
[----:B------:R-:W-:Y:S01]  /*0bf0*/  BSSY.RECONVERGENT B0, `(.L_x_148) ;  /* 0x0000013000007945 */ /* 0x000fe20003800200 */
[----:B------:R-:W-:Y:S01]  /*0c00*/  IMAD R85, R74, 0x100000, R99 ;  /* 0x001000004a557824 */ /* 0x000fe200078e0263 */
[----:B------:R-:W-:Y:S01]  /*0c10*/  LEA R91, R76, R101, 0x14 ;  /* 0x000000654c5b7211 */ /* 0x000fe200078ea0ff */
        /* <DEDUP_REMOVED lines=16> */
.L_x_149:
[----:B------:R-:W-:Y:S05]  /*0d20*/  BSYNC.RECONVERGENT B0 ;  /* 0x0000000000007941 */ /* 0x000fea0003800200 */
.L_x_148:
[----:B------:R-:W-:Y:S01]  /*0d30*/  BSSY.RECONVERGENT B0, `(.L_x_150) ;  /* 0x0000013000007945 */ /* 0x000fe20003800200 */
[----:B------:R-:W-:Y:S01]  /*0d40*/  IMAD.MOV.U32 R80, RZ, RZ, R98 ;  /* 0x000000ffff507224 */ /* 0x000fe200078e0062 */
[----:B------:R-:W-:Y:S01]  /*0d50*/  MOV R79, R91 ;  /* 0x0000005b004f7202 */ /* 0x000fe20000000f00 */
[----:B------:R-:W-:Y:S02]  /*0d60*/  IMAD.MOV.U32 R81, RZ, RZ, R85 ;  /* 0x000000ffff517224 */ /* 0x000fe400078e0055 */
        /* <DEDUP_REMOVED lines=15> */
.L_x_151:
[----:B------:R-:W-:Y:S05]  /*0e60*/  BSYNC.RECONVERGENT B0 ;  /* 0x0000000000007941 */ /* 0x000fea0003800200 */
.L_x_150:
[----:B------:R-:W-:Y:S04]  /*0e70*/  BSSY.RECONVERGENT B0, `(.L_x_152) ;  /* 0x000000f000007945 */ /* 0x000fe80003800200 */
[----:B------:R-:W-:Y:S05]  /*0e80*/  @!P2 BRA `(.L_x_153) ;  /* 0x000000000034a947 */ /* 0x000fea0003800000 */
        /* <DEDUP_REMOVED lines=13> */
.L_x_153:
[----:B------:R-:W-:Y:S05]  /*0f60*/  BSYNC.RECONVERGENT B0 ;  /* 0x0000000000007941 */ /* 0x000fea0003800200 */
.L_x_152:
        /* <DEDUP_REMOVED lines=17> */
[----:B------:R-:W-:Y:S05]  /*1080*/  CALL.REL.NOINC `($__internal_2_$__cuda_sm20_dblrcp_rn_slowpath_v3) ;  /* 0x0000006c00147944 */ /* 0x000fea0003c00000 */
[----:B------:R-:W-:-:S07]  /*1090*/  IMAD.MOV.U32 R130, RZ, RZ, R8 ;  /* 0x000000ffff827224 */ /* 0x000fce00078e0008 */
.L_x_155:
[----:B------:R-:W-:Y:S05]  /*10a0*/  BSYNC.RECONVERGENT B1 ;  /* 0x0000000000017941 */ /* 0x000fea0003800200 */
.L_x_154:
        /* <DEDUP_REMOVED lines=57> */
[----:B------:R-:W-:Y:S02]  /*1440*/  @!P1 LEA R75, R74, 0x3ff00000, 0x14 ;  /* 0x3ff000004a4b9811 */ /* 0x000fe400078ea0ff */
[----:B------:R-:W-:-:S06]  /*1450*/  @!P1 MOV R74, RZ ;  /* 0x000000ff004a9202 */ /* 0x000fcc0000000f00 */
[----:B------:R-:W-:-:S11]  /*1460*/  @!P1 DMUL R10, R72, R74 ;  /* 0x0000004a480a9228 */ /* 0x000fd60000000000 */
.L_x_157:
[----:B------:R-:W-:Y:S05]  /*1470*/  BSYNC.RECONVERGENT B0 ;  /* 0x0000000000007941 */ /* 0x000fea0003800200 */
.L_x_156:
        /* <DEDUP_REMOVED lines=8> */
[----:B------:R-:W-:-:S06]  /*1500*/  DADD R72, R130, -R70 ;  /* 0x0000000082487229 */ /* 0x000fcc0000000846 */
[----:B------:R-:W-:Y:S02]  /*1510*/  DFMA R82, -R128, R74, 1 ;  /* 0x3ff000008052742b */ /* 0x000fe4000000014a */
[----:B------:R-:W-:-:S06]  /*1520*/  DMUL R72, R32, R72 ;  /* 0x0000004820487228 */ /* 0x000fcc0000000000 */
[----:B------:R-:W-:Y:S01]  /*1530*/  DFMA R130, R74, R82, R74 ;  /* 0x000000524a82722b */ /* 0x000fe2000000004a */
[----:B------:R-:W-:Y:S10]  /*1540*/  @P0 BRA `(.L_x_159) ;  /* 0x0000000000140947 */ /* 0x000ff40003800000 */
[----:B------:R-:W-:Y:S02]  /*1550*/  LOP3.LUT R8, R129, 0x7fffffff, RZ, 0xc0, !PT ;  /* 0x7fffffff81087812 */ /* 0x000fe400078ec0ff */
[----:B------:R-:W-:-:S03]  /*1560*/  MOV R0, 0x1590 ;  /* 0x0000159000007802 */ /* 0x000fc60000000f00 */
[----:B------:R-:W-:-:S07]  /*1570*/  VIADD R8, R8, 0xfff00000 ;  /* 0xfff0000008087836 */ /* 0x000fce0000000000 */
[----:B------:R-:W-:Y:S05]  /*1580*/  CALL.REL.NOINC `($__internal_2_$__cuda_sm20_dblrcp_rn_slowpath_v3) ;  /* 0x0000006400d47944 */ /* 0x000fea0003c00000 */
[----:B------:R-:W-:-:S07]  /*1590*/  IMAD.MOV.U32 R130, RZ, RZ, R8 ;  /* 0x000000ffff827224 */ /* 0x000fce00078e0008 */
.L_x_159:
[----:B------:R-:W-:Y:S05]  /*15a0*/  BSYNC.RECONVERGENT B1 ;  /* 0x0000000000017941 */ /* 0x000fea0003800200 */
.L_x_158:
[----:B------:R-:W-:Y:S01]  /*15b0*/  DADD R10, -R58, R16 ;  /* 0x000000003a0a7229 */ /* 0x000fe20000000110 */
[----:B------:R-:W-:Y:S01]  /*15c0*/  IMAD.MOV.U32 R90, RZ, RZ, 0x652b82fe ;  /* 0x652b82feff5a7424 */ /* 0x000fe200078e00ff */
[----:B------:R-:W-:Y:S01]  /*15d0*/  MOV R91, 0x3ff71547 ;  /* 0x3ff71547005b7802 */ /* 0x000fe20000000f00 */
[----:B------:R-:W-:Y:S01]  /*15e0*/  UMOV UR4, 0xfefa39ef ;  /* 0xfefa39ef00047882 */ /* 0x000fe20000000000 */
[----:B------:R-:W-:Y:S01]  /*15f0*/  UMOV UR5, 0x3fe62e42 ;  /* 0x3fe62e4200057882 */ /* 0x000fe20000000000 */
[----:B------:R-:W0:Y:S01]  /*1600*/  MUFU.RCP64H R85, R81 ;  /* 0x0000005100557308 */ /* 0x000e220000001800 */
[----:B------:R-:W-:Y:S01]  /*1610*/  VIADD R84, R81, 0x300402 ;  /* 0x0030040251547836 */ /* 0x000fe20000000000 */
[----:B------:R-:W-:Y:S01]  /*1620*/  BSSY.RECONVERGENT B0, `(.L_x_160) ;  /* 0x000003f000007945 */ /* 0x000fe20003800200 */
[----:B------:R-:W-:-:S03]  /*1630*/  DMUL R88, R60, -R10 ;  /* 0x8000000a3c587228 */ /* 0x000fc60000000000 */
[----:B------:R-:W-:-:S05]  /*1640*/  FSETP.GEU.AND P2, PT, |R84|, 5.8789094863358348022e-39, PT ;  /* 0x004004025400780b */ /* 0x000fca0003f4e200 */
        /* <DEDUP_REMOVED lines=12> */
[----:B------:R-:W-:Y:S01]  /*1710*/  UMOV UR5, 0x3e5ade15 ;  /* 0x3e5ade1500057882 */ /* 0x000fe20000000000 */
[----:B------:R-:W-:Y:S01]  /*1720*/  IMAD.MOV.U32 R11, RZ, RZ, 0x3e928af3 ;  /* 0x3e928af3ff0b7424 */ /* 0x000fe200078e00ff */
[----:B------:R-:W-:-:S05]  /*1730*/  DFMA R86, -R80, R82, 1 ;  /* 0x3ff000005056742b */ /* 0x000fca0000000152 */
[----:B------:R-:W-:Y:S01]  /*1740*/  DFMA R10, R74, UR4, R10 ;  /* 0x000000044a0a7c2b */ /* 0x000fe2000800000a */
[----:B------:R-:W-:Y:S01]  /*1750*/  UMOV UR4, 0x62401315 ;  /* 0x6240131500047882 */ /* 0x000fe20000000000 */
[----:B------:R-:W-:Y:S01]  /*1760*/  UMOV UR5, 0x3ec71dee ;  /* 0x3ec71dee00057882 */ /* 0x000fe20000000000 */
[----:B------:R-:W-:-:S05]  /*1770*/  DFMA R82, R82, R86, R82 ;  /* 0x000000565252722b */ /* 0x000fca0000000052 */
        /* <DEDUP_REMOVED lines=24> */
[----:B------:R-:W-:-:S08]  /*1900*/  DADD R74, R130, -R68 ;  /* 0x00000000824a7229 */ /* 0x000fd00000000844 */
[----:B------:R-:W-:Y:S01]  /*1910*/  DMUL R74, R44, R74 ;  /* 0x0000004a2c4a7228 */ /* 0x000fe20000000000 */
[----:B------:R-:W-:Y:S01]  /*1920*/  IMAD R85, R90, 0x100000, R11 ;  /* 0x001000005a557824 */ /* 0x000fe200078e020b */
[----:B------:R-:W-:Y:S01]  /*1930*/  MOV R84, R10 ;  /* 0x0000000a00547202 */ /* 0x000fe20000000f00 */
        /* <DEDUP_REMOVED lines=13> */
.L_x_161:
[----:B------:R-:W-:Y:S05]  /*1a10*/  BSYNC.RECONVERGENT B0 ;  /* 0x0000000000007941 */ /* 0x000fea0003800200 */
.L_x_160:
[----:B------:R-:W-:Y:S04]  /*1a20*/  BSSY.RECONVERGENT B1, `(.L_x_162) ;  /* 0x000000a000017945 */ /* 0x000fe80003800200 */
[----:B------:R-:W-:Y:S05]  /*1a30*/  @P2 BRA `(.L_x_163) ;  /* 0x0000000000202947 */ /* 0x000fea0003800000 */
[----:B------:R-:W-:Y:S01]  /*1a40*/  LOP3.LUT R8, R81, 0x7fffffff, RZ, 0xc0, !PT ;  /* 0x7fffffff51087812 */ /* 0x000fe200078ec0ff */
[----:B------:R-:W-:Y:S01]  /*1a50*/  IMAD.MOV.U32 R128, RZ, RZ, R80 ;  /* 0x000000ffff807224 */ /* 0x000fe200078e0050 */
[----:B------:R-:W-:Y:S02]  /*1a60*/  MOV R129, R81 ;  /* 0x0000005100817202 */ /* 0x000fe40000000f00 */
[----:B------:R-:W-:Y:S01]  /*1a70*/  MOV R0, 0x1aa0 ;  /* 0x00001aa000007802 */ /* 0x000fe20000000f00 */
[----:B------:R-:W-:-:S07]  /*1a80*/  VIADD R8, R8, 0xfff00000 ;  /* 0xfff0000008087836 */ /* 0x000fce0000000000 */
[----:B------:R-:W-:Y:S05]  /*1a90*/  CALL.REL.NOINC `($__internal_2_$__cuda_sm20_dblrcp_rn_slowpath_v3) ;  /* 0x0000006000907944 */ /* 0x000fea0003c00000 */
[----:B------:R-:W-:Y:S02]  /*1aa0*/  IMAD.MOV.U32 R82, RZ, RZ, R8 ;  /* 0x000000ffff527224 */ /* 0x000fe400078e0008 */
[----:B------:R-:W-:-:S07]  /*1ab0*/  IMAD.MOV.U32 R83, RZ, RZ, R131 ;  /* 0x000000ffff537224 */ /* 0x000fce00078e0083 */
.L_x_163:
[----:B------:R-:W-:Y:S05]  /*1ac0*/  BSYNC.RECONVERGENT B1 ;  /* 0x0000000000017941 */ /* 0x000fea0003800200 */
.L_x_162:
        /* <DEDUP_REMOVED lines=18> */
.L_x_165:
[----:B------:R-:W-:Y:S05]  /*1bf0*/  BSYNC.RECONVERGENT B1 ;  /* 0x0000000000017941 */ /* 0x000fea0003800200 */
.L_x_164:
[----:B------:R-:W0:Y:S01]  /*1c00*/  MUFU.RCP64H R11, R77 ;  /* 0x0000004d000b7308 */ /* 0x000e220000001800 */
[----:B------:R-:W-:Y:S01]  /*1c10*/  IADD3 R10, PT, PT, R77, 0x300402, RZ ;  /* 0x003004024d0a7810 */ /* 0x000fe20007ffe0ff */
[----:B------:R-:W-:Y:S03]  /*1c20*/  BSSY.RECONVERGENT B1, `(.L_x_166) ;  /* 0x0000010000017945 */ /* 0x000fe60003800200 */
[----:B------:R-:W-:Y:S02]  /*1c30*/  FSETP.GEU.AND P0, PT, |R10|, 5.8789094863358348022e-39, PT ;  /* 0x004004020a00780b */ /* 0x000fe40003f0e200 */
        /* <DEDUP_REMOVED lines=11> */
[----:B------:R-:W-:Y:S05]  /*1cf0*/  CALL.REL.NOINC `($__internal_2_$__cuda_sm20_dblrcp_rn_slowpath_v3) ;  /* 0x0000005c00f87944 */ /* 0x000fea0003c00000 */
[----:B------:R-:W-:Y:S01]  /*1d00*/  IMAD.MOV.U32 R78, RZ, RZ, R8 ;  /* 0x000000ffff4e7224 */ /* 0x000fe200078e0008 */
[----:B------:R-:W-:-:S07]  /*1d10*/  MOV R79, R131 ;  /* 0x00000083004f7202 */ /* 0x000fce0000000f00 */
.L_x_167:
[----:B------:R-:W-:Y:S05]  /*1d20*/  BSYNC.RECONVERGENT B1 ;  /* 0x0000000000017941 */ /* 0x000fea0003800200 */
.L_x_166:
        /* <DEDUP_REMOVED lines=14> */
[----:B------:R-:W-:Y:S05]  /*1e10*/  CALL.REL.NOINC `($__internal_2_$__cuda_sm20_dblrcp_rn_slowpath_v3) ;  /* 0x0000005c00b07944 */ /* 0x000fea0003c00000 */
[----:B------:R-:W-:-:S07]  /*1e20*/  IMAD.MOV.U32 R130, RZ, RZ, R8 ;  /* 0x000000ffff827224 */ /* 0x000fce00078e0008 */
.L_x_169:
[----:B------:R-:W-:Y:S05]  /*1e30*/  BSYNC.RECONVERGENT B1 ;  /* 0x0000000000017941 */ /* 0x000fea0003800200 */
.L_x_168:
[----:B------:R-:W-:Y:S01]  /*1e40*/  DMUL R76, R12, R12 ;  /* 0x0000000c0c4c7228 */ /* 0x000fe20000000000 */
[----:B------:R-:W0:Y:S01]  /*1e50*/  LDC.64 R94, c[0x0][0x390] ;  /* 0x0000e400ff5e7b82 */ /* 0x000e220000000a00 */
[----:B------:R-:W-:Y:S01]  /*1e60*/  DMUL R86, R14, R14 ;  /* 0x0000000e0e567228 */ /* 0x000fe20000000000 */
[----:B------:R-:W-:Y:S01]  /*1e70*/  IMAD.MOV.U32 R124, RZ, RZ, -0x105c611 ;  /* 0xfefa39efff7c7424 */ /* 0x000fe200078e00ff */
[-C--:B------:R-:W-:Y:S01]  /*1e80*/  DMUL R10, R20, R82.reuse ;  /* 0x00000052140a7228 */ /* 0x080fe20000000000 */
[----:B------:R-:W-:Y:S01]  /*1e90*/  IMAD.MOV.U32 R125, RZ, RZ, 0x3fe62e42 ;  /* 0x3fe62e42ff7d7424 */ /* 0x000fe200078e00ff */
[----:B------:R-:W-:Y:S01]  /*1ea0*/  DMUL R84, R24, R82 ;  /* 0x0000005218547228 */ /* 0x000fe20000000000 */
[----:B------:R-:W-:Y:S01]  /*1eb0*/  IMAD.MOV.U32 R126, RZ, RZ, 0x3b39803f ;  /* 0x3b39803fff7e7424 */ /* 0x000fe200078e00ff */
[----:B------:R-:W-:Y:S01]  /*1ec0*/  DFMA R76, R76, -R12, R12 ;  /* 0x8000000c4c4c722b */ /* 0x000fe2000000000c */
[----:B------:R-:W-:Y:S01]  /*1ed0*/  IMAD.MOV.U32 R127, RZ, RZ, 0x3c7abc9e ;  /* 0x3c7abc9eff7f7424 */ /* 0x000fe200078e00ff */
[----:B------:R-:W-:Y:S01]  /*1ee0*/  DMUL R82, R16, R16 ;  /* 0x0000001010527228 */ /* 0x000fe20000000000 */
[----:B------:R-:W-:Y:S01]  /*1ef0*/  MOV R128, 0x69ce2bdf ;  /* 0x69ce2bdf00807802 */ /* 0x000fe20000000f00 */
[----:B------:R-:W-:Y:S01]  /*1f00*/  DFMA R86, R86, -R14, R14 ;  /* 0x8000000e5656722b */ /* 0x000fe2000000000e */
[----:B------:R-:W-:Y:S01]  /*1f10*/  IMAD.MOV.U32 R129, RZ, RZ, 0x3e5ade15 ;  /* 0x3e5ade15ff817424 */ /* 0x000fe200078e00ff */
[-C--:B------:R-:W-:Y:S01]  /*1f20*/  DFMA R10, R18, R80.reuse, R10 ;  /* 0x00000050120a722b */ /* 0x080fe2000000000a */
[----:B------:R-:W-:Y:S01]  /*1f30*/  BSSY.RECONVERGENT B0, `(.L_x_170) ;  /* 0x000007f000007945 */ /* 0x000fe20003800200 */
[----:B------:R-:W-:-:S02]  /*1f40*/  DMUL R90, R28, R80 ;  /* 0x000000501c5a7228 */ /* 0x000fc40000000000 */
[----:B------:R-:W-:Y:S02]  /*1f50*/  DFMA R80, R40, R76, -R70 ;  /* 0x0000004c2850722b */ /* 0x000fe40000000846 */
[----:B------:R-:W-:Y:S02]  /*1f60*/  DFMA R88, R82, -R16, R16 ;  /* 0x800000105258722b */ /* 0x000fe40000000010 */
[----:B------:R-:W-:Y:S02]  /*1f70*/  DFMA R86, R52, R86, -R68 ;  /* 0x000000563456722b */ /* 0x000fe40000000844 */
[----:B------:R-:W-:Y:S02]  /*1f80*/  DADD R76, R38, -R12 ;  /* 0x00000000264c7229 */ /* 0x000fe4000000080c */
[----:B------:R-:W-:Y:S02]  /*1f90*/  DADD R80, R30, R80 ;  /* 0x000000001e507229 */ /* 0x000fe40000000050 */
[----:B------:R-:W-:-:S02]  /*1fa0*/  DFMA R92, R64, R88, -R66 ;  /* 0x00000058405c722b */ /* 0x000fc40000000842 */
[----:B------:R-:W-:Y:S02]  /*1fb0*/  DADD R82, R50, -R14 ;  /* 0x0000000032527229 */ /* 0x000fe4000000080e */
[----:B------:R-:W-:Y:S02]  /*1fc0*/  DFMA R84, R22, R78, R84 ;  /* 0x0000004e1654722b */ /* 0x000fe40000000054 */
[----:B------:R-:W-:Y:S02]  /*1fd0*/  DADD R88, R42, R86 ;  /* 0x000000002a587229 */ /* 0x000fe40000000056 */
[----:B------:R-:W-:Y:S02]  /*1fe0*/  DFMA R76, R76, R10, R80 ;  /* 0x0000000a4c4c722b */ /* 0x000fe40000000050 */
[----:B------:R-:W-:Y:S02]  /*1ff0*/  DFMA R90, R26, R78, R90 ;  /* 0x0000004e1a5a722b */ /* 0x000fe4000000005a */
[----:B------:R-:W-:-:S02]  /*2000*/  DADD R80, R62, -R16 ;  /* 0x000000003e507229 */ /* 0x000fc40000000810 */
[----:B------:R-:W-:Y:S02]  /*2010*/  DADD R92, R54, R92 ;  /* 0x00000000365c7229 */ /* 0x000fe4000000005c */
[----:B0-----:R-:W-:Y:S02]  /*2020*/  DMUL R86, R94, 0.5 ;  /* 0x3fe000005e567828 */ /* 0x001fe40000000000 */
[----:B------:R-:W-:Y:S01]  /*2030*/  DFMA R78, R82, R84, R88 ;  /* 0x00000054524e722b */ /* 0x000fe20000000058 */
[----:B------:R-:W-:Y:S01]  /*2040*/  IMAD.MOV.U32 R94, RZ, RZ, 0x652b82fe ;  /* 0x652b82feff5e7424 */ /* 0x000fe200078e00ff */
[----:B------:R-:W-:Y:S02]  /*2050*/  MOV R95, 0x3ff71547 ;  /* 0x3ff71547005f7802 */ /* 0x000fe40000000f00 */
[----:B------:R-:W-:Y:S02]  /*2060*/  DFMA R80, R80, R90, R92 ;  /* 0x0000005a5050722b */ /* 0x000fe4000000005c */
[----:B------:R-:W-:-:S02]  /*2070*/  DFMA R88, R76, R86, R12 ;  /* 0x000000564c58722b */ /* 0x000fc4000000000c */
[----:B------:R-:W-:-:S04]  /*2080*/  DFMA R90, R78, R86, R14 ;  /* 0x000000564e5a722b */ /* 0x000fc8000000000e */
[----:B------:R-:W-:Y:S02]  /*2090*/  DFMA R92, R80, R86, R16 ;  /* 0x00000056505c722b */ /* 0x000fe40000000010 */
[----:B------:R-:W-:Y:S02]  /*20a0*/  DMUL R100, R88, -100 ;  /* 0xc059000058647828 */ /* 0x000fe40000000000 */
[----:B------:R-:W-:Y:S02]  /*20b0*/  DMUL R96, R90, -100 ;  /* 0xc05900005a607828 */ /* 0x000fe40000000000 */
[----:B------:R-:W-:Y:S02]  /*20c0*/  DADD R82, -R34, R88 ;  /* 0x0000000022527229 */ /* 0x000fe40000000158 */
[----:B------:R-:W-:Y:S02]  /*20d0*/  DMUL R10, R92, -100 ;  /* 0xc05900005c0a7828 */ /* 0x000fe40000000000 */
[----:B------:R-:W-:-:S02]  /*20e0*/  DFMA R102, R100, R94, 6.75539944105574400000e+15 ;  /* 0x433800006466742b */ /* 0x000fc4000000005e */
[----:B------:R-:W-:Y:S01]  /*20f0*/  DFMA R98, R96, R94, 6.75539944105574400000e+15 ;  /* 0x433800006062742b */ /* 0x000fe2000000005e */
[----:B------:R-:W-:Y:S01]  /*2100*/  FSETP.GEU.AND P3, PT, |R101|, 4.1917929649353027344, PT ;  /* 0x4086232b6500780b */ /* 0x000fe20003f6e200 */
[----:B------:R-:W-:Y:S01]  /*2110*/  DMUL R82, R36, -R82 ;  /* 0x8000005224527228 */ /* 0x000fe20000000000 */
[----:B------:R-:W-:Y:S01]  /*2120*/  FSETP.GEU.AND P0, PT, |R97|, 4.1917929649353027344, PT ;  /* 0x4086232b6100780b */ /* 0x000fe20003f0e200 */
[-C--:B------:R-:W-:Y:S02]  /*2130*/  DFMA R84, R10, R94.reuse, 6.75539944105574400000e+15 ;  /* 0x433800000a54742b */ /* 0x080fe4000000005e */
[----:B------:R-:W-:Y:S01]  /*2140*/  DADD R104, R102, -6.75539944105574400000e+15 ;  /* 0xc338000066687429 */ /* 0x000fe20000000000 */
[----:B------:R-:W-:Y:S01]  /*2150*/  FSETP.GEU.AND P1, PT, |R11|, 4.1917929649353027344, PT ;  /* 0x4086232b0b00780b */ /* 0x000fe20003f2e200 */
[----:B------:R-:W-:Y:S02]  /*2160*/  DADD R108, R98, -6.75539944105574400000e+15 ;  /* 0xc3380000626c7429 */ /* 0x000fe40000000000 */
[----:B------:R-:W-:-:S02]  /*2170*/  DFMA R94, R82, R94, 6.75539944105574400000e+15 ;  /* 0x43380000525e742b */ /* 0x000fc4000000005e */
[----:B------:R-:W-:Y:S01]  /*2180*/  DADD R112, R84, -6.75539944105574400000e+15 ;  /* 0xc338000054707429 */ /* 0x000fe20000000000 */
[----:B------:R-:W-:Y:S01]  /*2190*/  FSETP.GEU.AND P2, PT, |R83|, 4.1917929649353027344, PT ;  /* 0x4086232b5300780b */ /* 0x000fe20003f4e200 */
[-C--:B------:R-:W-:Y:S02]  /*21a0*/  DFMA R106, R104, -R124.reuse, R100 ;  /* 0x8000007c686a722b */ /* 0x080fe40000000064 */
[-C--:B------:R-:W-:Y:S02]  /*21b0*/  DFMA R110, R108, -R124.reuse, R96 ;  /* 0x8000007c6c6e722b */ /* 0x080fe40000000060 */
[----:B------:R-:W-:Y:S02]  /*21c0*/  DADD R116, R94, -6.75539944105574400000e+15 ;  /* 0xc33800005e747429 */ /* 0x000fe40000000000 */
[----:B------:R-:W-:Y:S02]  /*21d0*/  DFMA R114, R112, -R124, R10 ;  /* 0x8000007c7072722b */ /* 0x000fe4000000000a */
[----:B------:R-:W-:-:S02]  /*21e0*/  DFMA R104, R104, -R126, R106 ;  /* 0x8000007e6868722b */ /* 0x000fc4000000006a */
[----:B------:R-:W-:Y:S02]  /*21f0*/  DFMA R108, R108, -R126, R110 ;  /* 0x8000007e6c6c722b */ /* 0x000fe4000000006e */
[----:B------:R-:W-:Y:S01]  /*2200*/  DFMA R106, R116, -R124, R82 ;  /* 0x8000007c746a722b */ /* 0x000fe20000000052 */
[----:B------:R-:W-:Y:S01]  /*2210*/  IMAD.MOV.U32 R124, RZ, RZ, -0x35dec16 ;  /* 0xfca213eaff7c7424 */ /* 0x000fe200078e00ff */
[----:B------:R-:W-:Y:S01]  /*2220*/  DFMA R110, R112, -R126, R114 ;  /* 0x8000007e706e722b */ /* 0x000fe20000000072 */
[----:B------:R-:W-:-:S05]  /*2230*/  IMAD.MOV.U32 R125, RZ, RZ, 0x3e928af3 ;  /* 0x3e928af3ff7d7424 */ /* 0x000fca00078e00ff */
[----:B------:R-:W-:Y:S02]  /*2240*/  DFMA R106, R116, -R126, R106 ;  /* 0x8000007e746a722b */ /* 0x000fe4000000006a */
[-CC-:B------:R-:W-:Y:S01]  /*2250*/  DFMA R112, R104, R128.reuse, R124.reuse ;  /* 0x000000806870722b */ /* 0x180fe2000000007c */
[----:B------:R-:W-:Y:S01]  /*2260*/  IMAD.MOV.U32 R126, RZ, RZ, 0x62401315 ;  /* 0x62401315ff7e7424 */ /* 0x000fe200078e00ff */
[-CC-:B------:R-:W-:Y:S01]  /*2270*/  DFMA R114, R108, R128.reuse, R124.reuse ;  /* 0x000000806c72722b */ /* 0x180fe2000000007c */
[----:B------:R-:W-:Y:S01]  /*2280*/  MOV R127, 0x3ec71dee ;  /* 0x3ec71dee007f7802 */ /* 0x000fe20000000f00 */
        /* <DEDUP_REMOVED lines=9> */
[----:B------:R-:W-:Y:S01]  /*2320*/  IMAD.MOV.U32 R126, RZ, RZ, 0x14761f65 ;  /* 0x14761f65ff7e7424 */ /* 0x000fe200078e00ff */
[--C-:B------:R-:W-:Y:S01]  /*2330*/  DFMA R114, R108, R114, R128.reuse ;  /* 0x000000726c72722b */ /* 0x100fe20000000080 */
[----:B------:R-:W-:Y:S01]  /*2340*/  IMAD.MOV.U32 R127, RZ, RZ, 0x3f2a01a0 ;  /* 0x3f2a01a0ff7f7424 */ /* 0x000fe200078e00ff */
[--C-:B------:R-:W-:Y:S02]  /*2350*/  DFMA R116, R110, R116, R128.reuse ;  /* 0x000000746e74722b */ /* 0x100fe40000000080 */
[----:B------:R-:W-:Y:S01]  /*2360*/  DFMA R124, R106, R124, R128 ;  /* 0x0000007c6a7c722b */ /* 0x000fe20000000080 */
[----:B------:R-:W-:-:S02]  /*2370*/  MOV R128, 0x1852b7af ;  /* 0x1852b7af00807802 */ /* 0x000fc40000000f00 */
        /* <DEDUP_REMOVED lines=11> */
[----:B------:R-:W-:Y:S02]  /*2430*/  IMAD.MOV.U32 R128, RZ, RZ, 0x555502a1 ;  /* 0x555502a1ff807424 */ /* 0x000fe400078e00ff */
[--C-:B------:R-:W-:Y:S01]  /*2440*/  DFMA R112, R104, R112, R126.reuse ;  /* 0x000000706870722b */ /* 0x100fe2000000007e */
[----:B------:R-:W-:Y:S01]  /*2450*/  MOV R129, 0x3fa55555 ;  /* 0x3fa5555500817802 */ /* 0x000fe20000000f00 */
        /* <DEDUP_REMOVED lines=27> */
[----:B------:R-:W-:Y:S01]  /*2610*/  LEA R105, R102, R113, 0x14 ;  /* 0x0000007166697211 */ /* 0x000fe200078ea0ff */
[----:B------:R-:W-:Y:S02]  /*2620*/  IMAD.MOV.U32 R104, RZ, RZ, R112 ;  /* 0x000000ffff687224 */ /* 0x000fe400078e0070 */
[----:B------:R-:W-:Y:S01]  /*2630*/  IMAD R109, R98, 0x100000, R115 ;  /* 0x00100000626d7824 */ /* 0x000fe200078e0273 */
        /* <DEDUP_REMOVED lines=14> */
.L_x_171:
[----:B------:R-:W-:Y:S05]  /*2720*/  BSYNC.RECONVERGENT B0 ;  /* 0x0000000000007941 */ /* 0x000fea0003800200 */
.L_x_170:
        /* <DEDUP_REMOVED lines=19> */
.L_x_173:
[----:B------:R-:W-:Y:S05]  /*2860*/  BSYNC.RECONVERGENT B0 ;  /* 0x0000000000007941 */ /* 0x000fea0003800200 */
.L_x_172:
[----:B------:R-:W-:Y:S01]  /*2870*/  BSSY.RECONVERGENT B0, `(.L_x_174) ;  /* 0x0000011000007945 */ /* 0x000fe20003800200 */
        /* <DEDUP_REMOVED lines=16> */
.L_x_175:
[----:B------:R-:W-:Y:S05]  /*2980*/  BSYNC.RECONVERGENT B0 ;  /* 0x0000000000007941 */ /* 0x000fea0003800200 */
.L_x_174:
        /* <DEDUP_REMOVED lines=14> */
.L_x_177:
[----:B------:R-:W-:Y:S05]  /*2a70*/  BSYNC.RECONVERGENT B0 ;  /* 0x0000000000007941 */ /* 0x000fea0003800200 */
.L_x_176:
[----:B------:R-:W-:Y:S01]  /*2a80*/  DADD R128, R96, 1 ;  /* 0x3ff0000060807429 */ /* 0x000fe20000000000 */
[----:B------:R-:W-:Y:S01]  /*2a90*/  BSSY.RECONVERGENT B1, `(.L_x_178) ;  /* 0x0000016000017945 */ /* 0x000fe20003800200 */
[-C--:B------:R-:W-:Y:S02]  /*2aa0*/  DFMA R94, R72, R86.reuse, R70 ;  /* 0x00000056485e722b */ /* 0x080fe40000000046 */
[----:B------:R-:W-:Y:S02]  /*2ab0*/  DADD R98, R100, 1 ;  /* 0x3ff0000064627429 */ /* 0x000fe40000000000 */
[----:B------:R-:W0:Y:S01]  /*2ac0*/  MUFU.RCP64H R11, R129 ;  /* 0x00000081000b7308 */ /* 0x000e220000001800 */
[----:B------:R-:W-:Y:S02]  /*2ad0*/  DFMA R86, R74, R86, R68 ;  /* 0x000000564a56722b */ /* 0x000fe40000000044 */
[----:B------:R-:W-:Y:S01]  /*2ae0*/  DADD R96, R104, 1 ;  /* 0x3ff0000068607429 */ /* 0x000fe20000000000 */
[----:B------:R-:W-:Y:S01]  /*2af0*/  VIADD R10, R129, 0x300402 ;  /* 0x00300402810a7836 */ /* 0x000fe20000000000 */
[----:B------:R-:W-:-:S04]  /*2b00*/  DADD R100, R102, 1 ;  /* 0x3ff0000066647429 */ /* 0x000fc80000000000 */
        /* <DEDUP_REMOVED lines=10> */
[----:B------:R-:W-:Y:S02]  /*2bb0*/  MOV R0, 0x2be0 ;  /* 0x00002be000007802 */ /* 0x000fe40000000f00 */
[----:B------:R-:W-:-:S07]  /*2bc0*/  IADD3 R8, PT, PT, R8, -0x100000, RZ ;  /* 0xfff0000008087810 */ /* 0x000fce0007ffe0ff */
[----:B------:R-:W-:Y:S05]  /*2bd0*/  CALL.REL.NOINC `($__internal_2_$__cuda_sm20_dblrcp_rn_slowpath_v3) ;  /* 0x0000005000407944 */ /* 0x000fea0003c00000 */
[----:B------:R-:W-:-:S07]  /*2be0*/  IMAD.MOV.U32 R130, RZ, RZ, R8 ;  /* 0x000000ffff827224 */ /* 0x000fce00078e0008 */
.L_x_179:
[----:B------:R-:W-:Y:S05]  /*2bf0*/  BSYNC.RECONVERGENT B1 ;  /* 0x0000000000017941 */ /* 0x000fea0003800200 */
.L_x_178:
        /* <DEDUP_REMOVED lines=60> */
.L_x_181:
[----:B------:R-:W-:Y:S05]  /*2fc0*/  BSYNC.RECONVERGENT B0 ;  /* 0x0000000000007941 */ /* 0x000fea0003800200 */
.L_x_180:
        /* <DEDUP_REMOVED lines=8> */
[----:B------:R-:W-:-:S06]  /*3050*/  DADD R84, -R94, R130 ;  /* 0x000000005e547229 */ /* 0x000fcc0000000182 */
        /* <DEDUP_REMOVED lines=9> */
.L_x_183:
[----:B------:R-:W-:Y:S05]  /*30f0*/  BSYNC.RECONVERGENT B1 ;  /* 0x0000000000017941 */ /* 0x000fea0003800200 */
.L_x_182:
[----:B------:R-:W-:Y:S01]  /*3100*/  DADD R10, -R58, R92 ;  /* 0x000000003a0a7229 */ /* 0x000fe2000000015c */
[----:B------:R-:W-:Y:S01]  /*3110*/  IMAD.MOV.U32 R106, RZ, RZ, 0x652b82fe ;  /* 0x652b82feff6a7424 */ /* 0x000fe200078e00ff */
[----:B------:R-:W-:Y:S01]  /*3120*/  MOV R107, 0x3ff71547 ;  /* 0x3ff71547006b7802 */ /* 0x000fe20000000f00 */
[----:B------:R-:W-:Y:S01]  /*3130*/  UMOV UR4, 0xfefa39ef ;  /* 0xfefa39ef00047882 */ /* 0x000fe20000000000 */
[----:B------:R-:W-:Y:S01]  /*3140*/  UMOV UR5, 0x3fe62e42 ;  /* 0x3fe62e4200057882 */ /* 0x000fe20000000000 */
[----:B------:R-:W0:Y:S01]  /*3150*/  MUFU.RCP64H R109, R101 ;  /* 0x00000065006d7308 */ /* 0x000e220000001800 */
[----:B------:R-:W-:Y:S01]  /*3160*/  VIADD R108, R101, 0x300402 ;  /* 0x00300402656c7836 */ /* 0x000fe20000000000 */
[----:B------:R-:W-:Y:S01]  /*3170*/  DADD R86, -R86, R130 ;  /* 0x0000000056567229 */ /* 0x000fe20000000182 */
        /* <DEDUP_REMOVED lines=47> */
[----:B------:R-:W-:Y:S01]  /*3470*/  IMAD R105, R106, 0x100000, R115 ;  /* 0x001000006a697824 */ /* 0x000fe200078e0273 */
[----:B------:R-:W-:Y:S01]  /*3480*/  MOV R104, R114 ;  /* 0x0000007200687202 */ /* 0x000fe20000000f00 */
        /* <DEDUP_REMOVED lines=14> */
.L_x_185:
[----:B------:R-:W-:Y:S05]  /*3570*/  BSYNC.RECONVERGENT B0 ;  /* 0x0000000000007941 */ /* 0x000fea0003800200 */
.L_x_184:
        /* <DEDUP_REMOVED lines=10> */
.L_x_187:
[----:B------:R-:W-:Y:S05]  /*3620*/  BSYNC.RECONVERGENT B1 ;  /* 0x0000000000017941 */ /* 0x000fea0003800200 */
.L_x_186:
        /* <DEDUP_REMOVED lines=18> */
.L_x_189:
[----:B------:R-:W-:Y:S05]  /*3750*/  BSYNC.RECONVERGENT B1 ;  /* 0x0000000000017941 */ /* 0x000fea0003800200 */
.L_x_188:
        /* <DEDUP_REMOVED lines=16> */
[----:B------:R-:W-:Y:S01]  /*3860*/  MOV R98, R8 ;  /* 0x0000000800627202 */ /* 0x000fe20000000f00 */
[----:B------:R-:W-:-:S07]  /*3870*/  IMAD.MOV.U32 R99, RZ, RZ, R131 ;  /* 0x000000ffff637224 */ /* 0x000fce00078e0083 */
.L_x_191:
[----:B------:R-:W-:Y:S05]  /*3880*/  BSYNC.RECONVERGENT B1 ;  /* 0x0000000000017941 */ /* 0x000fea0003800200 */
.L_x_190:
        /* <DEDUP_REMOVED lines=16> */
.L_x_193:
[----:B------:R-:W-:Y:S05]  /*3990*/  BSYNC.RECONVERGENT B1 ;  /* 0x0000000000017941 */ /* 0x000fea0003800200 */
.L_x_192:
[----:B------:R-:W0:Y:S01]  /*39a0*/  LDC.64 R96, c[0x0][0x390] ;  /* 0x0000e400ff607b82 */ /* 0x000e220000000a00 */
[----:B------:R-:W-:Y:S01]  /*39b0*/  DMUL R10, R88, R88 ;  /* 0x00000058580a7228 */ /* 0x000fe20000000000 */
[----:B------:R-:W-:Y:S01]  /*39c0*/  IMAD.MOV.U32 R132, RZ, RZ, -0x105c611 ;  /* 0xfefa39efff847424 */ /* 0x000fe200078e00ff */
[----:B------:R-:W-:Y:S01]  /*39d0*/  DMUL R104, R90, R90 ;  /* 0x0000005a5a687228 */ /* 0x000fe20000000000 */
[----:B------:R-:W-:Y:S01]  /*39e0*/  IMAD.MOV.U32 R133, RZ, RZ, 0x3fe62e42 ;  /* 0x3fe62e42ff857424 */ /* 0x000fe200078e00ff */
[----:B------:R-:W-:Y:S01]  /*39f0*/  DMUL R108, R92, R92 ;  /* 0x0000005c5c6c7228 */ /* 0x000fe20000000000 */
[----:B------:R-:W-:Y:S01]  /*3a00*/  IMAD.MOV.U32 R134, RZ, RZ, 0x3b39803f ;  /* 0x3b39803fff867424 */ /* 0x000fe200078e00ff */
[----:B------:R-:W-:Y:S01]  /*3a10*/  MOV R135, 0x3c7abc9e ;  /* 0x3c7abc9e00877802 */ /* 0x000fe20000000f00 */
[----:B------:R-:W-:Y:S01]  /*3a20*/  IMAD.MOV.U32 R136, RZ, RZ, 0x69ce2bdf ;  /* 0x69ce2bdfff887424 */ /* 0x000fe200078e00ff */
[----:B------:R-:W-:Y:S01]  /*3a30*/  DFMA R10, -R88, R10, R88 ;  /* 0x0000000a580a722b */ /* 0x000fe20000000158 */
[----:B------:R-:W-:Y:S01]  /*3a40*/  IMAD.MOV.U32 R137, RZ, RZ, 0x3e5ade15 ;  /* 0x3e5ade15ff897424 */ /* 0x000fe200078e00ff */
[----:B------:R-:W-:Y:S01]  /*3a50*/  DFMA R106, -R90, R104, R90 ;  /* 0x000000685a6a722b */ /* 0x000fe2000000015a */
[----:B------:R-:W-:Y:S01]  /*3a60*/  BSSY.RECONVERGENT B0, `(.L_x_194) ;  /* 0x0000084000007945 */ /* 0x000fe20003800200 */
[----:B------:R-:W-:-:S02]  /*3a70*/  DFMA R108, -R92, R108, R92 ;  /* 0x0000006c5c6c722b */ /* 0x000fc4000000015c */
[----:B------:R-:W-:Y:S02]  /*3a80*/  DADD R88, R38, -R88 ;  /* 0x0000000026587229 */ /* 0x000fe40000000858 */
[----:B------:R-:W-:Y:S02]  /*3a90*/  DFMA R104, R40, R10, -R94 ;  /* 0x0000000a2868722b */ /* 0x000fe4000000085e */
[-C--:B------:R-:W-:Y:S02]  /*3aa0*/  DMUL R94, R20, R102.reuse ;  /* 0x00000066145e7228 */ /* 0x080fe40000000000 */
[----:B------:R-:W-:Y:S02]  /*3ab0*/  DMUL R102, R24, R102 ;  /* 0x0000006618667228 */ /* 0x000fe40000000000 */
[----:B------:R-:W-:Y:S02]  /*3ac0*/  DADD R90, R50, -R90 ;  /* 0x00000000325a7229 */ /* 0x000fe4000000085a */
[----:B0-----:R-:W-:-:S02]  /*3ad0*/  DMUL R96, R96, 0.5 ;  /* 0x3fe0000060607828 */ /* 0x001fc40000000000 */
[-C--:B------:R-:W-:Y:S02]  /*3ae0*/  DFMA R94, R18, R100.reuse, R94 ;  /* 0x00000064125e722b */ /* 0x080fe4000000005e */
[----:B------:R-:W-:Y:S02]  /*3af0*/  DMUL R100, R28, R100 ;  /* 0x000000641c647228 */ /* 0x000fe40000000000 */
[----:B------:R-:W-:Y:S02]  /*3b00*/  DFMA R102, R22, R98, R102 ;  /* 0x000000621666722b */ /* 0x000fe40000000066 */
[-C--:B------:R-:W-:Y:S02]  /*3b10*/  DFMA R110, R74, R96.reuse, R68 ;  /* 0x000000604a6e722b */ /* 0x080fe40000000044 */
[----:B------:R-:W-:Y:S02]  /*3b20*/  DFMA R10, R82, R96, R66 ;  /* 0x00000060520a722b */ /* 0x000fe40000000042 */
[----:B------:R-:W-:-:S02]  /*3b30*/  DADD R104, R30, R104 ;  /* 0x000000001e687229 */ /* 0x000fc40000000068 */
[----:B------:R-:W-:Y:S02]  /*3b40*/  DFMA R100, R26, R98, R100 ;  /* 0x000000621a64722b */ /* 0x000fe40000000064 */
[----:B------:R-:W-:Y:S02]  /*3b50*/  DFMA R106, R52, R106, -R110 ;  /* 0x0000006a346a722b */ /* 0x000fe4000000086e */
[----:B------:R-:W-:Y:S02]  /*3b60*/  DFMA R108, R64, R108, -R10 ;  /* 0x0000006c406c722b */ /* 0x000fe4000000080a */
[----:B------:R-:W-:Y:S02]  /*3b70*/  DADD R92, R62, -R92 ;  /* 0x000000003e5c7229 */ /* 0x000fe4000000085c */
[----:B------:R-:W-:Y:S02]  /*3b80*/  DFMA R88, R88, R94, R104 ;  /* 0x0000005e5858722b */ /* 0x000fe40000000068 */
[----:B------:R-:W-:-:S02]  /*3b90*/  DADD R106, R42, R106 ;  /* 0x000000002a6a7229 */ /* 0x000fc4000000006a */
[----:B------:R-:W-:-:S04]  /*3ba0*/  DADD R108, R54, R108 ;  /* 0x00000000366c7229 */ /* 0x000fc8000000006c */
[----:B------:R-:W-:Y:S02]  /*3bb0*/  DFMA R98, R96, R88, R12 ;  /* 0x000000586062722b */ /* 0x000fe4000000000c */
[----:B------:R-:W-:Y:S02]  /*3bc0*/  DFMA R90, R90, R102, R106 ;  /* 0x000000665a5a722b */ /* 0x000fe4000000006a */
[----:B------:R-:W-:Y:S01]  /*3bd0*/  DFMA R92, R92, R100, R108 ;  /* 0x000000645c5c722b */ /* 0x000fe2000000006c */
[----:B------:R-:W-:Y:S01]  /*3be0*/  MOV R100, 0x652b82fe ;  /* 0x652b82fe00647802 */ /* 0x000fe20000000f00 */
[----:B------:R-:W-:Y:S02]  /*3bf0*/  IMAD.MOV.U32 R101, RZ, RZ, 0x3ff71547 ;  /* 0x3ff71547ff657424 */ /* 0x000fe400078e00ff */
[----:B------:R-:W-:Y:S02]  /*3c00*/  DMUL R106, R98, -100 ;  /* 0xc0590000626a7828 */ /* 0x000fe40000000000 */
[----:B------:R-:W-:-:S02]  /*3c10*/  DFMA R102, R96, R90, R14 ;  /* 0x0000005a6066722b */ /* 0x000fc4000000000e */
[----:B------:R-:W-:Y:S02]  /*3c20*/  DFMA R94, R96, R92, R16 ;  /* 0x0000005c605e722b */ /* 0x000fe40000000010 */
[----:B------:R-:W-:Y:S02]  /*3c30*/  DADD R96, -R34, R98 ;  /* 0x0000000022607229 */ /* 0x000fe40000000162 */
[----:B------:R-:W-:Y:S02]  /*3c40*/  DFMA R108, R106, R100, 6.75539944105574400000e+15 ;  /* 0x433800006a6c742b */ /* 0x000fe40000000064 */
[----:B------:R-:W-:Y:S01]  /*3c50*/  DMUL R102, R102, -100 ;  /* 0xc059000066667828 */ /* 0x000fe20000000000 */
[----:B------:R-:W-:Y:S01]  /*3c60*/  FSETP.GEU.AND P3, PT, |R107|, 4.1917929649353027344, PT ;  /* 0x4086232b6b00780b */ /* 0x000fe20003f6e200 */
[----:B------:R-:W-:Y:S02]  /*3c70*/  DMUL R94, R94, -100 ;  /* 0xc05900005e5e7828 */ /* 0x000fe40000000000 */
[----:B------:R-:W-:-:S02]  /*3c80*/  DMUL R96, R36, -R96 ;  /* 0x8000006024607228 */ /* 0x000fc40000000000 */
[----:B------:R-:W-:Y:S02]  /*3c90*/  DADD R112, R108, -6.75539944105574400000e+15 ;  /* 0xc33800006c707429 */ /* 0x000fe40000000000 */
[-C--:B------:R-:W-:Y:S02]  /*3ca0*/  DFMA R104, R102, R100.reuse, 6.75539944105574400000e+15 ;  /* 0x433800006668742b */ /* 0x080fe40000000064 */
[-C--:B------:R-:W-:Y:S01]  /*3cb0*/  DFMA R98, R94, R100.reuse, 6.75539944105574400000e+15 ;  /* 0x433800005e62742b */ /* 0x080fe20000000064 */
[----:B------:R-:W-:Y:S01]  /*3cc0*/  FSETP.GEU.AND P0, PT, |R103|, 4.1917929649353027344, PT ;  /* 0x4086232b6700780b */ /* 0x000fe20003f0e200 */
[----:B------:R-:W-:Y:S01]  /*3cd0*/  DFMA R100, R96, R100, 6.75539944105574400000e+15 ;  /* 0x433800006064742b */ /* 0x000fe20000000064 */
[----:B------:R-:W-:Y:S01]  /*3ce0*/  FSETP.GEU.AND P1, PT, |R95|, 4.1917929649353027344, PT ;  /* 0x4086232b5f00780b */ /* 0x000fe20003f2e200 */
[----:B------:R-:W-:Y:S01]  /*3cf0*/  DFMA R110, R112, -R132, R106 ;  /* 0x80000084706e722b */ /* 0x000fe2000000006a */
[----:B------:R-:W-:Y:S01]  /*3d00*/  FSETP.GEU.AND P2, PT, |R97|, 4.1917929649353027344, PT ;  /* 0x4086232b6100780b */ /* 0x000fe20003f4e200 */
[----:B------:R-:W-:-:S02]  /*3d10*/  DADD R116, R104, -6.75539944105574400000e+15 ;  /* 0xc338000068747429 */ /* 0x000fc40000000000 */
[----:B------:R-:W-:Y:S02]  /*3d20*/  DADD R124, R98, -6.75539944105574400000e+15 ;  /* 0xc3380000627c7429 */ /* 0x000fe40000000000 */
[----:B------:R-:W-:Y:S02]  /*3d30*/  DADD R128, R100, -6.75539944105574400000e+15 ;  /* 0xc338000064807429 */ /* 0x000fe40000000000 */
[----:B------:R-:W-:Y:S02]  /*3d40*/  DFMA R112, R112, -R134, R110 ;  /* 0x800000867070722b */ /* 0x000fe4000000006e */
[-C--:B------:R-:W-:Y:S02]  /*3d50*/  DFMA R114, R116, -R132.reuse, R102 ;  /* 0x800000847472722b */ /* 0x080fe40000000066 */
[-C--:B------:R-:W-:Y:S02]  /*3d60*/  DFMA R126, R124, -R132.reuse, R94 ;  /* 0x800000847c7e722b */ /* 0x080fe4000000005e */
[----:B------:R-:W-:Y:S01]  /*3d70*/  DFMA R110, R128, -R132, R96 ;  /* 0x80000084806e722b */ /* 0x000fe20000000060 */
[----:B------:R-:W-:-:S03]  /*3d80*/  IMAD.MOV.U32 R132, RZ, RZ, -0x35dec16 ;  /* 0xfca213eaff847424 */ /* 0x000fc600078e00ff */
[-C--:B------:R-:W-:Y:S01]  /*3d90*/  DFMA R116, R116, -R134.reuse, R114 ;  /* 0x800000867474722b */ /* 0x080fe20000000072 */
[----:B------:R-:W-:Y:S01]  /*3da0*/  IMAD.MOV.U32 R133, RZ, RZ, 0x3e928af3 ;  /* 0x3e928af3ff857424 */ /* 0x000fe200078e00ff */
[-C--:B------:R-:W-:Y:S02]  /*3db0*/  DFMA R114, R124, -R134.reuse, R126 ;  /* 0x800000867c72722b */ /* 0x080fe4000000007e */
[----:B------:R-:W-:Y:S01]  /*3dc0*/  DFMA R110, R128, -R134, R110 ;  /* 0x80000086806e722b */ /* 0x000fe2000000006e */
[----:B------:R-:W-:Y:S02]  /*3dd0*/  MOV R134, 0x62401315 ;  /* 0x6240131500867802 */ /* 0x000fe40000000f00 */
[-CC-:B------:R-:W-:Y:S01]  /*3de0*/  DFMA R124, R112, R136.reuse, R132.reuse ;  /* 0x00000088707c722b */ /* 0x180fe20000000084 */
[----:B------:R-:W-:Y:S01]  /*3df0*/  IMAD.MOV.U32 R135, RZ, RZ, 0x3ec71dee ;  /* 0x3ec71deeff877424 */ /* 0x000fe200078e00ff */
[-CC-:B------:R-:W-:Y:S02]  /*3e00*/  DFMA R126, R116, R136.reuse, R132.reuse ;  /* 0x00000088747e722b */ /* 0x180fe40000000084 */
[----:B------:R-:W-:-:S02]  /*3e10*/  DFMA R128, R114, R136, R132 ;  /* 0x000000887280722b */ /* 0x000fc40000000084 */
[----:B------:R-:W-:Y:S02]  /*3e20*/  DFMA R132, R110, R136, R132 ;  /* 0x000000886e84722b */ /* 0x000fe40000000084 */
[--C-:B------:R-:W-:Y:S01]  /*3e30*/  DFMA R124, R112, R124, R134.reuse ;  /* 0x0000007c707c722b */ /* 0x100fe20000000086 */
[----:B------:R-:W-:Y:S01]  /*3e40*/  IMAD.MOV.U32 R136, RZ, RZ, 0x7c89eb71 ;  /* 0x7c89eb71ff887424 */ /* 0x000fe200078e00ff */
[--C-:B------:R-:W-:Y:S01]  /*3e50*/  DFMA R126, R116, R126, R134.reuse ;  /* 0x0000007e747e722b */ /* 0x100fe20000000086 */
[----:B------:R-:W-:Y:S01]  /*3e60*/  IMAD.MOV.U32 R137, RZ, RZ, 0x3efa0199 ;  /* 0x3efa0199ff897424 */ /* 0x000fe200078e00ff */
[--C-:B------:R-:W-:Y:S02]  /*3e70*/  DFMA R128, R114, R128, R134.reuse ;  /* 0x000000807280722b */ /* 0x100fe40000000086 */
[----:B------:R-:W-:Y:S01]  /*3e80*/  DFMA R132, R110, R132, R134 ;  /* 0x000000846e84722b */ /* 0x000fe20000000086 */
[----:B------:R-:W-:Y:S02]  /*3e90*/  IMAD.MOV.U32 R134, RZ, RZ, 0x14761f65 ;  /* 0x14761f65ff867424 */ /* 0x000fe400078e00ff */
[--C-:B------:R-:W-:Y:S01]  /*3ea0*/  DFMA R124, R112, R124, R136.reuse ;  /* 0x0000007c707c722b */ /* 0x100fe20000000088 */
[----:B------:R-:W-:Y:S01]  /*3eb0*/  MOV R135, 0x3f2a01a0 ;  /* 0x3f2a01a000877802 */ /* 0x000fe20000000f00 */
        /* <DEDUP_REMOVED lines=16> */
[----:B------:R-:W-:Y:S01]  /*3fc0*/  MOV R136, 0x555502a1 ;  /* 0x555502a100887802 */ /* 0x000fe20000000f00 */
        /* <DEDUP_REMOVED lines=15> */
[----:B------:R-:W-:-:S03]  /*40c0*/  DFMA R132, R110, R132, R134 ;  /* 0x000000846e84722b */ /* 0x000fc60000000086 */
[--C-:B------:R-:W-:Y:S02]  /*40d0*/  DFMA R124, R112, R124, R136.reuse ;  /* 0x0000007c707c722b */ /* 0x100fe40000000088 */
[--C-:B------:R-:W-:Y:S02]  /*40e0*/  DFMA R126, R116, R126, R136.reuse ;  /* 0x0000007e747e722b */ /* 0x100fe40000000088 */
[--C-:B------:R-:W-:Y:S02]  /*40f0*/  DFMA R128, R114, R128, R136.reuse ;  /* 0x000000807280722b */ /* 0x100fe40000000088 */
[----:B------:R-:W-:Y:S02]  /*4100*/  DFMA R132, R110, R132, R136 ;  /* 0x000000846e84722b */ /* 0x000fe40000000088 */
[----:B------:R-:W-:Y:S02]  /*4110*/  DFMA R124, R112, R124, 1 ;  /* 0x3ff00000707c742b */ /* 0x000fe4000000007c */
[----:B------:R-:W-:-:S02]  /*4120*/  DFMA R126, R116, R126, 1 ;  /* 0x3ff00000747e742b */ /* 0x000fc4000000007e */
[----:B------:R-:W-:-:S04]  /*4130*/  DFMA R128, R114, R128, 1 ;  /* 0x3ff000007280742b */ /* 0x000fc80000000080 */
[----:B------:R-:W-:Y:S02]  /*4140*/  DFMA R124, R112, R124, 1 ;  /* 0x3ff00000707c742b */ /* 0x000fe4000000007c */
[----:B------:R-:W-:Y:S02]  /*4150*/  DFMA R116, R116, R126, 1 ;  /* 0x3ff000007474742b */ /* 0x000fe4000000007e */
[----:B------:R-:W-:Y:S02]  /*4160*/  DFMA R112, R110, R132, 1 ;  /* 0x3ff000006e70742b */ /* 0x000fe40000000084 */
[----:B------:R-:W-:-:S06]  /*4170*/  DFMA R114, R114, R128, 1 ;  /* 0x3ff000007272742b */ /* 0x000fcc0000000080 */
[----:B------:R-:W-:Y:S01]  /*4180*/  DFMA R112, R110, R112, 1 ;  /* 0x3ff000006e70742b */ /* 0x000fe20000000070 */
        /* <DEDUP_REMOVED lines=12> */
[----:B------:R-:W-:Y:S01]  /*4250*/  @!P4 IMAD.IADD R108, R108, 0x1, -R107 ;  /* 0x000000016c6cc824 */ /* 0x000fe200078e0a6b */
[----:B------:R-:W-:-:S04]  /*4260*/  @!P4 LEA R107, R107, R125, 0x14 ;  /* 0x0000007d6b6bc211 */ /* 0x000fc800078ea0ff */
[----:B------:R-:W-:Y:S01]  /*4270*/  @!P4 LEA R109, R108, 0x3ff00000, 0x14 ;  /* 0x3ff000006c6dc811 */ /* 0x000fe200078ea0ff */
[----:B------:R-:W-:-:S06]  /*4280*/  @!P4 IMAD.MOV.U32 R108, RZ, RZ, RZ ;  /* 0x000000ffff6cc224 */ /* 0x000fcc00078e00ff */
[----:B------:R-:W-:-:S11]  /*4290*/  @!P4 DMUL R110, R106, R108 ;  /* 0x0000006c6a6ec228 */ /* 0x000fd60000000000 */
.L_x_195:
[----:B------:R-:W-:Y:S05]  /*42a0*/  BSYNC.RECONVERGENT B0 ;  /* 0x0000000000007941 */ /* 0x000fea0003800200 */
.L_x_194:
        /* <DEDUP_REMOVED lines=18> */
.L_x_197:
[----:B------:R-:W-:Y:S05]  /*43d0*/  BSYNC.RECONVERGENT B0 ;  /* 0x0000000000007941 */ /* 0x000fea0003800200 */
.L_x_196:
        /* <DEDUP_REMOVED lines=17> */
.L_x_199:
[----:B------:R-:W-:Y:S05]  /*44f0*/  BSYNC.RECONVERGENT B0 ;  /* 0x0000000000007941 */ /* 0x000fea0003800200 */
.L_x_198:
        /* <DEDUP_REMOVED lines=14> */
.L_x_201:
[----:B------:R-:W-:Y:S05]  /*45e0*/  BSYNC.RECONVERGENT B0 ;  /* 0x0000000000007941 */ /* 0x000fea0003800200 */
.L_x_200:
        /* <DEDUP_REMOVED lines=21> */
.L_x_203:
[----:B------:R-:W-:Y:S05]  /*4740*/  BSYNC.RECONVERGENT B1 ;  /* 0x0000000000017941 */ /* 0x000fea0003800200 */
.L_x_202:
        /* <DEDUP_REMOVED lines=63> */
.L_x_205:
[----:B------:R-:W-:Y:S05]  /*4b40*/  BSYNC.RECONVERGENT B0 ;  /* 0x0000000000007941 */ /* 0x000fea0003800200 */
.L_x_204:
[----:B------:R-:W-:Y:S01]  /*4b50*/  DADD R128, R96, 1 ;  /* 0x3ff0000060807429 */ /* 0x000fe20000000000 */
[----:B------:R-:W-:Y:S01]  /*4b60*/  BSSY.RECONVERGENT B1, `(.L_x_206) ;  /* 0x0000012000017945 */ /* 0x000fe20003800200 */
[----:B------:R-:W-:-:S04]  /*4b70*/  DFMA R10, R10, R84, R70 ;  /* 0x000000540a0a722b */ /* 0x000fc80000000046 */
[----:B------:R-:W0:Y:S04]  /*4b80*/  MUFU.RCP64H R99, R129 ;  /* 0x0000008100637308 */ /* 0x000e280000001800 */
[----:B------:R-:W-:Y:S01]  /*4b90*/  VIADD R98, R129, 0x300402 ;  /* 0x0030040281627836 */ /* 0x000fe20000000000 */
[----:B------:R-:W-:-:S04]  /*4ba0*/  DADD R10, -R10, R130 ;  /* 0x000000000a0a7229 */ /* 0x000fc80000000182 */
[----:B------:R-:W-:Y:S01]  /*4bb0*/  FSETP.GEU.AND P0, PT, |R98|, 5.8789094863358348022e-39, PT ;  /* 0x004004026200780b */ /* 0x000fe20003f0e200 */
[----:B0-----:R-:W-:-:S08]  /*4bc0*/  DFMA R96, -R128, R98, 1 ;  /* 0x3ff000008060742b */ /* 0x001fd00000000162 */
[----:B------:R-:W-:-:S08]  /*4bd0*/  DFMA R96, R96, R96, R96 ;  /* 0x000000606060722b */ /* 0x000fd00000000060 */
[----:B------:R-:W-:Y:S02]  /*4be0*/  DFMA R102, R98, R96, R98 ;  /* 0x000000606266722b */ /* 0x000fe40000000062 */
[----:B------:R-:W-:-:S06]  /*4bf0*/  DMUL R96, R32, R10 ;  /* 0x0000000a20607228 */ /* 0x000fcc0000000000 */
        /* <DEDUP_REMOVED lines=8> */
.L_x_207:
[----:B------:R-:W-:Y:S05]  /*4c80*/  BSYNC.RECONVERGENT B1 ;  /* 0x0000000000017941 */ /* 0x000fea0003800200 */
.L_x_206:
[----:B------:R-:W0:Y:S01]  /*4c90*/  LDC.64 R10, c[0x0][0x390] ;  /* 0x0000e400ff0a7b82 */ /* 0x000e220000000a00 */
[----:B------:R-:W-:Y:S01]  /*4ca0*/  UMOV UR4, 0xfefa39ef ;  /* 0xfefa39ef00047882 */ /* 0x000fe20000000000 */
[----:B------:R-:W-:Y:S01]  /*4cb0*/  UMOV UR5, 0x3fe62e42 ;  /* 0x3fe62e4200057882 */ /* 0x000fe20000000000 */
[----:B------:R-:W1:Y:S01]  /*4cc0*/  MUFU.RCP64H R113, R109 ;  /* 0x0000006d00717308 */ /* 0x000e620000001800 */
[----:B------:R-:W-:Y:S01]  /*4cd0*/  VIADD R112, R109, 0x300402 ;  /* 0x003004026d707836 */ /* 0x000fe20000000000 */
[----:B------:R-:W-:Y:S04]  /*4ce0*/  BSSY.RECONVERGENT B0, `(.L_x_208) ;  /* 0x0000046000007945 */ /* 0x000fe80003800200 */
[----:B------:R-:W-:Y:S01]  /*4cf0*/  FSETP.GEU.AND P2, PT, |R112|, 5.8789094863358348022e-39, PT ;  /* 0x004004027000780b */ /* 0x000fe20003f4e200 */
[----:B-1----:R-:W-:-:S02]  /*4d00*/  DFMA R104, -R108, R112, 1 ;  /* 0x3ff000006c68742b */ /* 0x002fc40000000170 */
[----:B0-----:R-:W-:Y:S01]  /*4d10*/  DMUL R116, R10, 0.5 ;  /* 0x3fe000000a747828 */ /* 0x001fe20000000000 */
[----:B------:R-:W-:Y:S01]  /*4d20*/  IMAD.MOV.U32 R10, RZ, RZ, 0x652b82fe ;  /* 0x652b82feff0a7424 */ /* 0x000fe200078e00ff */
[----:B------:R-:W-:-:S04]  /*4d30*/  MOV R11, 0x3ff71547 ;  /* 0x3ff71547000b7802 */ /* 0x000fc80000000f00 */
[----:B------:R-:W-:Y:S02]  /*4d40*/  DFMA R104, R104, R104, R104 ;  /* 0x000000686868722b */ /* 0x000fe40000000068 */
[----:B------:R-:W-:-:S06]  /*4d50*/  DFMA R110, R116, R92, R16 ;  /* 0x0000005c746e722b */ /* 0x000fcc0000000010 */
[----:B------:R-:W-:Y:S02]  /*4d60*/  DFMA R114, R112, R104, R112 ;  /* 0x000000687072722b */ /* 0x000fe40000000070 */
        /* <DEDUP_REMOVED lines=38> */
[----:B------:R-:W-:Y:S02]  /*4fd0*/  DFMA R104, R102, R98, 1 ;  /* 0x3ff000006668742b */ /* 0x000fe40000000062 */
[----:B------:R-:W-:Y:S02]  /*4fe0*/  DFMA R98, R116, R86, R68 ;  /* 0x000000567462722b */ /* 0x000fe40000000044 */
[----:B------:R-:W-:-:S04]  /*4ff0*/  DFMA R116, -R108, R114, 1 ;  /* 0x3ff000006c74742b */ /* 0x000fc80000000172 */
[----:B------:R-:W-:Y:S02]  /*5000*/  DFMA R124, R102, R104, 1 ;  /* 0x3ff00000667c742b */ /* 0x000fe40000000068 */
[----:B------:R-:W-:Y:S02]  /*5010*/  DADD R98, -R98, R130 ;  /* 0x0000000062627229 */ /* 0x000fe40000000182 */
[----:B------:R-:W-:-:S06]  /*5020*/  DFMA R102, R114, R116, R114 ;  /* 0x000000747266722b */ /* 0x000fcc0000000072 */
        /* <DEDUP_REMOVED lines=17> */
.L_x_209:
[----:B------:R-:W-:Y:S05]  /*5140*/  BSYNC.RECONVERGENT B0 ;  /* 0x0000000000007941 */ /* 0x000fea0003800200 */
.L_x_208:
        /* <DEDUP_REMOVED lines=10> */
.L_x_211:
[----:B------:R-:W-:Y:S05]  /*51f0*/  BSYNC.RECONVERGENT B1 ;  /* 0x0000000000017941 */ /* 0x000fea0003800200 */
.L_x_210:
        /* <DEDUP_REMOVED lines=18> */
.L_x_213:
[----:B------:R-:W-:Y:S05]  /*5320*/  BSYNC.RECONVERGENT B1 ;  /* 0x0000000000017941 */ /* 0x000fea0003800200 */
.L_x_212:
        /* <DEDUP_REMOVED lines=18> */
.L_x_215:
[----:B------:R-:W-:Y:S05]  /*5450*/  BSYNC.RECONVERGENT B1 ;  /* 0x0000000000017941 */ /* 0x000fea0003800200 */
.L_x_214:
        /* <DEDUP_REMOVED lines=16> */
.L_x_217:
[----:B------:R-:W-:Y:S05]  /*5560*/  BSYNC.RECONVERGENT B1 ;  /* 0x0000000000017941 */ /* 0x000fea0003800200 */
.L_x_216:
[----:B------:R-:W0:Y:S01]  /*5570*/  LDC.64 R110, c[0x0][0x390] ;  /* 0x0000e400ff6e7b82 */ /* 0x000e220000000a00 */
[----:B------:R-:W-:Y:S01]  /*5580*/  IMAD.MOV.U32 R148, RZ, RZ, -0x105c611 ;  /* 0xfefa39efff947424 */ /* 0x000fe200078e00ff */
[----:B------:R-:W-:Y:S01]  /*5590*/  MOV R137, 0x3c7abc9e ;  /* 0x3c7abc9e00897802 */ /* 0x000fe20000000f00 */
[----:B------:R-:W-:Y:S01]  /*55a0*/  IMAD.MOV.U32 R149, RZ, RZ, 0x3fe62e42 ;  /* 0x3fe62e42ff957424 */ /* 0x000fe200078e00ff */
[----:B------:R-:W-:Y:S01]  /*55b0*/  BSSY.RECONVERGENT B0, `(.L_x_218) ;  /* 0x000008f000007945 */ /* 0x000fe20003800200 */
[----:B------:R-:W-:Y:S02]  /*55c0*/  IMAD.MOV.U32 R136, RZ, RZ, 0x3b39803f ;  /* 0x3b39803fff887424 */ /* 0x000fe400078e00ff */
[----:B------:R-:W-:Y:S02]  /*55d0*/  IMAD.MOV.U32 R140, RZ, RZ, -0x35dec16 ;  /* 0xfca213eaff8c7424 */ /* 0x000fe400078e00ff */
[----:B------:R-:W-:Y:S01]  /*55e0*/  IMAD.MOV.U32 R141, RZ, RZ, 0x3e928af3 ;  /* 0x3e928af3ff8d7424 */ /* 0x000fe200078e00ff */
[----:B0-----:R-:W-:-:S08]  /*55f0*/  DMUL R124, R110, 0.5 ;  /* 0x3fe000006e7c7828 */ /* 0x001fd00000000000 */
[C---:B------:R-:W-:Y:S02]  /*5600*/  DFMA R128, R124.reuse, R88, R12 ;  /* 0x000000587c80722b */ /* 0x040fe4000000000c */
[C---:B------:R-:W-:Y:S02]  /*5610*/  DFMA R132, R124.reuse, R90, R14 ;  /* 0x0000005a7c84722b */ /* 0x040fe4000000000e */
[C---:B------:R-:W-:Y:S02]  /*5620*/  DFMA R100, R124.reuse, R92, R16 ;  /* 0x0000005c7c64722b */ /* 0x040fe40000000010 */
[----:B------:R-:W-:Y:S02]  /*5630*/  DFMA R112, R124, R84, R70 ;  /* 0x000000547c70722b */ /* 0x000fe40000000046 */
[----:B------:R-:W-:Y:S02]  /*5640*/  DMUL R10, R128, R128 ;  /* 0x00000080800a7228 */ /* 0x000fe40000000000 */
[----:B------:R-:W-:-:S02]  /*5650*/  DMUL R104, R132, R132 ;  /* 0x0000008484687228 */ /* 0x000fc40000000000 */
[----:B------:R-:W-:Y:S02]  /*5660*/  DMUL R116, R100, R100 ;  /* 0x0000006464747228 */ /* 0x000fe40000000000 */
[----:B------:R-:W-:Y:S02]  /*5670*/  DFMA R134, R124, R86, R68 ;  /* 0x000000567c86722b */ /* 0x000fe40000000044 */
[----:B------:R-:W-:Y:S02]  /*5680*/  DFMA R10, R10, -R128, R128 ;  /* 0x800000800a0a722b */ /* 0x000fe40000000080 */
[----:B------:R-:W-:Y:S02]  /*5690*/  DFMA R114, R104, -R132, R132 ;  /* 0x800000846872722b */ /* 0x000fe40000000084 */
[-C--:B------:R-:W-:Y:S02]  /*56a0*/  DMUL R104, R20, R102.reuse ;  /* 0x0000006614687228 */ /* 0x080fe40000000000 */
[----:B------:R-:W-:-:S02]  /*56b0*/  DMUL R102, R24, R102 ;  /* 0x0000006618667228 */ /* 0x000fc40000000000 */
[----:B------:R-:W-:Y:S02]  /*56c0*/  DFMA R112, R40, R10, -R112 ;  /* 0x0000000a2870722b */ /* 0x000fe40000000870 */
[----:B------:R-:W-:Y:S02]  /*56d0*/  DFMA R10, R124, R94, R66 ;  /* 0x0000005e7c0a722b */ /* 0x000fe40000000042 */
[----:B------:R-:W-:Y:S02]  /*56e0*/  DFMA R126, -R100, R116, R100 ;  /* 0x00000074647e722b */ /* 0x000fe40000000164 */
[----:B------:R-:W-:Y:S02]  /*56f0*/  DFMA R116, R52, R114, -R134 ;  /* 0x000000723474722b */ /* 0x000fe40000000886 */
[----:B------:R-:W-:Y:S02]  /*5700*/  DMUL R124, R28, R108 ;  /* 0x0000006c1c7c7228 */ /* 0x000fe40000000000 */
[----:B------:R-:W-:-:S02]  /*5710*/  DFMA R114, R22, R106, R102 ;  /* 0x0000006a1672722b */ /* 0x000fc40000000066 */
[----:B------:R-:W-:Y:S02]  /*5720*/  DFMA R126, R64, R126, -R10 ;  /* 0x0000007e407e722b */ /* 0x000fe4000000080a */
[----:B------:R-:W-:Y:S02]  /*5730*/  DFMA R104, R18, R108, R104 ;  /* 0x0000006c1268722b */ /* 0x000fe40000000068 */
[----:B------:R-:W-:Y:S02]  /*5740*/  DADD R102, R38, -R128 ;  /* 0x0000000026667229 */ /* 0x000fe40000000880 */
[----:B------:R-:W-:Y:S02]  /*5750*/  DADD R112, R30, R112 ;  /* 0x000000001e707229 */ /* 0x000fe40000000070 */
[----:B------:R-:W-:Y:S02]  /*5760*/  DADD R108, R50, -R132 ;  /* 0x00000000326c7229 */ /* 0x000fe40000000884 */
[----:B------:R-:W-:Y:S01]  /*5770*/  DADD R116, R42, R116 ;  /* 0x000000002a747229 */ /* 0x000fe20000000074 */
[----:B------:R-:W-:Y:S01]  /*5780*/  MOV R132, 0x652b82fe ;  /* 0x652b82fe00847802 */ /* 0x000fe20000000f00 */
[----:B------:R-:W-:Y:S01]  /*5790*/  DFMA R124, R26, R106, R124 ;  /* 0x0000006a1a7c722b */ /* 0x000fe2000000007c */
[----:B------:R-:W-:Y:S01]  /*57a0*/  IMAD.MOV.U32 R133, RZ, RZ, 0x3ff71547 ;  /* 0x3ff71547ff857424 */ /* 0x000fe200078e00ff */
[----:B------:R-:W-:-:S02]  /*57b0*/  DADD R106, R62, -R100 ;  /* 0x000000003e6a7229 */ /* 0x000fc40000000864 */
[----:B------:R-:W-:Y:S02]  /*57c0*/  DADD R126, R54, R126 ;  /* 0x00000000367e7229 */ /* 0x000fe4000000007e */
[----:B------:R-:W-:Y:S02]  /*57d0*/  DFMA R100, R102, R104, R112 ;  /* 0x000000686664722b */ /* 0x000fe40000000070 */
[----:B------:R-:W-:-:S04]  /*57e0*/  DFMA R102, R108, R114, R116 ;  /* 0x000000726c66722b */ /* 0x000fc80000000074 */
[----:B------:R-:W-:Y:S02]  /*57f0*/  DFMA R104, R106, R124, R126 ;  /* 0x0000007c6a68722b */ /* 0x000fe4000000007e */
[-C--:B------:R-:W-:Y:S02]  /*5800*/  DFMA R106, R100, R110.reuse, R12 ;  /* 0x0000006e646a722b */ /* 0x080fe4000000000c */
        /* <DEDUP_REMOVED lines=25> */
[----:B------:R-:W-:Y:S01]  /*59a0*/  IMAD.MOV.U32 R138, RZ, RZ, 0x69ce2bdf ;  /* 0x69ce2bdfff8a7424 */ /* 0x000fe200078e00ff */
[----:B------:R-:W-:Y:S01]  /*59b0*/  DFMA R134, R144, -R136, R146 ;  /* 0x800000889086722b */ /* 0x000fe20000000092 */
[----:B------:R-:W-:-:S05]  /*59c0*/  IMAD.MOV.U32 R139, RZ, RZ, 0x3e5ade15 ;  /* 0x3e5ade15ff8b7424 */ /* 0x000fca00078e00ff */
[----:B------:R-:W-:Y:S02]  /*59d0*/  DFMA R136, R142, -R136, R148 ;  /* 0x800000888e88722b */ /* 0x000fe40000000094 */
[-CC-:B------:R-:W-:Y:S01]  /*59e0*/  DFMA R144, R128, R138.reuse, R140.reuse ;  /* 0x0000008a8090722b */ /* 0x180fe2000000008c */
[----:B------:R-:W-:Y:S01]  /*59f0*/  MOV R142, 0x62401315 ;  /* 0x62401315008e7802 */ /* 0x000fe20000000f00 */
        /* <DEDUP_REMOVED lines=13> */
[----:B------:R-:W-:Y:S01]  /*5ad0*/  MOV R141, 0x3f2a01a0 ;  /* 0x3f2a01a0008d7802 */ /* 0x000fe20000000f00 */
        /* <DEDUP_REMOVED lines=44> */
[----:B------:R-:W-:Y:S01]  /*5da0*/  IMAD R129, R126, 0x100000, R139 ;  /* 0x001000007e817824 */ /* 0x000fe200078e028b */
[----:B------:R-:W-:Y:S01]  /*5db0*/  MOV R128, R138 ;  /* 0x0000008a00807202 */ /* 0x000fe20000000f00 */
[----:B------:R-:W-:Y:S01]  /*5dc0*/  IMAD R141, R112, 0x100000, R133 ;  /* 0x00100000708d7824 */ /* 0x000fe200078e0285 */
        /* <DEDUP_REMOVED lines=13> */
.L_x_219:
[----:B------:R-:W-:Y:S05]  /*5ea0*/  BSYNC.RECONVERGENT B0 ;  /* 0x0000000000007941 */ /* 0x000fea0003800200 */
.L_x_218:
[----:B------:R-:W-:Y:S01]  /*5eb0*/  BSSY.RECONVERGENT B0, `(.L_x_220) ;  /* 0x0000012000007945 */ /* 0x000fe20003800200 */
[----:B------:R-:W-:Y:S01]  /*5ec0*/  LEA R127, R108, R135, 0x14 ;  /* 0x000000876c7f7211 */ /* 0x000fe200078ea0ff */
        /* <DEDUP_REMOVED lines=16> */
.L_x_221:
[----:B------:R-:W-:Y:S05]  /*5fd0*/  BSYNC.RECONVERGENT B0 ;  /* 0x0000000000007941 */ /* 0x000fea0003800200 */
.L_x_220:
[----:B------:R-:W-:Y:S01]  /*5fe0*/  BSSY.RECONVERGENT B0, `(.L_x_222) ;  /* 0x0000011000007945 */ /* 0x000fe20003800200 */
[----:B------:R-:W-:Y:S01]  /*5ff0*/  IMAD.MOV.U32 R126, RZ, RZ, R134 ;  /* 0x000000ffff7e7224 */ /* 0x000fe200078e0086 */
[----:B------:R-:W-:Y:S01]  /*6000*/  MOV R112, R136 ;  /* 0x0000008800707202 */ /* 0x000fe20000000f00 */
        /* <DEDUP_REMOVED lines=14> */
.L_x_223:
[----:B------:R-:W-:Y:S05]  /*60f0*/  BSYNC.RECONVERGENT B0 ;  /* 0x0000000000007941 */ /* 0x000fea0003800200 */
.L_x_222:
        /* <DEDUP_REMOVED lines=14> */
.L_x_225:
[----:B------:R-:W-:Y:S05]  /*61e0*/  BSYNC.RECONVERGENT B0 ;  /* 0x0000000000007941 */ /* 0x000fea0003800200 */
.L_x_224:
[----:B------:R-:W-:Y:S01]  /*61f0*/  DADD R114, R112, 1 ;  /* 0x3ff0000070727429 */ /* 0x000fe20000000000 */
[----:B------:R-:W-:Y:S01]  /*6200*/  BSSY.RECONVERGENT B1, `(.L_x_226) ;  /* 0x0000016000017945 */ /* 0x000fe20003800200 */
[----:B------:R-:W-:Y:S02]  /*6210*/  DADD R108, R128, 1 ;  /* 0x3ff00000806c7429 */ /* 0x000fe40000000000 */
[----:B------:R-:W-:Y:S02]  /*6220*/  DADD R124, R124, 1 ;  /* 0x3ff000007c7c7429 */ /* 0x000fe40000000000 */
[----:B------:R-:W0:Y:S01]  /*6230*/  MUFU.RCP64H R111, R115 ;  /* 0x00000073006f7308 */ /* 0x000e220000001800 */
[----:B------:R-:W-:-:S03]  /*6240*/  DADD R126, R126, 1 ;  /* 0x3ff000007e7e7429 */ /* 0x000fc60000000000 */
[----:B------:R-:W-:-:S04]  /*6250*/  IADD3 R110, PT, PT, R115, 0x300402, RZ ;  /* 0x00300402736e7810 */ /* 0x000fc80007ffe0ff */
[----:B------:R-:W-:Y:S02]  /*6260*/  FSETP.GEU.AND P0, PT, |R110|, 5.8789094863358348022e-39, PT ;  /* 0x004004026e00780b */ /* 0x000fe40003f0e200 */
        /* <DEDUP_REMOVED lines=14> */
[----:B------:R-:W-:-:S07]  /*6350*/  MOV R130, R8 ;  /* 0x0000000800827202 */ /* 0x000fce0000000f00 */
.L_x_227:
[----:B------:R-:W-:Y:S05]  /*6360*/  BSYNC.RECONVERGENT B1 ;  /* 0x0000000000017941 */ /* 0x000fea0003800200 */
.L_x_226:
        /* <DEDUP_REMOVED lines=57> */
[----:B------:R-:W-:Y:S01]  /*6700*/  @!P1 IMAD.IADD R10, R10, 0x1, -R11 ;  /* 0x000000010a0a9824 */ /* 0x000fe200078e0a0b */
[----:B------:R-:W-:-:S04]  /*6710*/  @!P1 LEA R11, R11, R115, 0x14 ;  /* 0x000000730b0b9211 */ /* 0x000fc800078ea0ff */
[----:B------:R-:W-:Y:S01]  /*6720*/  @!P1 LEA R111, R10, 0x3ff00000, 0x14 ;  /* 0x3ff000000a6f9811 */ /* 0x000fe200078ea0ff */
[----:B------:R-:W-:-:S06]  /*6730*/  @!P1 IMAD.MOV.U32 R10, RZ, RZ, R114 ;  /* 0x000000ffff0a9224 */ /* 0x000fcc00078e0072 */
[----:B------:R-:W-:-:S11]  /*6740*/  @!P1 DMUL R112, R10, R110 ;  /* 0x0000006e0a709228 */ /* 0x000fd60000000000 */
.L_x_229:
[----:B------:R-:W-:Y:S05]  /*6750*/  BSYNC.RECONVERGENT B0 ;  /* 0x0000000000007941 */ /* 0x000fea0003800200 */
.L_x_228:
        /* <DEDUP_REMOVED lines=8> */
[----:B------:R-:W-:-:S06]  /*67e0*/  DFMA R110, R96, UR8, R70 ;  /* 0x00000008606e7c2b */ /* 0x000fcc0008000046 */
[----:B------:R-:W-:Y:S02]  /*67f0*/  DFMA R114, -R128, R112, 1 ;  /* 0x3ff000008072742b */ /* 0x000fe40000000170 */
[----:B------:R-:W-:-:S06]  /*6800*/  DADD R110, -R110, R130 ;  /* 0x000000006e6e7229 */ /* 0x000fcc0000000182 */
[----:B------:R-:W-:Y:S01]  /*6810*/  DFMA R130, R112, R114, R112 ;  /* 0x000000727082722b */ /* 0x000fe20000000070 */
[----:B------:R-:W-:Y:S10]  /*6820*/  @P0 BRA `(.L_x_231) ;  /* 0x0000000000140947 */ /* 0x000ff40003800000 */
[----:B------:R-:W-:Y:S02]  /*6830*/  LOP3.LUT R8, R129, 0x7fffffff, RZ, 0xc0, !PT ;  /* 0x7fffffff81087812 */ /* 0x000fe400078ec0ff */
[----:B------:R-:W-:Y:S02]  /*6840*/  MOV R0, 0x6870 ;  /* 0x0000687000007802 */ /* 0x000fe40000000f00 */
[----:B------:R-:W-:-:S07]  /*6850*/  IADD3 R8, PT, PT, R8, -0x100000, RZ ;  /* 0xfff0000008087810 */ /* 0x000fce0007ffe0ff */
[----:B------:R-:W-:Y:S05]  /*6860*/  CALL.REL.NOINC `($__internal_2_$__cuda_sm20_dblrcp_rn_slowpath_v3) ;  /* 0x00000014001c7944 */ /* 0x000fea0003c00000 */
[----:B------:R-:W-:-:S07]  /*6870*/  IMAD.MOV.U32 R130, RZ, RZ, R8 ;  /* 0x000000ffff827224 */ /* 0x000fce00078e0008 */
.L_x_231:
[----:B------:R-:W-:Y:S05]  /*6880*/  BSYNC.RECONVERGENT B1 ;  /* 0x0000000000017941 */ /* 0x000fea0003800200 */
.L_x_230:
[----:B------:R-:W-:Y:S01]  /*6890*/  DFMA R10, R104, UR8, R16 ;  /* 0x00000008680a7c2b */ /* 0x000fe20008000010 */
[----:B------:R-:W-:Y:S01]  /*68a0*/  IMAD.MOV.U32 R128, RZ, RZ, 0x652b82fe ;  /* 0x652b82feff807424 */ /* 0x000fe200078e00ff */
[----:B------:R-:W-:Y:S01]  /*68b0*/  UMOV UR4, 0xfefa39ef ;  /* 0xfefa39ef00047882 */ /* 0x000fe20000000000 */
[----:B------:R-:W-:Y:S01]  /*68c0*/  IMAD.MOV.U32 R129, RZ, RZ, 0x3ff71547 ;  /* 0x3ff71547ff817424 */ /* 0x000fe200078e00ff */
[----:B------:R-:W-:Y:S01]  /*68d0*/  UMOV UR5, 0x3fe62e42 ;  /* 0x3fe62e4200057882 */ /* 0x000fe20000000000 */
[----:B------:R-:W0:Y:S01]  /*68e0*/  MUFU.RCP64H R133, R127 ;  /* 0x0000007f00857308 */ /* 0x000e220000001800 */
[----:B------:R-:W-:Y:S01]  /*68f0*/  VIADD R132, R127, 0x300402 ;  /* 0x003004027f847836 */ /* 0x000fe20000000000 */
[----:B------:R-:W-:Y:S01]  /*6900*/  BSSY.RECONVERGENT B0, `(.L_x_232) ;  /* 0x0000041000007945 */ /* 0x000fe20003800200 */
[----:B------:R-:W-:-:S03]  /*6910*/  DADD R10, -R58, R10 ;  /* 0x000000003a0a7229 */ /* 0x000fc6000000010a */
[----:B------:R-:W-:-:S05]  /*6920*/  FSETP.GEU.AND P2, PT, |R132|, 5.8789094863358348022e-39, PT ;  /* 0x004004028400780b */ /* 0x000fca0003f4e200 */
[----:B------:R-:W-:Y:S02]  /*6930*/  DMUL R10, R60, -R10 ;  /* 0x8000000a3c0a7228 */ /* 0x000fe40000000000 */
[----:B0-----:R-:W-:-:S06]  /*6940*/  DFMA R116, -R126, R132, 1 ;  /* 0x3ff000007e74742b */ /* 0x001fcc0000000184 */
[----:B------:R-:W-:Y:S02]  /*6950*/  DFMA R128, R10, R128, 6.75539944105574400000e+15 ;  /* 0x433800000a80742b */ /* 0x000fe40000000080 */
[----:B------:R-:W-:Y:S01]  /*6960*/  FSETP.GEU.AND P0, PT, |R11|, 4.1917929649353027344, PT ;  /* 0x4086232b0b00780b */ /* 0x000fe20003f0e200 */
[----:B------:R-:W-:-:S05]  /*6970*/  DFMA R134, R116, R116, R116 ;  /* 0x000000747486722b */ /* 0x000fca0000000074 */
[----:B------:R-:W-:-:S03]  /*6980*/  DADD R112, R128, -6.75539944105574400000e+15 ;  /* 0xc338000080707429 */ /* 0x000fc60000000000 */
[----:B------:R-:W-:-:S05]  /*6990*/  DFMA R134, R132, R134, R132 ;  /* 0x000000868486722b */ /* 0x000fca0000000084 */
        /* <DEDUP_REMOVED lines=34> */
[----:B------:R-:W-:-:S06]  /*6bc0*/  DFMA R112, R98, UR8, R68 ;  /* 0x0000000862707c2b */ /* 0x000fcc0008000044 */
[----:B------:R-:W-:Y:S02]  /*6bd0*/  DFMA R136, R114, R116, 1 ;  /* 0x3ff000007288742b */ /* 0x000fe40000000074 */
[----:B------:R-:W-:Y:S02]  /*6be0*/  DFMA R114, -R126, R134, 1 ;  /* 0x3ff000007e72742b */ /* 0x000fe40000000186 */
[----:B------:R-:W-:-:S06]  /*6bf0*/  DADD R112, -R112, R130 ;  /* 0x0000000070707229 */ /* 0x000fcc0000000182 */
[----:B------:R-:W-:Y:S01]  /*6c00*/  DFMA R114, R134, R114, R134 ;  /* 0x000000728672722b */ /* 0x000fe20000000086 */
        /* <DEDUP_REMOVED lines=13> */
[----:B------:R-:W-:Y:S02]  /*6ce0*/  @!P1 LEA R129, R128, 0x3ff00000, 0x14 ;  /* 0x3ff0000080819811 */ /* 0x000fe400078ea0ff */
[----:B------:R-:W-:-:S06]  /*6cf0*/  @!P1 MOV R128, RZ ;  /* 0x000000ff00809202 */ /* 0x000fcc0000000f00 */
[----:B------:R-:W-:-:S11]  /*6d00*/  @!P1 DMUL R116, R10, R128 ;  /* 0x000000800a749228 */ /* 0x000fd60000000000 */
.L_x_233:
[----:B------:R-:W-:Y:S05]  /*6d10*/  BSYNC.RECONVERGENT B0 ;  /* 0x0000000000007941 */ /* 0x000fea0003800200 */
.L_x_232:
[----:B------:R-:W-:Y:S04]  /*6d20*/  BSSY.RECONVERGENT B1, `(.L_x_234) ;  /* 0x000000a000017945 */ /* 0x000fe80003800200 */
[----:B------:R-:W-:Y:S05]  /*6d30*/  @P2 BRA `(.L_x_235) ;  /* 0x0000000000202947 */ /* 0x000fea0003800000 */
        /* <DEDUP_REMOVED lines=8> */
.L_x_235:
[----:B------:R-:W-:Y:S05]  /*6dc0*/  BSYNC.RECONVERGENT B1 ;  /* 0x0000000000017941 */ /* 0x000fea0003800200 */
.L_x_234:
        /* <DEDUP_REMOVED lines=18> */
.L_x_237:
[----:B------:R-:W-:Y:S05]  /*6ef0*/  BSYNC.RECONVERGENT B1 ;  /* 0x0000000000017941 */ /* 0x000fea0003800200 */
.L_x_236:
        /* <DEDUP_REMOVED lines=18> */
.L_x_239:
[----:B------:R-:W-:Y:S05]  /*7020*/  BSYNC.RECONVERGENT B1 ;  /* 0x0000000000017941 */ /* 0x000fea0003800200 */
.L_x_238:
        /* <DEDUP_REMOVED lines=15> */
[----:B------:R-:W-:-:S07]  /*7120*/  MOV R130, R8 ;  /* 0x0000000800827202 */ /* 0x000fce0000000f00 */
.L_x_241:
[----:B------:R-:W-:Y:S05]  /*7130*/  BSYNC.RECONVERGENT B1 ;  /* 0x0000000000017941 */ /* 0x000fea0003800200 */
.L_x_240:
[-C--:B------:R-:W-:Y:S01]  /*7140*/  DMUL R10, R20, R114.reuse ;  /* 0x00000072140a7228 */ /* 0x080fe20000000000 */
[----:B------:R-:W-:Y:S01]  /*7150*/  VIADD R6, R6, 0x1 ;  /* 0x0000000106067836 */ /* 0x000fe20000000000 */
[----:B------:R-:W-:Y:S02]  /*7160*/  DMUL R114, R24, R114 ;  /* 0x0000007218727228 */ /* 0x000fe40000000000 */
[----:B------:R-:W-:Y:S02]  /*7170*/  DADD R108, R88, R100 ;  /* 0x00000000586c7229 */ /* 0x000fe40000000064 */
[----:B------:R-:W-:Y:S01]  /*7180*/  DADD R90, R90, R102 ;  /* 0x000000005a5a7229 */ /* 0x000fe20000000066 */
[----:B------:R-:W-:Y:S01]  /*7190*/  ISETP.NE.AND P0, PT, R6, RZ, PT ;  /* 0x000000ff0600720c */ /* 0x000fe20003f05270 */
[----:B------:R-:W-:Y:S02]  /*71a0*/  DMUL R88, R28, R126 ;  /* 0x0000007e1c587228 */ /* 0x000fe40000000000 */
[----:B------:R-:W-:-:S02]  /*71b0*/  DADD R84, R84, R96 ;  /* 0x0000000054547229 */ /* 0x000fc40000000060 */
[----:B------:R-:W-:Y:S02]  /*71c0*/  DADD R92, R92, R104 ;  /* 0x000000005c5c7229 */ /* 0x000fe40000000068 */
[----:B------:R-:W-:Y:S02]  /*71d0*/  DFMA R100, R100, UR8, R12 ;  /* 0x0000000864647c2b */ /* 0x000fe4000800000c */
[----:B------:R-:W-:Y:S02]  /*71e0*/  DFMA R102, R102, UR8, R14 ;  /* 0x0000000866667c2b */ /* 0x000fe4000800000e */
[----:B------:R-:W-:Y:S02]  /*71f0*/  DFMA R104, R104, UR8, R16 ;  /* 0x0000000868687c2b */ /* 0x000fe40008000010 */
[----:B------:R-:W-:Y:S02]  /*7200*/  DFMA R126, R18, R126, R10 ;  /* 0x0000007e127e722b */ /* 0x000fe4000000000a */
[----:B------:R-:W-:-:S02]  /*7210*/  DFMA R10, R22, R124, R114 ;  /* 0x0000007c160a722b */ /* 0x000fc40000000072 */
[----:B------:R-:W-:Y:S02]  /*7220*/  DFMA R78, R90, 2, R78 ;  /* 0x400000005a4e782b */ /* 0x000fe4000000004e */
[----:B------:R-:W-:Y:S02]  /*7230*/  DFMA R124, R26, R124, R88 ;  /* 0x0000007c1a7c722b */ /* 0x000fe40000000058 */
[----:B------:R-:W-:Y:S02]  /*7240*/  DFMA R72, R84, 2, R72 ;  /* 0x400000005448782b */ /* 0x000fe40000000048 */
[----:B------:R-:W-:Y:S02]  /*7250*/  DADD R90, R86, R98 ;  /* 0x00000000565a7229 */ /* 0x000fe40000000062 */
[----:B------:R-:W-:Y:S02]  /*7260*/  DMUL R84, R100, R100 ;  /* 0x0000006464547228 */ /* 0x000fe40000000000 */
[----:B------:R-:W-:-:S02]  /*7270*/  DMUL R88, R102, R102 ;  /* 0x0000006666587228 */ /* 0x000fc40000000000 */
[----:B------:R-:W-:Y:S02]  /*7280*/  DMUL R86, R104, R104 ;  /* 0x0000006868567228 */ /* 0x000fe40000000000 */
[----:B------:R-:W-:Y:S02]  /*7290*/  DADD R94, R94, R106 ;  /* 0x000000005e5e7229 */ /* 0x000fe4000000006a */
[----:B------:R-:W-:Y:S02]  /*72a0*/  DFMA R96, R96, UR8, R70 ;  /* 0x0000000860607c2b */ /* 0x000fe40008000046 */
[----:B------:R-:W-:Y:S02]  /*72b0*/  DFMA R98, R98, UR8, R68 ;  /* 0x0000000862627c2b */ /* 0x000fe40008000044 */
[----:B------:R-:W-:Y:S02]  /*72c0*/  DFMA R84, -R100, R84, R100 ;  /* 0x000000546454722b */ /* 0x000fe40000000164 */
[----:B------:R-:W-:-:S02]  /*72d0*/  DFMA R88, -R102, R88, R102 ;  /* 0x000000586658722b */ /* 0x000fc40000000166 */
[----:B------:R-:W-:Y:S02]  /*72e0*/  DFMA R106, R106, UR8, R66 ;  /* 0x000000086a6a7c2b */ /* 0x000fe40008000042 */
[----:B------:R-:W-:Y:S02]  /*72f0*/  DFMA R86, -R104, R86, R104 ;  /* 0x000000566856722b */ /* 0x000fe40000000168 */
[----:B------:R-:W-:Y:S02]  /*7300*/  DFMA R84, R40, R84, -R96 ;  /* 0x000000542854722b */ /* 0x000fe40000000860 */
[----:B------:R-:W-:Y:S02]  /*7310*/  DFMA R88, R52, R88, -R98 ;  /* 0x000000583458722b */ /* 0x000fe40000000862 */
[----:B------:R-:W-:Y:S02]  /*7320*/  DADD R100, R38, -R100 ;  /* 0x0000000026647229 */ /* 0x000fe40000000864 */
[----:B------:R-:W-:-:S02]  /*7330*/  DFMA R86, R64, R86, -R106 ;  /* 0x000000564056722b */ /* 0x000fc4000000086a */
[----:B------:R-:W-:Y:S02]  /*7340*/  DADD R102, R50, -R102 ;  /* 0x0000000032667229 */ /* 0x000fe40000000866 */
[----:B------:R-:W-:Y:S02]  /*7350*/  DADD R84, R30, R84 ;  /* 0x000000001e547229 */ /* 0x000fe40000000054 */
[----:B------:R-:W-:Y:S02]  /*7360*/  DADD R88, R42, R88 ;  /* 0x000000002a587229 */ /* 0x000fe40000000058 */
[----:B------:R-:W-:Y:S02]  /*7370*/  DADD R104, R62, -R104 ;  /* 0x000000003e687229 */ /* 0x000fe40000000868 */
[----:B------:R-:W-:Y:S02]  /*7380*/  DADD R86, R54, R86 ;  /* 0x0000000036567229 */ /* 0x000fe40000000056 */
[----:B------:R-:W-:-:S02]  /*7390*/  DFMA R76, R108, 2, R76 ;  /* 0x400000006c4c782b */ /* 0x000fc4000000004c */
[----:B------:R-:W-:Y:S02]  /*73a0*/  DFMA R90, R90, 2, R74 ;  /* 0x400000005a5a782b */ /* 0x000fe4000000004a */
[----:B------:R-:W-:Y:S02]  /*73b0*/  DFMA R92, R92, 2, R80 ;  /* 0x400000005c5c782b */ /* 0x000fe40000000050 */
[----:B------:R-:W-:Y:S02]  /*73c0*/  DADD R130, -R106, R130 ;  /* 0x000000006a827229 */ /* 0x000fe40000000182 */
[----:B------:R-:W-:Y:S02]  /*73d0*/  DFMA R94, R94, 2, R82 ;  /* 0x400000005e5e782b */ /* 0x000fe40000000052 */
[----:B------:R-:W-:Y:S02]  /*73e0*/  DFMA R84, R100, R126, R84 ;  /* 0x0000007e6454722b */ /* 0x000fe40000000054 */
[----:B------:R-:W-:-:S02]  /*73f0*/  DFMA R10, R102, R10, R88 ;  /* 0x0000000a660a722b */ /* 0x000fc40000000058 */
[----:B------:R-:W-:Y:S02]  /*7400*/  DFMA R86, R104, R124, R86 ;  /* 0x0000007c6856722b */ /* 0x000fe40000000056 */
[----:B------:R-:W-:Y:S02]  /*7410*/  DFMA R72, R32, R110, R72 ;  /* 0x0000006e2048722b */ /* 0x000fe40000000048 */
[----:B------:R-:W-:Y:S02]  /*7420*/  DFMA R90, R44, R112, R90 ;  /* 0x000000702c5a722b */ /* 0x000fe4000000005a */
[----:B------:R-:W-:Y:S02]  /*7430*/  DFMA R94, R56, R130, R94 ;  /* 0x00000082385e722b */ /* 0x000fe4000000005e */
[----:B------:R-:W-:Y:S02]  /*7440*/  DADD R76, R84, R76 ;  /* 0x00000000544c7229 */ /* 0x000fe4000000004c */
[----:B------:R-:W-:-:S02]  /*7450*/  DADD R10, R10, R78 ;  /* 0x000000000a0a7229 */ /* 0x000fc4000000004e */
[----:B------:R-:W-:Y:S02]  /*7460*/  DADD R86, R86, R92 ;  /* 0x0000000056567229 */ /* 0x000fe4000000005c */
[-C--:B------:R-:W-:Y:S02]  /*7470*/  DFMA R70, R72, R2.reuse, R70 ;  /* 0x000000024846722b */ /* 0x080fe40000000046 */
[-C--:B------:R-:W-:Y:S02]  /*7480*/  DFMA R68, R90, R2.reuse, R68 ;  /* 0x000000025a44722b */ /* 0x080fe40000000044 */
[-C--:B------:R-:W-:Y:S02]  /*7490*/  DFMA R66, R94, R2.reuse, R66 ;  /* 0x000000025e42722b */ /* 0x080fe40000000042 */
[-C--:B------:R-:W-:Y:S02]  /*74a0*/  DFMA R12, R76, R2.reuse, R12 ;  /* 0x000000024c0c722b */ /* 0x080fe4000000000c */
[----:B------:R-:W-:-:S02]  /*74b0*/  DFMA R14, R10, R2, R14 ;  /* 0x000000020a0e722b */ /* 0x000fc4000000000e */
[----:B------:R-:W-:Y:S01]  /*74c0*/  DFMA R16, R86, R2, R16 ;  /* 0x000000025610722b */ /* 0x000fe20000000010 */
[----:B------:R-:W-:Y:S10]  /*74d0*/  @P0 BRA `(.L_x_242) ;  /* 0xffffff8c00fc0947 */ /* 0x000ff4000383ffff */
[----:B------:R-:W0:Y:S01]  /*74e0*/  LDC.64 R74, c[0x0][0x3a0] ;  /* 0x0000e800ff4a7b82 */ /* 0x000e220000000a00 */
[----:B------:R-:W1:Y:S01]  /*74f0*/  S2R R0, SR_CTAID.X ;  /* 0x0000000000007919 */ /* 0x000e620000002500 */
[----:B------:R-:W1:Y:S01]  /*7500*/  LDCU UR4, c[0x0][0x360] ;  /* 0x00006c00ff0477ac */ /* 0x000e620008000800 */
[----:B------:R-:W-:Y:S01]  /*7510*/  I2F.F64.U32 R10, R4 ;  /* 0x00000004000a7312 */ /* 0x000fe20000201800 */
[----:B------:R-:W-:Y:S01]  /*7520*/  BSSY.RECONVERGENT B0, `(.L_x_243) ;  /* 0x0000019000007945 */ /* 0x000fe20003800200 */
[----:B------:R-:W1:Y:S06]  /*7530*/  S2R R77, SR_TID.X ;  /* 0x00000000004d7919 */ /* 0x000e6c0000002100 */
[----:B0-----:R-:W0:Y:S01]  /*7540*/  I2F.F64.U32 R72, R75 ;  /* 0x0000004b00487312 */ /* 0x001e220000201800 */
[----:B------:R-:W-:-:S02]  /*7550*/  ISETP.GE.U32.AND P1, PT, R9, R74, PT ;  /* 0x0000004a0900720c */ /* 0x000fc40003f26070 */
[-C--:B------:R-:W-:Y:S02]  /*7560*/  ISETP.GE.U32.AND P3, PT, R7, R74.reuse, PT ;  /* 0x0000004a0700720c */ /* 0x080fe40003f66070 */
[-C--:B------:R-:W-:Y:S02]  /*7570*/  ISETP.GE.U32.AND P2, PT, R5, R74.reuse, PT ;  /* 0x0000004a0500720c */ /* 0x080fe40003f46070 */
[----:B------:R-:W-:-:S04]  /*7580*/  ISETP.GE.U32.AND P0, PT, R9, R74, P3 ;  /* 0x0000004a0900720c */ /* 0x000fc80001f06070 */
[----:B------:R-:W-:Y:S01]  /*7590*/  ISETP.GE.U32.AND P0, PT, R5, R74, P0 ;  /* 0x0000004a0500720c */ /* 0x000fe20000706070 */
[----:B-1----:R-:W-:Y:S01]  /*75a0*/  IMAD R0, R0, UR4, R77 ;  /* 0x0000000400007c24 */ /* 0x002fe2000f8e024d */
[----:B0-----:R-:W-:-:S08]  /*75b0*/  DMUL R72, R72, UR8 ;  /* 0x0000000848487c28 */ /* 0x001fd00008000000 */
[----:B------:R-:W-:Y:S01]  /*75c0*/  DMUL R72, R10, R72 ;  /* 0x000000480a487228 */ /* 0x000fe20000000000 */
[----:B------:R-:W-:Y:S10]  /*75d0*/  @P1 BRA `(.L_x_244) ;  /* 0x0000000000341947 */ /* 0x000ff40003800000 */
[----:B------:R-:W0:Y:S01]  /*75e0*/  LDC.64 R10, c[0x0][0x3b8] ;  /* 0x0000ee00ff0a7b82 */ /* 0x000e220000000a00 */
[----:B------:R-:W1:Y:S01]  /*75f0*/  LDCU.64 UR4, c[0x0][0x398] ;  /* 0x00007300ff0477ac */ /* 0x000e620008000a00 */
[----:B------:R-:W-:-:S04]  /*7600*/  IMAD R6, R0, R74, R9 ;  /* 0x0000004a00067224 */ /* 0x000fc800078e0209 */
[----:B------:R-:W-:Y:S02]  /*7610*/  IMAD R75, R6, 0x3, RZ ;  /* 0x00000003064b7824 */ /* 0x000fe400078e02ff */
[----:B------:R-:W-:Y:S01]  /*7620*/  VIADD R6, R9, 0x1 ;  /* 0x0000000109067836 */ /* 0x000fe20000000000 */
[----:B-1----:R-:W-:Y:S01]  /*7630*/  DSETP.GT.AND P1, PT, R12, UR4, PT ;  /* 0x000000040c007e2a */ /* 0x002fe2000bf24000 */
[----:B0-----:R-:W-:-:S05]  /*7640*/  IMAD.WIDE.U32 R10, R75, 0x8, R10 ;  /* 0x000000084b0a7825 */ /* 0x001fca00078e000a */
[----:B------:R-:W-:Y:S01]  /*7650*/  DSETP.LT.AND P1, PT, R118, UR4, P1 ;  /* 0x0000000476007e2a */ /* 0x000fe20008f21000 */
[----:B------:R-:W-:Y:S01]  /*7660*/  MOV R118, R12 ;  /* 0x0000000c00767202 */ /* 0x000fe20000000f00 */
[----:B------:R-:W-:Y:S01]  /*7670*/  IMAD.MOV.U32 R119, RZ, RZ, R13 ;  /* 0x000000ffff777224 */ /* 0x000fe200078e000d */
[----:B------:R0:W-:Y:S11]  /*7680*/  STG.E.64 desc[UR6][R10.64], R72 ;  /* 0x000000480a007986 */ /* 0x0001f6000c101b06 */
[----:B------:R-:W-:-:S04]  /*7690*/  @!P1 IMAD.MOV R6, RZ, RZ, R9 ;  /* 0x000000ffff069224 */ /* 0x000fc800078e0209 */
[----:B0-----:R-:W-:-:S07]  /*76a0*/  IMAD.MOV.U32 R9, RZ, RZ, R6 ;  /* 0x000000ffff097224 */ /* 0x001fce00078e0006 */
.L_x_244:
[----:B------:R-:W-:Y:S05]  /*76b0*/  BSYNC.RECONVERGENT B0 ;  /* 0x0000000000007941 */ /* 0x000fea0003800200 */
.L_x_243:
[----:B------:R-:W-:Y:S04]  /*76c0*/  BSSY.RECONVERGENT B0, `(.L_x_245) ;  /* 0x0000010000007945 */ /* 0x000fe80003800200 */
[----:B------:R-:W-:Y:S05]  /*76d0*/  @P3 BRA `(.L_x_246) ;  /* 0x0000000000383947 */ /* 0x000fea0003800000 */
[----:B------:R-:W0:Y:S01]  /*76e0*/  LDC.64 R10, c[0x0][0x3b8] ;  /* 0x0000ee00ff0a7b82 */ /* 0x000e220000000a00 */
[----:B------:R-:W1:Y:S01]  /*76f0*/  LDCU.64 UR4, c[0x0][0x398] ;  /* 0x00007300ff0477ac */ /* 0x000e620008000a00 */
[----:B------:R-:W-:Y:S02]  /*7700*/  IMAD.MOV.U32 R75, RZ, RZ, 0x3 ;  /* 0x00000003ff4b7424 */ /* 0x000fe400078e00ff */
[----:B------:R-:W-:-:S04]  /*7710*/  IMAD R6, R0, R74, R7 ;  /* 0x0000004a00067224 */ /* 0x000fc800078e0207 */
[----:B------:R-:W-:Y:S01]  /*7720*/  IMAD R75, R6, R75, 0x1 ;  /* 0x00000001064b7424 */ /* 0x000fe200078e024b */
[----:B------:R-:W-:Y:S01]  /*7730*/  IADD3 R6, PT, PT, R7, 0x1, RZ ;  /* 0x0000000107067810 */ /* 0x000fe20007ffe0ff */
[----:B-1----:R-:W-:Y:S02]  /*7740*/  DSETP.GT.AND P1, PT, R14, UR4, PT ;  /* 0x000000040e007e2a */ /* 0x002fe4000bf24000 */
[----:B0-----:R-:W-:-:S04]  /*7750*/  IMAD.WIDE.U32 R10, R75, 0x8, R10 ;  /* 0x000000084b0a7825 */ /* 0x001fc800078e000a */
[----:B------:R-:W-:Y:S01]  /*7760*/  DSETP.LT.AND P1, PT, R120, UR4, P1 ;  /* 0x0000000478007e2a */ /* 0x000fe20008f21000 */
[----:B------:R-:W-:Y:S01]  /*7770*/  IMAD.MOV.U32 R120, RZ, RZ, R14 ;  /* 0x000000ffff787224 */ /* 0x000fe200078e000e */
[----:B------:R0:W-:Y:S01]  /*7780*/  STG.E.64 desc[UR6][R10.64], R72 ;  /* 0x000000480a007986 */ /* 0x0001e2000c101b06 */
[----:B------:R-:W-:-:S11]  /*7790*/  IMAD.MOV.U32 R121, RZ, RZ, R15 ;  /* 0x000000ffff797224 */ /* 0x000fd600078e000f */
[----:B------:R-:W-:-:S05]  /*77a0*/  @!P1 IMAD.MOV R6, RZ, RZ, R7 ;  /* 0x000000ffff069224 */ /* 0x000fca00078e0207 */
[----:B0-----:R-:W-:-:S07]  /*77b0*/  MOV R7, R6 ;  /* 0x0000000600077202 */ /* 0x001fce0000000f00 */
.L_x_246:
[----:B------:R-:W-:Y:S05]  /*77c0*/  BSYNC.RECONVERGENT B0 ;  /* 0x0000000000007941 */ /* 0x000fea0003800200 */
.L_x_245:
[----:B------:R-:W-:Y:S04]  /*77d0*/  BSSY.RECONVERGENT B0, `(.L_x_247) ;  /* 0x0000010000007945 */ /* 0x000fe80003800200 */
[----:B------:R-:W-:Y:S05]  /*77e0*/  @P2 BRA `(.L_x_248) ;  /* 0x0000000000382947 */ /* 0x000fea0003800000 */
[----:B------:R-:W0:Y:S01]  /*77f0*/  LDC.64 R10, c[0x0][0x3b8] ;  /* 0x0000ee00ff0a7b82 */ /* 0x000e220000000a00 */
[----:B------:R-:W1:Y:S01]  /*7800*/  LDCU.64 UR4, c[0x0][0x398] ;  /* 0x00007300ff0477ac */ /* 0x000e620008000a00 */
[----:B------:R-:W-:Y:S02]  /*7810*/  IMAD.MOV.U32 R75, RZ, RZ, 0x3 ;  /* 0x00000003ff4b7424 */ /* 0x000fe400078e00ff */
[----:B------:R-:W-:-:S04]  /*7820*/  IMAD R0, R0, R74, R5 ;  /* 0x0000004a00007224 */ /* 0x000fc800078e0205 */
[----:B------:R-:W-:Y:S02]  /*7830*/  IMAD R75, R0, R75, 0x2 ;  /* 0x00000002004b7424 */ /* 0x000fe400078e024b */
        /* <DEDUP_REMOVED lines=9> */
.L_x_248:
[----:B------:R-:W-:Y:S05]  /*78d0*/  BSYNC.RECONVERGENT B0 ;  /* 0x0000000000007941 */ /* 0x000fea0003800200 */
.L_x_247:
[C---:B------:R-:W-:Y:S01]  /*78e0*/  ISETP.LT.U32.AND P1, PT, R4.reuse, 0x98967f, PT ;  /* 0x0098967f0400780c */ /* 0x040fe20003f21070 */
[----:B------:R-:W-:-:S12]  /*78f0*/  VIADD R4, R4, 0x1 ;  /* 0x0000000104047836 */ /* 0x000fd80000000000 */
[----:B------:R-:W-:Y:S05]  /*7900*/  @!P0 BRA P1, `(.L_x_249) ;  /* 0xffffff8800e48947 */ /* 0x000fea000083ffff */
[----:B------:R-:W-:Y:S05]  /*7910*/  EXIT ;  /* 0x000000000000794d */ /* 0x000fea0003800000 */
.L_x_144:
[----:B------:R-:W0:Y:S01]  /*7920*/  LDCU.64 UR8, c[0x0][0x390] ;  /* 0x00007200ff0877ac */ /* 0x000e220008000a00 */
[----:B------:R-:W1:Y:S01]  /*7930*/  LDC.64 R8, c[0x0][0x3b8] ;  /* 0x0000ee00ff087b82 */ /* 0x000e620000000a00 */
[----:B------:R-:W0:Y:S01]  /*7940*/  I2F.F64.U32 R2, UR4 ;  /* 0x0000000400027d12 */ /* 0x000e220008201800 */
[----:B------:R-:W-:Y:S02]  /*7950*/  HFMA2 R10, -RZ, RZ, 0, 5.9604644775390625e-08 ;  /* 0x00000001ff0a7431 */ /* 0x000fe400000001ff */
[----:B------:R-:W-:Y:S01]  /*7960*/  IMAD.MOV.U32 R11, RZ, RZ, RZ ;  /* 0x000000ffff0b7224 */ /* 0x000fe200078e00ff */
[----:B------:R-:W-:Y:S01]  /*7970*/  CS2R R18, SRZ ;  /* 0x0000000000127805 */ /* 0x000fe2000001ff00 */
[----:B------:R-:W-:Y:S01]  /*7980*/  IMAD.MOV.U32 R21, RZ, RZ, RZ ;  /* 0x000000ffff157224 */ /* 0x000fe200078e00ff */
[----:B------:R-:W2:Y:S01]  /*7990*/  LDCU UR4, c[0x0][0x3a0] ;  /* 0x00007400ff0477ac */ /* 0x000ea20008000800 */
[----:B------:R-:W3:Y:S01]  /*79a0*/  LDCU.64 UR10, c[0x0][0x398] ;  /* 0x00007300ff0a77ac */ /* 0x000ee20008000a00 */
[----:B0-----:R-:W-:-:S11]  /*79b0*/  DMUL R6, R2, UR8 ;  /* 0x0000000802067c28 */ /* 0x001fd60008000000 */
.L_x_256:
[----:B0-23--:R-:W0:Y:S01]  /*79c0*/  I2F.F64.U32 R2, R10 ;  /* 0x0000000a00027312 */ /* 0x00de220000201800 */
[----:B--2---:R-:W-:Y:S01]  /*79d0*/  ISETP.GE.U32.AND P1, PT, R21, UR4, PT ;  /* 0x0000000415007c0c */ /* 0x004fe2000bf26070 */
[----:B------:R-:W-:Y:S01]  /*79e0*/  BSSY.RECONVERGENT B0, `(.L_x_250) ;  /* 0x0000011000007945 */ /* 0x000fe20003800200 */
[----:B------:R-:W-:Y:S01]  /*79f0*/  ISETP.GE.U32.AND P3, PT, R19, UR4, PT ;  /* 0x0000000413007c0c */ /* 0x000fe2000bf66070 */
[----:B------:R-:W-:Y:S01]  /*7a00*/  VIADD R20, R10, 0x1 ;  /* 0x000000010a147836 */ /* 0x000fe20000000000 */
[----:B------:R-:W-:Y:S02]  /*7a10*/  ISETP.GE.U32.AND P2, PT, R11, UR4, PT ;  /* 0x000000040b007c0c */ /* 0x000fe4000bf46070 */
[----:B------:R-:W-:-:S04]  /*7a20*/  ISETP.GE.U32.AND P0, PT, R21, UR4, P3 ;  /* 0x0000000415007c0c */ /* 0x000fc80009f06070 */
[----:B------:R-:W-:Y:S01]  /*7a30*/  ISETP.GE.U32.AND P0, PT, R11, UR4, P0 ;  /* 0x000000040b007c0c */ /* 0x000fe20008706070 */
[----:B0-----:R-:W-:-:S03]  /*7a40*/  DMUL R4, R6, R2 ;  /* 0x0000000206047228 */ /* 0x001fc60000000000 */
[----:B------:R-:W-:Y:S01]  /*7a50*/  ISETP.GT.U32.OR P0, PT, R10, 0x98967e, P0 ;  /* 0x0098967e0a00780c */ /* 0x000fe20000704470 */
[----:B------:R-:W-:-:S12]  /*7a60*/  @P1 BRA `(.L_x_251) ;  /* 0x0000000000201947 */ /* 0x000fd80003800000 */
[----:B------:R-:W-:Y:S01]  /*7a70*/  IMAD R2, R0, UR4, R21 ;  /* 0x0000000400027c24 */ /* 0x000fe2000f8e0215 */
[----:B---3-5:R-:W-:Y:S01]  /*7a80*/  DSETP.GT.AND P1, PT, R12, UR10, PT ;  /* 0x0000000a0c007e2a */ /* 0x028fe2000bf24000 */
[----:B------:R-:W-:Y:S02]  /*7a90*/  IADD3 R18, PT, PT, R21, 0x1, RZ ;  /* 0x0000000115127810 */ /* 0x000fe40007ffe0ff */
[----:B------:R-:W-:-:S03]  /*7aa0*/  IMAD R3, R2, 0x3, RZ ;  /* 0x0000000302037824 */ /* 0x000fc600078e02ff */
[----:B------:R-:W-:Y:S01]  /*7ab0*/  DSETP.LT.AND P1, PT, R12, UR10, P1 ;  /* 0x0000000a0c007e2a */ /* 0x000fe20008f21000 */
[----:B-1----:R-:W-:-:S05]  /*7ac0*/  IMAD.WIDE.U32 R2, R3, 0x8, R8 ;  /* 0x0000000803027825 */ /* 0x002fca00078e0008 */
[----:B------:R0:W-:Y:S08]  /*7ad0*/  STG.E.64 desc[UR6][R2.64], R4 ;  /* 0x0000000402007986 */ /* 0x0001f0000c101b06 */
[----:B------:R-:W-:-:S07]  /*7ae0*/  @!P1 IMAD.MOV R18, RZ, RZ, R21 ;  /* 0x000000ffff129224 */ /* 0x000fce00078e0215 */
.L_x_251:
[----:B---3--:R-:W-:Y:S05]  /*7af0*/  BSYNC.RECONVERGENT B0 ;  /* 0x0000000000007941 */ /* 0x008fea0003800200 */
.L_x_250:
[----:B------:R-:W-:Y:S04]  /*7b00*/  BSSY.RECONVERGENT B0, `(.L_x_252) ;  /* 0x000000c000007945 */ /* 0x000fe80003800200 */
[----:B------:R-:W-:Y:S05]  /*7b10*/  @P3 BRA `(.L_x_253) ;  /* 0x0000000000283947 */ /* 0x000fea0003800000 */
[----:B0-----:R-:W-:Y:S01]  /*7b20*/  IMAD.MOV.U32 R3, RZ, RZ, 0x3 ;  /* 0x00000003ff037424 */ /* 0x001fe200078e00ff */
[C---:B-----5:R-:W-:Y:S01]  /*7b30*/  DSETP.GT.AND P1, PT, R14.reuse, UR10, PT ;  /* 0x0000000a0e007e2a */ /* 0x060fe2000bf24000 */
[----:B------:R-:W-:Y:S02]  /*7b40*/  IMAD R2, R0, UR4, R19 ;  /* 0x0000000400027c24 */ /* 0x000fe4000f8e0213 */
[----:B------:R-:W-:Y:S02]  /*7b50*/  VIADD R10, R19, 0x1 ;  /* 0x00000001130a7836 */ /* 0x000fe40000000000 */
[----:B------:R-:W-:Y:S01]  /*7b60*/  IMAD R3, R2, R3, 0x1 ;  /* 0x0000000102037424 */ /* 0x000fe200078e0203 */
[----:B------:R-:W-:-:S03]  /*7b70*/  DSETP.LT.AND P1, PT, R14, UR10, P1 ;  /* 0x0000000a0e007e2a */ /* 0x000fc60008f21000 */
[----:B-1----:R-:W-:-:S05]  /*7b80*/  IMAD.WIDE.U32 R2, R3, 0x8, R8 ;  /* 0x0000000803027825 */ /* 0x002fca00078e0008 */
[----:B------:R2:W-:Y:S06]  /*7b90*/  STG.E.64 desc[UR6][R2.64], R4 ;  /* 0x0000000402007986 */ /* 0x0005ec000c101b06 */
[----:B------:R-:W-:-:S05]  /*7ba0*/  @!P1 IADD3 R10, PT, PT, R19, RZ, RZ ;  /* 0x000000ff130a9210 */ /* 0x000fca0007ffe0ff */
[----:B------:R-:W-:-:S07]  /*7bb0*/  IMAD.MOV.U32 R19, RZ, RZ, R10 ;  /* 0x000000ffff137224 */ /* 0x000fce00078e000a */
.L_x_253:
[----:B------:R-:W-:Y:S05]  /*7bc0*/  BSYNC.RECONVERGENT B0 ;  /* 0x0000000000007941 */ /* 0x000fea0003800200 */
.L_x_252:
[----:B------:R-:W-:Y:S04]  /*7bd0*/  BSSY.RECONVERGENT B0, `(.L_x_254) ;  /* 0x000000c000007945 */ /* 0x000fe80003800200 */
[----:B------:R-:W-:Y:S05]  /*7be0*/  @P2 BRA `(.L_x_255) ;  /* 0x0000000000282947 */ /* 0x000fea0003800000 */
[----:B0-2---:R-:W-:Y:S01]  /*7bf0*/  IMAD.MOV.U32 R3, RZ, RZ, 0x3 ;  /* 0x00000003ff037424 */ /* 0x005fe200078e00ff */
        /* <DEDUP_REMOVED lines=9> */
.L_x_255:
[----:B------:R-:W-:Y:S05]  /*7c90*/  BSYNC.RECONVERGENT B0 ;  /* 0x0000000000007941 */ /* 0x000fea0003800200 */
.L_x_254:
[----:B------:R-:W-:Y:S01]  /*7ca0*/  IMAD.MOV.U32 R10, RZ, RZ, R20 ;  /* 0x000000ffff0a7224 */ /* 0x000fe200078e0014 */
[----:B------:R-:W-:Y:S06]  /*7cb0*/  @P0 EXIT ;  /* 0x000000000000094d */ /* 0x000fec0003800000 */
[----:B------:R-:W-:Y:S01]  /*7cc0*/  IMAD.MOV.U32 R21, RZ, RZ, R18 ;  /* 0x000000ffff157224 */ /* 0x000fe200078e0012 */
[----:B------:R-:W-:Y:S06]  /*7cd0*/  BRA `(.L_x_256) ;  /* 0xfffffffc00387947 */ /* 0x000fec000383ffff */
        .weak           $__internal_2_$__cuda_sm20_dblrcp_rn_slowpath_v3
        .type           $__internal_2_$__cuda_sm20_dblrcp_rn_slowpath_v3,@function
        .size           $__internal_2_$__cuda_sm20_dblrcp_rn_slowpath_v3,($__internal_3_$__cuda_sm20_div_rn_f64_full - $__internal_2_$__cuda_sm20_dblrcp_rn_slowpath_v3)
$__internal_2_$__cuda_sm20_dblrcp_rn_slowpath_v3:
[----:B------:R-:W-:Y:S01]  /*7ce0*/  DSETP.GTU.AND P0, PT, |R128|, +INF , PT ;  /* 0x7ff000008000742a */ /* 0x000fe20003f0c200 */
[----:B------:R-:W-:-:S13]  /*7cf0*/  BSSY.RECONVERGENT B0, `(.L_x_257) ;  /* 0x0000024000007945 */ /* 0x000fda0003800200 */
[----:B------:R-:W-:Y:S05]  /*7d00*/  @P0 BRA `(.L_x_258) ;  /* 0x0000000000800947 */ /* 0x000fea0003800000 */
[----:B------:R-:W-:-:S04]  /*7d10*/  LOP3.LUT R10, R129, 0x7fffffff, RZ, 0xc0, !PT ;  /* 0x7fffffff810a7812 */ /* 0x000fc800078ec0ff */
[----:B------:R-:W-:-:S04]  /*7d20*/  IADD3 R11, PT, PT, R10, -0x1, RZ ;  /* 0xffffffff0a0b7810 */ /* 0x000fc80007ffe0ff */
[----:B------:R-:W-:-:S13]  /*7d30*/  ISETP.GE.U32.AND P0, PT, R11, 0x7fefffff, PT ;  /* 0x7fefffff0b00780c */ /* 0x000fda0003f06070 */
[----:B------:R-:W-:Y:S01]  /*7d40*/  @P0 LOP3.LUT R131, R129, 0x7ff00000, RZ, 0x3c, !PT ;  /* 0x7ff0000081830812 */ /* 0x000fe200078e3cff */
[----:B------:R-:W-:Y:S01]  /*7d50*/  @P0 IMAD.MOV.U32 R130, RZ, RZ, RZ ;  /* 0x000000ffff820224 */ /* 0x000fe200078e00ff */
[----:B------:R-:W-:Y:S06]  /*7d60*/  @P0 BRA `(.L_x_259) ;  /* 0x0000000000700947 */ /* 0x000fec0003800000 */
[----:B------:R-:W-:-:S13]  /*7d70*/  ISETP.GE.U32.AND P0, PT, R10, 0x1000001, PT ;  /* 0x010000010a00780c */ /* 0x000fda0003f06070 */
[----:B------:R-:W-:Y:S05]  /*7d80*/  @!P0 BRA `(.L_x_260) ;  /* 0x0000000000388947 */ /* 0x000fea0003800000 */
[----:B------:R-:W-:Y:S01]  /*7d90*/  VIADD R11, R129, 0xc0200000 ;  /* 0xc0200000810b7836 */ /* 0x000fe20000000000 */
[----:B------:R-:W-:Y:S01]  /*7da0*/  MOV R130, R8 ;  /* 0x0000000800827202 */ /* 0x000fe20000000f00 */
        /* <DEDUP_REMOVED lines=12> */
.L_x_260:
[----:B------:R-:W-:Y:S01]  /*7e70*/  DMUL R128, R128, 8.11296384146066816958e+31 ;  /* 0x4690000080807828 */ /* 0x000fe20000000000 */
[----:B------:R-:W-:-:S05]  /*7e80*/  IMAD.MOV.U32 R10, RZ, RZ, R8 ;  /* 0x000000ffff0a7224 */ /* 0x000fca00078e0008 */
        /* <DEDUP_REMOVED lines=8> */
.L_x_258:
[----:B------:R-:W-:Y:S01]  /*7f10*/  LOP3.LUT R131, R129, 0x80000, RZ, 0xfc, !PT ;  /* 0x0008000081837812 */ /* 0x000fe200078efcff */
[----:B------:R-:W-:-:S07]  /*7f20*/  IMAD.MOV.U32 R130, RZ, RZ, R128 ;  /* 0x000000ffff827224 */ /* 0x000fce00078e0080 */
.L_x_259:
[----:B------:R-:W-:Y:S05]  /*7f30*/  BSYNC.RECONVERGENT B0 ;  /* 0x0000000000007941 */ /* 0x000fea0003800200 */
.L_x_257:
[----:B------:R-:W-:Y:S01]  /*7f40*/  MOV R10, R0 ;  /* 0x00000000000a7202 */ /* 0x000fe20000000f00 */
[----:B------:R-:W-:Y:S02]  /*7f50*/  IMAD.MOV.U32 R11, RZ, RZ, 0x0 ;  /* 0x00000000ff0b7424 */ /* 0x000fe400078e00ff */
[----:B------:R-:W-:Y:S02]  /*7f60*/  IMAD.MOV.U32 R8, RZ, RZ, R130 ;  /* 0x000000ffff087224 */ /* 0x000fe400078e0082 */
[----:B------:R-:W-:Y:S05]  /*7f70*/  RET.REL.NODEC R10 `(_Z24rk4_three_save_crossingsjPdddjjS_S_S_) ;  /* 0xffffff800a207950 */ /* 0x000fea0003c3ffff */
        .weak           $__internal_3_$__cuda_sm20_div_rn_f64_full
        .type           $__internal_3_$__cuda_sm20_div_rn_f64_full,@function
        .size           $__internal_3_$__cuda_sm20_div_rn_f64_full,(.L_x_380 - $__internal_3_$__cuda_sm20_div_rn_f64_full)
$__internal_3_$__cuda_sm20_div_rn_f64_full:
[----:B------:R-:W-:Y:S01]  /*7f80*/  IMAD.MOV.U32 R67, RZ, RZ, 0x3ff80000 ;  /* 0x3ff80000ff437424 */ /* 0x000fe200078e00ff */
[----:B------:R-:W0:Y:S01]  /*7f90*/  LDC.64 R72, c[0x0][0x390] ;  /* 0x0000e400ff487b82 */ /* 0x000e220000000a00 */
[----:B------:R-:W-:Y:S02]  /*7fa0*/  HFMA2 R2, -RZ, RZ, 0, 5.9604644775390625e-08 ;  /* 0x00000001ff027431 */ /* 0x000fe400000001ff */
[----:B------:R-:W-:Y:S01]  /*7fb0*/  IMAD.MOV.U32 R66, RZ, RZ, 0x0 ;  /* 0x00000000ff427424 */ /* 0x000fe200078e00ff */
[----:B------:R-:W1:Y:S01]  /*7fc0*/  MUFU.RCP64H R3, R67 ;  /* 0x0000004300037308 */ /* 0x000e620000001800 */
[----:B------:R-:W-:Y:S02]  /*7fd0*/  IMAD.MOV.U32 R68, RZ, RZ, 0x1ca00000 ;  /* 0x1ca00000ff447424 */ /* 0x000fe400078e00ff */
[----:B------:R-:W-:-:S04]  /*7fe0*/  IMAD.MOV.U32 R70, RZ, RZ, 0x40100000 ;  /* 0x40100000ff467424 */ /* 0x000fc800078e00ff */
[----:B------:R-:W-:Y:S01]  /*7ff0*/  VIADD R75, R70, 0xffffffff ;  /* 0xffffffff464b7836 */ /* 0x000fe20000000000 */
[----:B-1----:R-:W-:Y:S01]  /*8000*/  DFMA R4, R2, -R66, 1 ;  /* 0x3ff000000204742b */ /* 0x002fe20000000842 */
[C---:B0-----:R-:W-:Y:S02]  /*8010*/  FSETP.GEU.AND P1, PT, |R73|.reuse, 1.469367938527859385e-39, PT ;  /* 0x001000004900780b */ /* 0x041fe40003f2e200 */
[----:B------:R-:W-:-:S05]  /*8020*/  LOP3.LUT R0, R73, 0x7ff00000, RZ, 0xc0, !PT ;  /* 0x7ff0000049007812 */ /* 0x000fca00078ec0ff */
[----:B------:R-:W-:Y:S01]  /*8030*/  DFMA R4, R4, R4, R4 ;  /* 0x000000040404722b */ /* 0x000fe20000000004 */
[----:B------:R-:W-:Y:S02]  /*8040*/  ISETP.GE.U32.AND P0, PT, R0, 0x40100000, PT ;  /* 0x401000000000780c */ /* 0x000fe40003f06070 */
[----:B------:R-:W-:Y:S02]  /*8050*/  MOV R69, R0 ;  /* 0x0000000000457202 */ /* 0x000fe40000000f00 */
        /* <DEDUP_REMOVED lines=11> */
[----:B------:R-:W-:-:S03]  /*8110*/  DMUL R4, R8, R2 ;  /* 0x0000000208047228 */ /* 0x000fc60000000000 */
[----:B------:R-:W-:-:S05]  /*8120*/  VIADD R74, R69, 0xffffffff ;  /* 0xffffffff454a7836 */ /* 0x000fca0000000000 */
[----:B------:R-:W-:Y:S01]  /*8130*/  DFMA R6, R4, -R66, R2 ;  /* 0x800000420406722b */ /* 0x000fe20000000002 */
[----:B------:R-:W-:-:S04]  /*8140*/  ISETP.GT.U32.AND P0, PT, R74, 0x7feffffe, PT ;  /* 0x7feffffe4a00780c */ /* 0x000fc80003f04070 */
[----:B------:R-:W-:-:S03]  /*8150*/  ISETP.GT.U32.OR P0, PT, R75, 0x7feffffe, P0 ;  /* 0x7feffffe4b00780c */ /* 0x000fc60000704470 */
[----:B------:R-:W-:-:S10]  /*8160*/  DFMA R8, R8, R6, R4 ;  /* 0x000000060808722b */ /* 0x000fd40000000004 */
[----:B------:R-:W-:Y:S05]  /*8170*/  @P0 BRA `(.L_x_261) ;  /* 0x0000000000680947 */ /* 0x000fea0003800000 */
[----:B------:R-:W-:Y:S01]  /*8180*/  MOV R5, 0x40100000 ;  /* 0x4010000000057802 */ /* 0x000fe20000000f00 */
        /* <DEDUP_REMOVED lines=9> */
[----:B------:R-:W-:-:S09]  /*8220*/  MOV R6, RZ ;  /* 0x000000ff00067202 */ /* 0x000fd20000000f00 */
        /* <DEDUP_REMOVED lines=15> */
.L_x_261:
[----:B------:R-:W0:Y:S02]  /*8320*/  LDC.64 R2, c[0x0][0x390] ;  /* 0x0000e400ff027b82 */ /* 0x000e240000000a00 */
[----:B0-----:R-:W-:-:S14]  /*8330*/  DSETP.NAN.AND P0, PT, R2, R2, PT ;  /* 0x000000020200722a */ /* 0x001fdc0003f08000 */
[----:B------:R-:W-:Y:S05]  /*8340*/  @P0 BRA `(.L_x_263) ;  /* 0x0000000000340947 */ /* 0x000fea0003800000 */
[----:B------:R-:W-:Y:S01]  /*8350*/  ISETP.NE.AND P0, PT, R69, R70, PT ;  /* 0x000000464500720c */ /* 0x000fe20003f05270 */
[----:B------:R-:W-:Y:S01]  /*8360*/  IMAD.MOV.U32 R4, RZ, RZ, 0x0 ;  /* 0x00000000ff047424 */ /* 0x000fe200078e00ff */
        /* <DEDUP_REMOVED lines=11> */
.L_x_263:
[----:B------:R-:W-:Y:S02]  /*8420*/  LOP3.LUT R5, R73, 0x80000, RZ, 0xfc, !PT ;  /* 0x0008000049057812 */ /* 0x000fe400078efcff */
[----:B------:R-:W-:-:S07]  /*8430*/  MOV R4, R72 ;  /* 0x0000004800047202 */ /* 0x000fce0000000f00 */
.L_x_262:
[----:B------:R-:W-:Y:S02]  /*8440*/  IMAD.MOV.U32 R2, RZ, RZ, R71 ;  /* 0x000000ffff027224 */ /* 0x000fe400078e0047 */
[----:B------:R-:W-:-:S04]  /*8450*/  IMAD.MOV.U32 R3, RZ, RZ, 0x0 ;  /* 0x00000000ff037424 */ /* 0x000fc800078e00ff */
[----:B------:R-:W-:Y:S05]  /*8460*/  RET.REL.NODEC R2 `(_Z24rk4_three_save_crossingsjPdddjjS_S_S_) ;  /* 0xffffff7802e47950 */ /* 0x000fea0003c3ffff */
.L_x_264:
        /* <DEDUP_REMOVED lines=9> */
.L_x_380:


//--------------------- .text._Z9rk4_threejPddjjS_S_S_ --------------------------
	.section	.text._Z9rk4_threejPddjjS_S_S_,"ax",@progbits
	.align	128
        .global         _Z9rk4_threejPddjjS_S_S_
        .type           _Z9rk4_threejPddjjS_S_S_,@function
        .size           _Z9rk4_threejPddjjS_S_S_,(.L_x_382 - _Z9rk4_threejPddjjS_S_S_)
        .other          _Z9rk4_threejPddjjS_S_S_,@"STO_CUDA_ENTRY STV_DEFAULT"
_Z9rk4_threejPddjjS_S_S_:
.text._Z9rk4_threejPddjjS_S_S_:
        /* <DEDUP_REMOVED lines=10> */
[----:B------:R-:W-:-:S06]  /*00a0*/  IMAD R5, R4, 0x6, RZ ;  /* 0x0000000604057824 */ /* 0x000fcc00078e02ff */
[----:B------:R-:W2:Y:S08]  /*00b0*/  LDC.64 R2, c[0x0][0x3a8] ;  /* 0x0000ea00ff027b82 */ /* 0x000eb00000000a00 */
[----:B------:R-:W3:Y:S01]  /*00c0*/  LDC R15, c[0x0][0x398] ;  /* 0x0000e600ff0f7b82 */ /* 0x000ee20000000800 */
[----:B0-----:R-:W-:-:S07]  /*00d0*/  IMAD.WIDE R6, R5, 0x8, R6 ;  /* 0x0000000805067825 */ /* 0x001fce00078e0206 */
[----:B------:R-:W0:Y:S01]  /*00e0*/  LDC.64 R8, c[0x0][0x3a0] ;  /* 0x0000e800ff087b82 */ /* 0x000e220000000a00 */
[----:B-1----:R-:W4:Y:S04]  /*00f0*/  LDG.E.64 R70, desc[UR8][R6.64] ;  /* 0x0000000806467981 */ /* 0x002f28000c1e1b00 */
[----:B------:R-:W4:Y:S04]  /*0100*/  LDG.E.64 R68, desc[UR8][R6.64+0x10] ;  /* 0x0000100806447981 */ /* 0x000f28000c1e1b00 */
[----:B------:R-:W4:Y:S04]  /*0110*/  LDG.E.64 R66, desc[UR8][R6.64+0x20] ;  /* 0x0000200806427981 */ /* 0x000f28000c1e1b00 */
[----:B--2---:R-:W5:Y:S04]  /*0120*/  LDG.E.64 R118, desc[UR8][R2.64] ;  /* 0x0000000802767981 */ /* 0x004f68000c1e1b00 */
[----:B------:R-:W5:Y:S04]  /*0130*/  LDG.E.64 R116, desc[UR8][R2.64+0x8] ;  /* 0x0000080802747981 */ /* 0x000f68000c1e1b00 */
[----:B------:R-:W5:Y:S04]  /*0140*/  LDG.E.64 R114, desc[UR8][R2.64+0x10] ;  /* 0x0000100802727981 */ /* 0x000f68000c1e1b00 */
[----:B------:R-:W5:Y:S04]  /*0150*/  LDG.E.64 R112, desc[UR8][R2.64+0x18] ;  /* 0x0000180802707981 */ /* 0x000f68000c1e1b00 */
[----:B------:R-:W5:Y:S04]  /*0160*/  LDG.E.64 R110, desc[UR8][R2.64+0x20] ;  /* 0x00002008026e7981 */ /* 0x000f68000c1e1b00 */
[----:B------:R1:W5:Y:S01]  /*0170*/  LDG.E.64 R108, desc[UR8][R2.64+0x28] ;  /* 0x00002808026c7981 */ /* 0x000362000c1e1b00 */
[----:B---3--:R-:W-:Y:S01]  /*0180*/  IMAD R4, R4, R15, RZ ;  /* 0x0000000f04047224 */ /* 0x008fe200078e02ff */
[----:B------:R-:W-:-:S02]  /*0190*/  ISETP.GE.U32.AND P0, PT, R15, 0x2, PT ;  /* 0x000000020f00780c */ /* 0x000fc40003f06070 */
[----:B0-----:R-:W5:Y:S04]  /*01a0*/  LDG.E.64 R106, desc[UR8][R8.64] ;  /* 0x00000008086a7981 */ /* 0x001f68000c1e1b00 */
[----:B------:R-:W5:Y:S01]  /*01b0*/  LDG.E.64 R104, desc[UR8][R8.64+0x8] ;  /* 0x0000080808687981 */ /* 0x000f62000c1e1b00 */
[----:B-1----:R-:W0:Y:S01]  /*01c0*/  LDC.64 R2, c[0x0][0x3b0] ;  /* 0x0000ec00ff027b82 */ /* 0x002e220000000a00 */
[----:B------:R-:W-:Y:S02]  /*01d0*/  IMAD R5, R4, 0x3, RZ ;  /* 0x0000000304057824 */ /* 0x000fe400078e02ff */
[----:B------:R-:W5:Y:S02]  /*01e0*/  LDG.E.64 R102, desc[UR8][R8.64+0x10] ;  /* 0x0000100808667981 */ /* 0x000f64000c1e1b00 */
[----:B------:R-:W-:-:S02]  /*01f0*/  VIADD R11, R5, 0x1 ;  /* 0x00000001050b7836 */ /* 0x000fc40000000000 */
[----:B------:R-:W5:Y:S01]  /*0200*/  LDG.E.64 R100, desc[UR8][R8.64+0x18] ;  /* 0x0000180808647981 */ /* 0x000f62000c1e1b00 */
[----:B------:R-:W-:-:S03]  /*0210*/  VIADD R13, R5, 0x2 ;  /* 0x00000002050d7836 */ /* 0x000fc60000000000 */
[----:B------:R-:W5:Y:S04]  /*0220*/  LDG.E.64 R98, desc[UR8][R8.64+0x20] ;  /* 0x0000200808627981 */ /* 0x000f68000c1e1b00 */
[----:B------:R-:W5:Y:S04]  /*0230*/  LDG.E.64 R96, desc[UR8][R8.64+0x28] ;  /* 0x0000280808607981 */ /* 0x000f68000c1e1b00 */
[----:B------:R-:W5:Y:S04]  /*0240*/  LDG.E.64 R94, desc[UR8][R8.64+0x30] ;  /* 0x00003008085e7981 */ /* 0x000f68000c1e1b00 */
[----:B------:R-:W5:Y:S01]  /*0250*/  LDG.E.64 R92, desc[UR8][R8.64+0x38] ;  /* 0x00003808085c7981 */ /* 0x000f62000c1e1b00 */
[----:B0-----:R-:W-:-:S03]  /*0260*/  IMAD.WIDE.U32 R10, R11, 0x8, R2 ;  /* 0x000000080b0a7825 */ /* 0x001fc600078e0002 */
[----:B------:R-:W5:Y:S04]  /*0270*/  LDG.E.64 R90, desc[UR8][R8.64+0x40] ;  /* 0x00004008085a7981 */ /* 0x000f68000c1e1b00 */
[----:B------:R-:W5:Y:S01]  /*0280*/  LDG.E.64 R88, desc[UR8][R8.64+0x48] ;  /* 0x0000480808587981 */ /* 0x000f62000c1e1b00 */
[----:B------:R-:W-:-:S03]  /*0290*/  IMAD.WIDE.U32 R12, R13, 0x8, R2 ;  /* 0x000000080d0c7825 */ /* 0x000fc600078e0002 */
[----:B------:R-:W5:Y:S04]  /*02a0*/  LDG.E.64 R86, desc[UR8][R8.64+0x50] ;  /* 0x0000500808567981 */ /* 0x000f68000c1e1b00 */
[----:B------:R-:W5:Y:S04]  /*02b0*/  LDG.E.64 R84, desc[UR8][R8.64+0x58] ;  /* 0x0000580808547981 */ /* 0x000f68000c1e1b00 */
[----:B------:R-:W5:Y:S04]  /*02c0*/  LDG.E.64 R82, desc[UR8][R8.64+0x60] ;  /* 0x0000600808527981 */ /* 0x000f68000c1e1b00 */
[----:B------:R-:W5:Y:S04]  /*02d0*/  LDG.E.64 R80, desc[UR8][R8.64+0x68] ;  /* 0x0000680808507981 */ /* 0x000f68000c1e1b00 */
[----:B------:R-:W5:Y:S04]  /*02e0*/  LDG.E.64 R78, desc[UR8][R8.64+0x70] ;  /* 0x00007008084e7981 */ /* 0x000f68000c1e1b00 */
[----:B------:R-:W5:Y:S04]  /*02f0*/  LDG.E.64 R76, desc[UR8][R8.64+0x78] ;  /* 0x00007808084c7981 */ /* 0x000f68000c1e1b00 */
[----:B------:R-:W5:Y:S04]  /*0300*/  LDG.E.64 R74, desc[UR8][R8.64+0x80] ;  /* 0x00008008084a7981 */ /* 0x000f68000c1e1b00 */
[----:B------:R0:W5:Y:S04]  /*0310*/  LDG.E.64 R72, desc[UR8][R8.64+0x88] ;  /* 0x0000880808487981 */ /* 0x000168000c1e1b00 */
[----:B------:R1:W5:Y:S04]  /*0320*/  LDG.E.64 R64, desc[UR8][R6.64+0x8] ;  /* 0x0000080806407981 */ /* 0x000368000c1e1b00 */
[----:B------:R1:W5:Y:S01]  /*0330*/  LDG.E.64 R62, desc[UR8][R6.64+0x18] ;  /* 0x00001808063e7981 */ /* 0x000362000c1e1b00 */
[----:B0-----:R-:W-:-:S03]  /*0340*/  IMAD.WIDE.U32 R8, R5, 0x8, R2 ;  /* 0x0000000805087825 */ /* 0x001fc600078e0002 */
[----:B------:R1:W5:Y:S04]  /*0350*/  LDG.E.64 R60, desc[UR8][R6.64+0x28] ;  /* 0x00002808063c7981 */ /* 0x000368000c1e1b00 */
[----:B----4-:R1:W-:Y:S04]  /*0360*/  STG.E.64 desc[UR8][R8.64], R70 ;  /* 0x0000004608007986 */ /* 0x0103e8000c101b08 */
[----:B------:R1:W-:Y:S04]  /*0370*/  STG.E.64 desc[UR8][R10.64], R68 ;  /* 0x000000440a007986 */ /* 0x0003e8000c101b08 */
[----:B------:R1:W-:Y:S01]  /*0380*/  STG.E.64 desc[UR8][R12.64], R66 ;  /* 0x000000420c007986 */ /* 0x0003e2000c101b08 */
[----:B------:R-:W-:Y:S05]  /*0390*/  @!P0 EXIT ;  /* 0x000000000000894d */ /* 0x000fea0003800000 */
[----:B------:R-:W0:Y:S02]  /*03a0*/  LDCU UR4, c[0x0][0x39c] ;  /* 0x00007380ff0477ac */ /* 0x000e240008000800 */
[----:B0-----:R-:W-:-:S09]  /*03b0*/  UISETP.NE.AND UP0, UPT, UR4, URZ, UPT ;  /* 0x000000ff0400728c */ /* 0x001fd2000bf05270 */
[----:B------:R-:W-:Y:S05]  /*03c0*/  BRA.U !UP0, `(.L_x_265) ;  /* 0x0000007108bc7547 */ /* 0x000fea000b800000 */
[----:B------:R-:W0:Y:S01]  /*03d0*/  MUFU.RCP64H R3, 6 ;  /* 0x4018000000037908 */ /* 0x000e220000001800 */
[----:B------:R-:W-:Y:S02]  /*03e0*/  HFMA2 R2, -RZ, RZ, 0, 5.9604644775390625e-08 ;  /* 0x00000001ff027431 */ /* 0x000fe400000001ff */
[----:B-1----:R-:W-:Y:S01]  /*03f0*/  IMAD.MOV.U32 R8, RZ, RZ, 0x0 ;  /* 0x00000000ff087424 */ /* 0x002fe200078e00ff */
[----:B------:R-:W1:Y:S01]  /*0400*/  LDC.64 R10, c[0x0][0x390] ;  /* 0x0000e400ff0a7b82 */ /* 0x000e620000000a00 */
[----:B------:R-:W-:-:S07]  /*0410*/  IMAD.MOV.U32 R9, RZ, RZ, 0x40180000 ;  /* 0x40180000ff097424 */ /* 0x000fce00078e00ff */
[----:B------:R-:W2:Y:S01]  /*0420*/  LDC R5, c[0x0][0x394] ;  /* 0x0000e500ff057b82 */ /* 0x000ea20000000800 */
[----:B0-----:R-:W-:-:S08]  /*0430*/  DFMA R6, R2, -R8, 1 ;  /* 0x3ff000000206742b */ /* 0x001fd00000000808 */
[----:B------:R-:W-:-:S08]  /*0440*/  DFMA R6, R6, R6, R6 ;  /* 0x000000060606722b */ /* 0x000fd00000000006 */
[----:B------:R-:W-:Y:S01]  /*0450*/  DFMA R6, R2, R6, R2 ;  /* 0x000000060206722b */ /* 0x000fe20000000002 */
[----:B--2---:R-:W-:-:S07]  /*0460*/  FSETP.GEU.AND P1, PT, |R5|, 6.5827683646048100446e-37, PT ;  /* 0x036000000500780b */ /* 0x004fce0003f2e200 */
[----:B------:R-:W-:-:S08]  /*0470*/  DFMA R2, R6, -R8, 1 ;  /* 0x3ff000000602742b */ /* 0x000fd00000000808 */
[----:B------:R-:W-:-:S08]  /*0480*/  DFMA R2, R6, R2, R6 ;  /* 0x000000020602722b */ /* 0x000fd00000000006 */
[----:B-1----:R-:W-:-:S08]  /*0490*/  DMUL R6, R2, R10 ;  /* 0x0000000a02067228 */ /* 0x002fd00000000000 */
[----:B------:R-:W-:-:S08]  /*04a0*/  DFMA R8, R6, -6, R10 ;  /* 0xc01800000608782b */ /* 0x000fd0000000000a */
[----:B------:R-:W-:-:S10]  /*04b0*/  DFMA R2, R2, R8, R6 ;  /* 0x000000080202722b */ /* 0x000fd40000000006 */
[----:B------:R-:W-:-:S05]  /*04c0*/  FFMA R0, RZ, 2.375, R3 ;  /* 0x40180000ff007823 */ /* 0x000fca0000000003 */
[----:B------:R-:W-:-:S13]  /*04d0*/  FSETP.GT.AND P0, PT, |R0|, 1.469367938527859385e-39, PT ;  /* 0x001000000000780b */ /* 0x000fda0003f04200 */
[----:B------:R-:W-:Y:S05]  /*04e0*/  @P0 BRA P1, `(.L_x_266) ;  /* 0x0000000000100947 */ /* 0x000fea0000800000 */
[----:B------:R-:W-:-:S07]  /*04f0*/  MOV R0, 0x510 ;  /* 0x0000051000007802 */ /* 0x000fce0000000f00 */
[----:B-----5:R-:W-:Y:S05]  /*0500*/  CALL.REL.NOINC `($__internal_5_$__cuda_sm20_div_rn_f64_full) ;  /* 0x0000007c00c47944 */ /* 0x020fea0003c00000 */
[----:B------:R-:W-:Y:S02]  /*0510*/  IMAD.MOV.U32 R2, RZ, RZ, R6 ;  /* 0x000000ffff027224 */ /* 0x000fe400078e0006 */
[----:B------:R-:W-:-:S07]  /*0520*/  IMAD.MOV.U32 R3, RZ, RZ, R7 ;  /* 0x000000ffff037224 */ /* 0x000fce00078e0007 */
.L_x_266:
[----:B------:R-:W-:-:S05]  /*0530*/  UMOV UR5, 0x1 ;  /* 0x0000000100057882 */ /* 0x000fca0000000000 */
.L_x_364:
[----:B0-----:R-:W0:Y:S01]  /*0540*/  LDCU UR4, c[0x0][0x39c] ;  /* 0x00007380ff0477ac */ /* 0x001e220008000800 */
[----:B------:R-:W1:Y:S01]  /*0550*/  LDCU.64 UR10, c[0x0][0x390] ;  /* 0x00007200ff0a77ac */ /* 0x000e620008000a00 */
[----:B0-----:R-:W-:-:S12]  /*0560*/  UIADD3 UR4, UPT, UPT, -UR4, URZ, URZ ;  /* 0x000000ff04047290 */ /* 0x001fd8000fffe1ff */
.L_x_363:
        /* <DEDUP_REMOVED lines=19> */
[----:B------:R-:W-:Y:S01]  /*06a0*/  DADD R28, R10, -6.75539944105574400000e+15 ;  /* 0xc33800000a1c7429 */ /* 0x000fe20000000000 */
[----:B------:R-:W-:Y:S01]  /*06b0*/  UMOV UR16, 0x62401315 ;  /* 0x6240131500107882 */ /* 0x000fe20000000000 */
[----:B------:R-:W-:Y:S01]  /*06c0*/  DFMA R16, R12, R16, 6.75539944105574400000e+15 ;  /* 0x433800000c10742b */ /* 0x000fe20000000010 */
[----:B------:R-:W-:Y:S01]  /*06d0*/  UMOV UR17, 0x3ec71dee ;  /* 0x3ec71dee00117882 */ /* 0x000fe20000000000 */
[----:B------:R-:W-:Y:S01]  /*06e0*/  DADD R30, R14, -6.75539944105574400000e+15 ;  /* 0xc33800000e1e7429 */ /* 0x000fe20000000000 */
[----:B------:R-:W-:Y:S01]  /*06f0*/  UMOV UR18, 0x7c89eb71 ;  /* 0x7c89eb7100127882 */ /* 0x000fe20000000000 */
[----:B------:R-:W-:Y:S01]  /*0700*/  DFMA R22, R24, -UR6, R18 ;  /* 0x8000000618167c2b */ /* 0x000fe20008000012 */
        /* <DEDUP_REMOVED lines=18> */
[----:B------:R-:W-:Y:S01]  /*0830*/  UMOV UR28, 0x55555511 ;  /* 0x55555511001c7882 */ /* 0x000fe20000000000 */
[----:B------:R-:W-:Y:S01]  /*0840*/  DFMA R22, R34, -UR12, R22 ;  /* 0x8000000c22167c2b */ /* 0x000fe20008000016 */
[----:B------:R-:W-:Y:S01]  /*0850*/  UMOV UR29, 0x3fc55555 ;  /* 0x3fc55555001d7882 */ /* 0x000fe20000000000 */
[--C-:B------:R-:W-:Y:S01]  /*0860*/  DFMA R34, R26, UR14, R36.reuse ;  /* 0x0000000e1a227c2b */ /* 0x100fe20008000024 */
[----:B------:R-:W-:Y:S01]  /*0870*/  UMOV UR30, 0xb ;  /* 0x0000000b001e7882 */ /* 0x000fe20000000000 */
[----:B------:R-:W-:Y:S01]  /*0880*/  DFMA R30, R24, R30, UR16 ;  /* 0x00000010181e7e2b */ /* 0x000fe2000800001e */
[----:B------:R-:W-:Y:S01]  /*0890*/  UMOV UR31, 0x3fe00000 ;  /* 0x3fe00000001f7882 */ /* 0x000fe20000000000 */
[----:B------:R-:W-:Y:S01]  /*08a0*/  DFMA R32, R28, R32, UR16 ;  /* 0x000000101c207e2b */ /* 0x000fe20008000020 */
[----:B------:R-:W-:Y:S01]  /*08b0*/  FSETP.GEU.AND P3, PT, |R19|, 4.1917929649353027344, PT ;  /* 0x4086232b1300780b */ /* 0x000fe20003f6e200 */
[----:B------:R-:W-:Y:S01]  /*08c0*/  DFMA R36, R22, UR14, R36 ;  /* 0x0000000e16247c2b */ /* 0x000fe20008000024 */
[----:B------:R-:W-:Y:S01]  /*08d0*/  BSSY.RECONVERGENT B0, `(.L_x_267) ;  /* 0x000003b000007945 */ /* 0x000fe20003800200 */
[----:B------:R-:W-:Y:S01]  /*08e0*/  DFMA R34, R26, R34, UR16 ;  /* 0x000000101a227e2b */ /* 0x000fe20008000022 */
[----:B------:R-:W-:Y:S01]  /*08f0*/  FSETP.GEU.AND P0, PT, |R7|, 4.1917929649353027344, PT ;  /* 0x4086232b0700780b */ /* 0x000fe20003f0e200 */
[----:B------:R-:W-:Y:S01]  /*0900*/  DFMA R30, R24, R30, UR18 ;  /* 0x00000012181e7e2b */ /* 0x000fe2000800001e */
[----:B------:R-:W-:Y:S01]  /*0910*/  FSETP.GEU.AND P1, PT, |R9|, 4.1917929649353027344, PT ;  /* 0x4086232b0900780b */ /* 0x000fe20003f2e200 */
[----:B------:R-:W-:Y:S01]  /*0920*/  DFMA R32, R28, R32, UR18 ;  /* 0x000000121c207e2b */ /* 0x000fe20008000020 */
[----:B------:R-:W-:Y:S01]  /*0930*/  FSETP.GEU.AND P2, PT, |R13|, 4.1917929649353027344, PT ;  /* 0x4086232b0d00780b */ /* 0x000fe20003f4e200 */
        /* <DEDUP_REMOVED lines=52> */
.L_x_268:
[----:B-1----:R-:W-:Y:S05]  /*0c80*/  BSYNC.RECONVERGENT B0 ;  /* 0x0000000000007941 */ /* 0x002fea0003800200 */
.L_x_267:
        /* <DEDUP_REMOVED lines=18> */
.L_x_270:
[----:B------:R-:W-:Y:S05]  /*0db0*/  BSYNC.RECONVERGENT B0 ;  /* 0x0000000000007941 */ /* 0x000fea0003800200 */
.L_x_269:
        /* <DEDUP_REMOVED lines=18> */
.L_x_272:
[----:B------:R-:W-:Y:S05]  /*0ee0*/  BSYNC.RECONVERGENT B0 ;  /* 0x0000000000007941 */ /* 0x000fea0003800200 */
.L_x_271:
        /* <DEDUP_REMOVED lines=14> */
.L_x_274:
[----:B------:R-:W-:Y:S05]  /*0fd0*/  BSYNC.RECONVERGENT B0 ;  /* 0x0000000000007941 */ /* 0x000fea0003800200 */
.L_x_273:
[----:B------:R-:W-:Y:S01]  /*0fe0*/  DADD R20, R20, 1 ;  /* 0x3ff0000014147429 */ /* 0x000fe20000000000 */
[----:B------:R-:W-:Y:S01]  /*0ff0*/  BSSY.RECONVERGENT B1, `(.L_x_275) ;  /* 0x0000014000017945 */ /* 0x000fe20003800200 */
[----:B------:R-:W-:-:S04]  /*1000*/  DADD R10, R10, 1 ;  /* 0x3ff000000a0a7429 */ /* 0x000fc80000000000 */
[----:B------:R-:W0:Y:S04]  /*1010*/  MUFU.RCP64H R7, R21 ;  /* 0x0000001500077308 */ /* 0x000e280000001800 */
[----:B------:R-:W-:-:S05]  /*1020*/  VIADD R6, R21, 0x300402 ;  /* 0x0030040215067836 */ /* 0x000fca0000000000 */
[----:B------:R-:W-:Y:S01]  /*1030*/  FSETP.GEU.AND P0, PT, |R6|, 5.8789094863358348022e-39, PT ;  /* 0x004004020600780b */ /* 0x000fe20003f0e200 */
[----:B0-----:R-:W-:-:S08]  /*1040*/  DFMA R8, -R20, R6, 1 ;  /* 0x3ff000001408742b */ /* 0x001fd00000000106 */
[----:B------:R-:W-:-:S08]  /*1050*/  DFMA R8, R8, R8, R8 ;  /* 0x000000080808722b */ /* 0x000fd00000000008 */
[----:B------:R-:W-:Y:S02]  /*1060*/  DFMA R122, R6, R8, R6 ;  /* 0x00000008067a722b */ /* 0x000fe40000000006 */
[----:B------:R-:W-:Y:S02]  /*1070*/  DADD R8, R22, 1 ;  /* 0x3ff0000016087429 */ /* 0x000fe40000000000 */
[----:B------:R-:W-:-:S04]  /*1080*/  DADD R6, R18, 1 ;  /* 0x3ff0000012067429 */ /* 0x000fc80000000000 */
        /* <DEDUP_REMOVED lines=8> */
[----:B------:R-:W-:Y:S05]  /*1110*/  CALL.REL.NOINC `($__internal_4_$__cuda_sm20_dblrcp_rn_slowpath_v3) ;  /* 0x00000070000c7944 */ /* 0x000fea0003c00000 */
[----:B------:R-:W-:-:S07]  /*1120*/  MOV R123, R0 ;  /* 0x00000000007b7202 */ /* 0x000fce0000000f00 */
.L_x_276:
[----:B------:R-:W-:Y:S05]  /*1130*/  BSYNC.RECONVERGENT B1 ;  /* 0x0000000000017941 */ /* 0x000fea0003800200 */
.L_x_275:
        /* <DEDUP_REMOVED lines=60> */
.L_x_278:
[----:B------:R-:W-:Y:S05]  /*1500*/  BSYNC.RECONVERGENT B0 ;  /* 0x0000000000007941 */ /* 0x000fea0003800200 */
.L_x_277:
[----:B------:R-:W-:Y:S01]  /*1510*/  DADD R18, R12, 1 ;  /* 0x3ff000000c127429 */ /* 0x000fe20000000000 */
[----:B------:R-:W-:Y:S01]  /*1520*/  BSSY.RECONVERGENT B1, `(.L_x_279) ;  /* 0x0000013000017945 */ /* 0x000fe20003800200 */
[----:B------:R-:W-:-:S04]  /*1530*/  DADD R58, R122, -R64 ;  /* 0x000000007a3a7229 */ /* 0x000fc80000000840 */
[----:B------:R-:W0:Y:S04]  /*1540*/  MUFU.RCP64H R13, R19 ;  /* 0x00000013000d7308 */ /* 0x000e280000001800 */
[----:B------:R-:W-:Y:S01]  /*1550*/  IADD3 R12, PT, PT, R19, 0x300402, RZ ;  /* 0x00300402130c7810 */ /* 0x000fe20007ffe0ff */
[----:B------:R-:W-:-:S03]  /*1560*/  DMUL R58, R104, R58 ;  /* 0x0000003a683a7228 */ /* 0x000fc60000000000 */
        /* <DEDUP_REMOVED lines=13> */
[----:B------:R-:W-:-:S07]  /*1640*/  IMAD.MOV.U32 R123, RZ, RZ, R0 ;  /* 0x000000ffff7b7224 */ /* 0x000fce00078e0000 */
.L_x_280:
[----:B------:R-:W-:Y:S05]  /*1650*/  BSYNC.RECONVERGENT B1 ;  /* 0x0000000000017941 */ /* 0x000fea0003800200 */
.L_x_279:
[----:B------:R-:W-:Y:S01]  /*1660*/  DADD R16, -R78, R66 ;  /* 0x000000004e107229 */ /* 0x000fe20000000142 */
[----:B------:R-:W-:Y:S01]  /*1670*/  MOV R18, 0x652b82fe ;  /* 0x652b82fe00127802 */ /* 0x000fe20000000f00 */
[----:B------:R-:W-:Y:S01]  /*1680*/  IMAD.MOV.U32 R19, RZ, RZ, 0x3ff71547 ;  /* 0x3ff71547ff137424 */ /* 0x000fe200078e00ff */
[----:B------:R-:W-:Y:S01]  /*1690*/  UMOV UR6, 0xfefa39ef ;  /* 0xfefa39ef00067882 */ /* 0x000fe20000000000 */
        /* <DEDUP_REMOVED lines=51> */
[----:B------:R-:W-:Y:S01]  /*19d0*/  LEA R15, R18, R27, 0x14 ;  /* 0x0000001b120f7211 */ /* 0x000fe200078ea0ff */
        /* <DEDUP_REMOVED lines=15> */
.L_x_282:
[----:B------:R-:W-:Y:S05]  /*1ad0*/  BSYNC.RECONVERGENT B0 ;  /* 0x0000000000007941 */ /* 0x000fea0003800200 */
.L_x_281:
[----:B------:R-:W-:Y:S04]  /*1ae0*/  BSSY.RECONVERGENT B1, `(.L_x_283) ;  /* 0x000000a000017945 */ /* 0x000fe80003800200 */
[----:B------:R-:W-:Y:S05]  /*1af0*/  @P2 BRA `(.L_x_284) ;  /* 0x0000000000202947 */ /* 0x000fea0003800000 */
[----:B------:R-:W-:Y:S01]  /*1b00*/  LOP3.LUT R0, R11, 0x7fffffff, RZ, 0xc0, !PT ;  /* 0x7fffffff0b007812 */ /* 0x000fe200078ec0ff */
[----:B------:R-:W-:Y:S01]  /*1b10*/  IMAD.MOV.U32 R123, RZ, RZ, R10 ;  /* 0x000000ffff7b7224 */ /* 0x000fe200078e000a */
[----:B------:R-:W-:Y:S01]  /*1b20*/  MOV R5, 0x1b60 ;  /* 0x00001b6000057802 */ /* 0x000fe20000000f00 */
[----:B------:R-:W-:Y:S02]  /*1b30*/  IMAD.MOV.U32 R122, RZ, RZ, R11 ;  /* 0x000000ffff7a7224 */ /* 0x000fe400078e000b */
[----:B------:R-:W-:-:S07]  /*1b40*/  VIADD R0, R0, 0xfff00000 ;  /* 0xfff0000000007836 */ /* 0x000fce0000000000 */
[----:B------:R-:W-:Y:S05]  /*1b50*/  CALL.REL.NOINC `($__internal_4_$__cuda_sm20_dblrcp_rn_slowpath_v3) ;  /* 0x00000064007c7944 */ /* 0x000fea0003c00000 */
[----:B------:R-:W-:Y:S01]  /*1b60*/  IMAD.MOV.U32 R12, RZ, RZ, R122 ;  /* 0x000000ffff0c7224 */ /* 0x000fe200078e007a */
[----:B------:R-:W-:-:S07]  /*1b70*/  MOV R13, R0 ;  /* 0x00000000000d7202 */ /* 0x000fce0000000f00 */
.L_x_284:
[----:B------:R-:W-:Y:S05]  /*1b80*/  BSYNC.RECONVERGENT B1 ;  /* 0x0000000000017941 */ /* 0x000fea0003800200 */
.L_x_283:
        /* <DEDUP_REMOVED lines=16> */
[----:B------:R-:W-:Y:S01]  /*1c90*/  MOV R10, R122 ;  /* 0x0000007a000a7202 */ /* 0x000fe20000000f00 */
[----:B------:R-:W-:-:S07]  /*1ca0*/  IMAD.MOV.U32 R11, RZ, RZ, R0 ;  /* 0x000000ffff0b7224 */ /* 0x000fce00078e0000 */
.L_x_286:
[----:B------:R-:W-:Y:S05]  /*1cb0*/  BSYNC.RECONVERGENT B1 ;  /* 0x0000000000017941 */ /* 0x000fea0003800200 */
.L_x_285:
        /* <DEDUP_REMOVED lines=15> */
[----:B------:R-:W-:Y:S05]  /*1db0*/  CALL.REL.NOINC `($__internal_4_$__cuda_sm20_dblrcp_rn_slowpath_v3) ;  /* 0x0000006000e47944 */ /* 0x000fea0003c00000 */
[----:B------:R-:W-:Y:S02]  /*1dc0*/  IMAD.MOV.U32 R6, RZ, RZ, R122 ;  /* 0x000000ffff067224 */ /* 0x000fe400078e007a */
[----:B------:R-:W-:-:S07]  /*1dd0*/  IMAD.MOV.U32 R7, RZ, RZ, R0 ;  /* 0x000000ffff077224 */ /* 0x000fce00078e0000 */
.L_x_288:
[----:B------:R-:W-:Y:S05]  /*1de0*/  BSYNC.RECONVERGENT B1 ;  /* 0x0000000000017941 */ /* 0x000fea0003800200 */
.L_x_287:
        /* <DEDUP_REMOVED lines=16> */
[----:B------:R-:W-:Y:S05]  /*1ef0*/  CALL.REL.NOINC `($__internal_4_$__cuda_sm20_dblrcp_rn_slowpath_v3) ;  /* 0x0000006000947944 */ /* 0x000fea0003c00000 */
[----:B------:R-:W-:-:S07]  /*1f00*/  IMAD.MOV.U32 R123, RZ, RZ, R0 ;  /* 0x000000ffff7b7224 */ /* 0x000fce00078e0000 */
.L_x_290:
[----:B------:R-:W-:Y:S05]  /*1f10*/  BSYNC.RECONVERGENT B1 ;  /* 0x0000000000017941 */ /* 0x000fea0003800200 */
.L_x_289:
[-C--:B------:R-:W-:Y:S01]  /*1f20*/  DMUL R8, R70, R70.reuse ;  /* 0x0000004646087228 */ /* 0x080fe20000000000 */
[----:B------:R-:W0:Y:S01]  /*1f30*/  LDC.64 R18, c[0x0][0x390] ;  /* 0x0000e400ff127b82 */ /* 0x000e220000000a00 */
[--C-:B------:R-:W-:Y:S01]  /*1f40*/  DADD R54, R98, -R70.reuse ;  /* 0x0000000062367229 */ /* 0x100fe20000000846 */
[----:B------:R-:W-:Y:S01]  /*1f50*/  IMAD.MOV.U32 R28, RZ, RZ, 0x652b82fe ;  /* 0x652b82feff1c7424 */ /* 0x000fe200078e00ff */
[----:B------:R-:W-:Y:S01]  /*1f60*/  UMOV UR6, 0xfefa39ef ;  /* 0xfefa39ef00067882 */ /* 0x000fe20000000000 */
[----:B------:R-:W-:Y:S01]  /*1f70*/  IMAD.MOV.U32 R29, RZ, RZ, 0x3ff71547 ;  /* 0x3ff71547ff1d7424 */ /* 0x000fe200078e00ff */
[----:B------:R-:W-:Y:S01]  /*1f80*/  UMOV UR7, 0x3fe62e42 ;  /* 0x3fe62e4200077882 */ /* 0x000fe20000000000 */
[----:B------:R-:W-:Y:S01]  /*1f90*/  UMOV UR12, 0x3b39803f ;  /* 0x3b39803f000c7882 */ /* 0x000fe20000000000 */
[----:B------:R-:W-:Y:S01]  /*1fa0*/  DFMA R14, R8, -R70, R70 ;  /* 0x80000046080e722b */ /* 0x000fe20000000046 */
[----:B------:R-:W-:Y:S01]  /*1fb0*/  UMOV UR13, 0x3c7abc9e ;  /* 0x3c7abc9e000d7882 */ /* 0x000fe20000000000 */
[----:B------:R-:W-:Y:S01]  /*1fc0*/  DMUL R8, R116, R12 ;  /* 0x0000000c74087228 */ /* 0x000fe20000000000 */
[----:B------:R-:W-:Y:S01]  /*1fd0*/  UMOV UR14, 0x69ce2bdf ;  /* 0x69ce2bdf000e7882 */ /* 0x000fe20000000000 */
[----:B------:R-:W-:Y:S01]  /*1fe0*/  UMOV UR15, 0x3e5ade15 ;  /* 0x3e5ade15000f7882 */ /* 0x000fe20000000000 */
[----:B------:R-:W-:Y:S01]  /*1ff0*/  DMUL R20, R66, R66 ;  /* 0x0000004242147228 */ /* 0x000fe20000000000 */
[----:B------:R-:W-:Y:S01]  /*2000*/  UMOV UR16, 0x62401315 ;  /* 0x6240131500107882 */ /* 0x000fe20000000000 */
[----:B------:R-:W-:Y:S01]  /*2010*/  UMOV UR17, 0x3ec71dee ;  /* 0x3ec71dee00117882 */ /* 0x000fe20000000000 */
[----:B------:R-:W-:Y:S01]  /*2020*/  DFMA R16, R96, R14, -R64 ;  /* 0x0000000e6010722b */ /* 0x000fe20000000840 */
[----:B------:R-:W-:Y:S01]  /*2030*/  UMOV UR18, 0x7c89eb71 ;  /* 0x7c89eb7100127882 */ /* 0x000fe20000000000 */
[----:B------:R-:W-:Y:S01]  /*2040*/  DFMA R14, R118, R10, R8 ;  /* 0x0000000a760e722b */ /* 0x000fe20000000008 */
[----:B------:R-:W-:Y:S01]  /*2050*/  UMOV UR19, 0x3efa0199 ;  /* 0x3efa019900137882 */ /* 0x000fe20000000000 */
[----:B------:R-:W-:Y:S01]  /*2060*/  DMUL R12, R112, R12 ;  /* 0x0000000c700c7228 */ /* 0x000fe20000000000 */
[----:B------:R-:W-:Y:S01]  /*2070*/  UMOV UR20, 0x14761f65 ;  /* 0x14761f6500147882 */ /* 0x000fe20000000000 */
[----:B------:R-:W-:Y:S01]  /*2080*/  DFMA R20, R20, -R66, R66 ;  /* 0x800000421414722b */ /* 0x000fe20000000042 */
[----:B------:R-:W-:Y:S01]  /*2090*/  UMOV UR21, 0x3f2a01a0 ;  /* 0x3f2a01a000157882 */ /* 0x000fe20000000000 */
[----:B------:R-:W-:Y:S01]  /*20a0*/  DADD R16, R106, R16 ;  /* 0x000000006a107229 */ /* 0x000fe20000000010 */
[----:B------:R-:W-:Y:S01]  /*20b0*/  UMOV UR22, 0x1852b7af ;  /* 0x1852b7af00167882 */ /* 0x000fe20000000000 */
[----:B0-----:R-:W-:Y:S01]  /*20c0*/  DMUL R8, R18, 0.5 ;  /* 0x3fe0000012087828 */ /* 0x001fe20000000000 */
[----:B------:R-:W-:Y:S01]  /*20d0*/  UMOV UR23, 0x3f56c16c ;  /* 0x3f56c16c00177882 */ /* 0x000fe20000000000 */
[----:B------:R-:W-:Y:S01]  /*20e0*/  DMUL R10, R108, R10 ;  /* 0x0000000a6c0a7228 */ /* 0x000fe20000000000 */
[----:B------:R-:W-:Y:S01]  /*20f0*/  UMOV UR24, 0x11122322 ;  /* 0x1112232200187882 */ /* 0x000fe20000000000 */
[----:B------:R-:W-:Y:S01]  /*2100*/  DFMA R12, R114, R6, R12 ;  /* 0x00000006720c722b */ /* 0x000fe2000000000c */
[----:B------:R-:W-:Y:S01]  /*2110*/  UMOV UR25, 0x3f811111 ;  /* 0x3f81111100197882 */ /* 0x000fe20000000000 */
[----:B------:R-:W-:Y:S01]  /*2120*/  DFMA R54, R54, R14, R16 ;  /* 0x0000000e3636722b */ /* 0x000fe20000000010 */
[----:B------:R-:W-:Y:S01]  /*2130*/  UMOV UR26, 0x555502a1 ;  /* 0x555502a1001a7882 */ /* 0x000fe20000000000 */
[----:B------:R-:W-:Y:S01]  /*2140*/  DMUL R16, R68, R68 ;  /* 0x0000004444107228 */ /* 0x000fe20000000000 */
[----:B------:R-:W-:Y:S01]  /*2150*/  UMOV UR27, 0x3fa55555 ;  /* 0x3fa55555001b7882 */ /* 0x000fe20000000000 */
[----:B------:R-:W-:Y:S01]  /*2160*/  DFMA R20, R72, R20, -R60 ;  /* 0x000000144814722b */ /* 0x000fe2000000083c */
[----:B------:R-:W-:Y:S01]  /*2170*/  UMOV UR28, 0x55555511 ;  /* 0x55555511001c7882 */ /* 0x000fe20000000000 */
[----:B------:R-:W-:Y:S01]  /*2180*/  DADD R52, R86, -R68 ;  /* 0x0000000056347229 */ /* 0x000fe20000000844 */
[----:B------:R-:W-:Y:S01]  /*2190*/  UMOV UR29, 0x3fc55555 ;  /* 0x3fc55555001d7882 */ /* 0x000fe20000000000 */
[----:B------:R-:W-:Y:S01]  /*21a0*/  DFMA R26, R54, R8, R70 ;  /* 0x00000008361a722b */ /* 0x000fe20000000046 */
[----:B------:R-:W-:Y:S01]  /*21b0*/  UMOV UR30, 0xb ;  /* 0x0000000b001e7882 */ /* 0x000fe20000000000 */
[----:B------:R-:W-:Y:S01]  /*21c0*/  DFMA R16, R16, -R68, R68 ;  /* 0x800000441010722b */ /* 0x000fe20000000044 */
[----:B------:R-:W-:Y:S01]  /*21d0*/  UMOV UR31, 0x3fe00000 ;  /* 0x3fe00000001f7882 */ /* 0x000fe20000000000 */
[----:B------:R-:W-:Y:S01]  /*21e0*/  DFMA R10, R110, R6, R10 ;  /* 0x000000066e0a722b */ /* 0x000fe2000000000a */
[----:B------:R-:W-:Y:S01]  /*21f0*/  BSSY.RECONVERGENT B0, `(.L_x_291) ;  /* 0x0000060000007945 */ /* 0x000fe20003800200 */
[----:B------:R-:W-:-:S02]  /*2200*/  DADD R50, R74, -R66 ;  /* 0x000000004a327229 */ /* 0x000fc40000000842 */
[----:B------:R-:W-:Y:S02]  /*2210*/  DMUL R18, R26, -100 ;  /* 0xc05900001a127828 */ /* 0x000fe40000000000 */
[----:B------:R-:W-:Y:S02]  /*2220*/  DFMA R16, R84, R16, -R62 ;  /* 0x000000105410722b */ /* 0x000fe4000000083e */
[----:B------:R-:W-:Y:S02]  /*2230*/  DADD R20, R82, R20 ;  /* 0x0000000052147229 */ /* 0x000fe40000000014 */
[----:B------:R-:W-:Y:S02]  /*2240*/  DADD R36, -R102, R26 ;  /* 0x0000000066247229 */ /* 0x000fe4000000011a */
[----:B------:R-:W-:Y:S02]  /*2250*/  DFMA R14, R18, R28, 6.75539944105574400000e+15 ;  /* 0x43380000120e742b */ /* 0x000fe4000000001c */
[----:B------:R-:W-:Y:S01]  /*2260*/  DADD R16, R94, R16 ;  /* 0x000000005e107229 */ /* 0x000fe20000000010 */
[----:B------:R-:W-:Y:S01]  /*2270*/  FSETP.GEU.AND P3, PT, |R19|, 4.1917929649353027344, PT ;  /* 0x4086232b1300780b */ /* 0x000fe20003f6e200 */
[----:B------:R-:W-:-:S04]  /*2280*/  DFMA R50, R50, R10, R20 ;  /* 0x0000000a3232722b */ /* 0x000fc80000000014 */
[----:B------:R-:W-:Y:S02]  /*2290*/  DADD R22, R14, -6.75539944105574400000e+15 ;  /* 0xc33800000e167429 */ /* 0x000fe40000000000 */
[----:B------:R-:W-:Y:S02]  /*22a0*/  DFMA R52, R52, R12, R16 ;  /* 0x0000000c3434722b */ /* 0x000fe40000000010 */
[----:B------:R-:W-:-:S04]  /*22b0*/  DFMA R10, R50, R8, R66 ;  /* 0x00000008320a722b */ /* 0x000fc80000000042 */
[----:B------:R-:W-:Y:S02]  /*22c0*/  DFMA R24, R22, -UR6, R18 ;  /* 0x8000000616187c2b */ /* 0x000fe40008000012 */
[----:B------:R-:W-:Y:S02]  /*22d0*/  DFMA R16, R52, R8, R68 ;  /* 0x000000083410722b */ /* 0x000fe40000000044 */
[----:B------:R-:W-:-:S04]  /*22e0*/  DMUL R20, R10, -100 ;  /* 0xc05900000a147828 */ /* 0x000fc80000000000 */
[----:B------:R-:W-:Y:S01]  /*22f0*/  DFMA R22, R22, -UR12, R24 ;  /* 0x8000000c16167c2b */ /* 0x000fe20008000018 */
[----:B------:R-:W-:Y:S01]  /*2300*/  MOV R24, 0xfca213ea ;  /* 0xfca213ea00187802 */ /* 0x000fe20000000f00 */
[----:B------:R-:W-:Y:S02]  /*2310*/  IMAD.MOV.U32 R25, RZ, RZ, 0x3e928af3 ;  /* 0x3e928af3ff197424 */ /* 0x000fe400078e00ff */
[----:B------:R-:W-:Y:S02]  /*2320*/  DFMA R12, R20, R28, 6.75539944105574400000e+15 ;  /* 0x43380000140c742b */ /* 0x000fe4000000001c */
[----:B------:R-:W-:Y:S02]  /*2330*/  FSETP.GEU.AND P1, PT, |R21|, 4.1917929649353027344, PT ;  /* 0x4086232b1500780b */ /* 0x000fe40003f2e200 */
[----:B------:R-:W-:-:S04]  /*2340*/  DFMA R30, R22, UR14, R24 ;  /* 0x0000000e161e7c2b */ /* 0x000fc80008000018 */
[----:B------:R-:W-:-:S04]  /*2350*/  DADD R38, R12, -6.75539944105574400000e+15 ;  /* 0xc33800000c267429 */ /* 0x000fc80000000000 */
[----:B------:R-:W-:-:S04]  /*2360*/  DFMA R30, R22, R30, UR16 ;  /* 0x00000010161e7e2b */ /* 0x000fc8000800001e */
[----:B------:R-:W-:-:S04]  /*2370*/  DFMA R42, R38, -UR6, R20 ;  /* 0x80000006262a7c2b */ /* 0x000fc80008000014 */
[----:B------:R-:W-:-:S04]  /*2380*/  DFMA R30, R22, R30, UR18 ;  /* 0x00000012161e7e2b */ /* 0x000fc8000800001e */
[----:B------:R-:W-:-:S04]  /*2390*/  DFMA R38, R38, -UR12, R42 ;  /* 0x8000000c26267c2b */ /* 0x000fc8000800002a */
[----:B------:R-:W-:-:S04]  /*23a0*/  DFMA R30, R22, R30, UR20 ;  /* 0x00000014161e7e2b */ /* 0x000fc8000800001e */
[----:B------:R-:W-:-:S04]  /*23b0*/  DFMA R42, R38, UR14, R24 ;  /* 0x0000000e262a7c2b */ /* 0x000fc80008000018 */
[----:B------:R-:W-:Y:S02]  /*23c0*/  DFMA R6, R22, R30, UR22 ;  /* 0x0000001616067e2b */ /* 0x000fe4000800001e */
[----:B------:R-:W-:Y:S02]  /*23d0*/  DMUL R30, R16, -100 ;  /* 0xc0590000101e7828 */ /* 0x000fe40000000000 */
[----:B------:R-:W-:-:S04]  /*23e0*/  DFMA R42, R38, R42, UR16 ;  /* 0x00000010262a7e2b */ /* 0x000fc8000800002a */
[----:B------:R-:W-:Y:S02]  /*23f0*/  DFMA R6, R22, R6, UR24 ;  /* 0x0000001816067e2b */ /* 0x000fe40008000006 */
[----:B------:R-:W-:Y:S02]  /*2400*/  DFMA R32, R30, R28, 6.75539944105574400000e+15 ;  /* 0x433800001e20742b */ /* 0x000fe4000000001c */
[----:B------:R-:W-:Y:S01]  /*2410*/  DFMA R42, R38, R42, UR18 ;  /* 0x00000012262a7e2b */ /* 0x000fe2000800002a */
[----:B------:R-:W-:-:S03]  /*2420*/  FSETP.GEU.AND P0, PT, |R31|, 4.1917929649353027344, PT ;  /* 0x4086232b1f00780b */ /* 0x000fc60003f0e200 */
[----:B------:R-:W-:Y:S02]  /*2430*/  DFMA R34, R22, R6, UR26 ;  /* 0x0000001a16227e2b */ /* 0x000fe40008000006 */
[----:B------:R-:W-:Y:S02]  /*2440*/  DMUL R6, R100, -R36 ;  /* 0x8000002464067228 */ /* 0x000fe40000000000 */
[----:B------:R-:W-:Y:S02]  /*2450*/  DADD R40, R32, -6.75539944105574400000e+15 ;  /* 0xc338000020287429 */ /* 0x000fe40000000000 */
[----:B------:R-:W-:Y:S02]  /*2460*/  DFMA R42, R38, R42, UR20 ;  /* 0x00000014262a7e2b */ /* 0x000fe4000800002a */
[----:B------:R-:W-:Y:S02]  /*2470*/  DFMA R34, R22, R34, UR28 ;  /* 0x0000001c16227e2b */ /* 0x000fe40008000022 */
[----:B------:R-:W-:-:S02]  /*2480*/  DFMA R28, R6, R28, 6.75539944105574400000e+15 ;  /* 0x43380000061c742b */ /* 0x000fc4000000001c */
[----:B------:R-:W-:Y:S01]  /*2490*/  DFMA R36, R40, -UR6, R30 ;  /* 0x8000000628247c2b */ /* 0x000fe2000800001e */
[----:B------:R-:W-:Y:S01]  /*24a0*/  FSETP.GEU.AND P2, PT, |R7|, 4.1917929649353027344, PT ;  /* 0x4086232b0700780b */ /* 0x000fe20003f4e200 */
[----:B------:R-:W-:Y:S02]  /*24b0*/  DFMA R42, R38, R42, UR22 ;  /* 0x00000016262a7e2b */ /* 0x000fe4000800002a */
[----:B------:R-:W-:Y:S02]  /*24c0*/  DFMA R34, R22, R34, UR30 ;  /* 0x0000001e16227e2b */ /* 0x000fe40008000022 */
[----:B------:R-:W-:Y:S02]  /*24d0*/  DADD R44, R28, -6.75539944105574400000e+15 ;  /* 0xc33800001c2c7429 */ /* 0x000fe40000000000 */
[----:B------:R-:W-:Y:S02]  /*24e0*/  DFMA R40, R40, -UR12, R36 ;  /* 0x8000000c28287c2b */ /* 0x000fe40008000024 */
[----:B------:R-:W-:-:S02]  /*24f0*/  DFMA R42, R38, R42, UR24 ;  /* 0x00000018262a7e2b */ /* 0x000fc4000800002a */
[----:B------:R-:W-:Y:S02]  /*2500*/  DFMA R34, R22, R34, 1 ;  /* 0x3ff000001622742b */ /* 0x000fe40000000022 */
[----:B------:R-:W-:-:S04]  /*2510*/  DFMA R36, R44, -UR6, R6 ;  /* 0x800000062c247c2b */ /* 0x000fc80008000006 */
[----:B------:R-:W-:Y:S02]  /*2520*/  DFMA R42, R38, R42, UR26 ;  /* 0x0000001a262a7e2b */ /* 0x000fe4000800002a */
[----:B------:R-:W-:Y:S02]  /*2530*/  DFMA R34, R22, R34, 1 ;  /* 0x3ff000001622742b */ /* 0x000fe40000000022 */
[----:B------:R-:W-:Y:S02]  /*2540*/  DFMA R22, R40, UR14, R24 ;  /* 0x0000000e28167c2b */ /* 0x000fe40008000018 */
[----:B------:R-:W-:Y:S02]  /*2550*/  DFMA R36, R44, -UR12, R36 ;  /* 0x8000000c2c247c2b */ /* 0x000fe40008000024 */
[----:B------:R-:W-:-:S04]  /*2560*/  DFMA R42, R38, R42, UR28 ;  /* 0x0000001c262a7e2b */ /* 0x000fc8000800002a */
[----:B------:R-:W-:Y:S02]  /*2570*/  DFMA R22, R40, R22, UR16 ;  /* 0x0000001028167e2b */ /* 0x000fe40008000016 */
[----:B------:R-:W-:Y:S02]  /*2580*/  DFMA R24, R36, UR14, R24 ;  /* 0x0000000e24187c2b */ /* 0x000fe40008000018 */
[----:B------:R-:W-:-:S04]  /*2590*/  DFMA R42, R38, R42, UR30 ;  /* 0x0000001e262a7e2b */ /* 0x000fc8000800002a */
[----:B------:R-:W-:Y:S02]  /*25a0*/  DFMA R22, R40, R22, UR18 ;  /* 0x0000001228167e2b */ /* 0x000fe40008000016 */
[----:B------:R-:W-:Y:S02]  /*25b0*/  DFMA R24, R36, R24, UR16 ;  /* 0x0000001024187e2b */ /* 0x000fe40008000018 */
[----:B------:R-:W-:-:S04]  /*25c0*/  DFMA R42, R38, R42, 1 ;  /* 0x3ff00000262a742b */ /* 0x000fc8000000002a */
[----:B------:R-:W-:Y:S02]  /*25d0*/  DFMA R22, R40, R22, UR20 ;  /* 0x0000001428167e2b */ /* 0x000fe40008000016 */
[----:B------:R-:W-:Y:S02]  /*25e0*/  DFMA R24, R36, R24, UR18 ;  /* 0x0000001224187e2b */ /* 0x000fe40008000018 */
[----:B------:R-:W-:-:S04]  /*25f0*/  DFMA R38, R38, R42, 1 ;  /* 0x3ff000002626742b */ /* 0x000fc8000000002a */
[----:B------:R-:W-:Y:S02]  /*2600*/  DFMA R22, R40, R22, UR22 ;  /* 0x0000001628167e2b */ /* 0x000fe40008000016 */
[----:B------:R-:W-:-:S06]  /*2610*/  DFMA R24, R36, R24, UR20 ;  /* 0x0000001424187e2b */ /* 0x000fcc0008000018 */
        /* <DEDUP_REMOVED lines=8> */
[----:B------:R-:W-:Y:S02]  /*26a0*/  DFMA R22, R40, R22, 1 ;  /* 0x3ff000002816742b */ /* 0x000fe40000000016 */
[----:B------:R-:W-:-:S06]  /*26b0*/  DFMA R24, R36, R24, UR30 ;  /* 0x0000001e24187e2b */ /* 0x000fcc0008000018 */
[----:B------:R-:W-:Y:S02]  /*26c0*/  DFMA R40, R40, R22, 1 ;  /* 0x3ff000002828742b */ /* 0x000fe40000000016 */
[----:B------:R-:W-:Y:S01]  /*26d0*/  DFMA R24, R36, R24, 1 ;  /* 0x3ff000002418742b */ /* 0x000fe20000000018 */
[----:B------:R-:W-:Y:S02]  /*26e0*/  IMAD R23, R14, 0x100000, R35 ;  /* 0x001000000e177824 */ /* 0x000fe400078e0223 */
[----:B------:R-:W-:-:S05]  /*26f0*/  IMAD.MOV.U32 R22, RZ, RZ, R34 ;  /* 0x000000ffff167224 */ /* 0x000fca00078e0022 */
[----:B------:R-:W-:Y:S01]  /*2700*/  DFMA R36, R36, R24, 1 ;  /* 0x3ff000002424742b */ /* 0x000fe20000000018 */
[----:B------:R-:W-:Y:S01]  /*2710*/  IMAD R25, R32, 0x100000, R41 ;  /* 0x0010000020197824 */ /* 0x000fe200078e0229 */
[----:B------:R-:W-:Y:S09]  /*2720*/  @!P3 BRA `(.L_x_292) ;  /* 0x000000000030b947 */ /* 0x000ff20003800000 */
        /* <DEDUP_REMOVED lines=12> */
.L_x_292:
[----:B------:R-:W-:Y:S05]  /*27f0*/  BSYNC.RECONVERGENT B0 ;  /* 0x0000000000007941 */ /* 0x000fea0003800200 */
.L_x_291:
        /* <DEDUP_REMOVED lines=18> */
.L_x_294:
[----:B------:R-:W-:Y:S05]  /*2920*/  BSYNC.RECONVERGENT B0 ;  /* 0x0000000000007941 */ /* 0x000fea0003800200 */
.L_x_293:
[----:B------:R-:W-:Y:S01]  /*2930*/  BSSY.RECONVERGENT B0, `(.L_x_295) ;  /* 0x0000012000007945 */ /* 0x000fe20003800200 */
[----:B------:R-:W-:Y:S01]  /*2940*/  MOV R30, R38 ;  /* 0x00000026001e7202 */ /* 0x000fe20000000f00 */
        /* <DEDUP_REMOVED lines=16> */
.L_x_296:
[----:B------:R-:W-:Y:S05]  /*2a50*/  BSYNC.RECONVERGENT B0 ;  /* 0x0000000000007941 */ /* 0x000fea0003800200 */
.L_x_295:
        /* <DEDUP_REMOVED lines=14> */
.L_x_298:
[----:B------:R-:W-:Y:S05]  /*2b40*/  BSYNC.RECONVERGENT B0 ;  /* 0x0000000000007941 */ /* 0x000fea0003800200 */
.L_x_297:
[----:B------:R-:W-:Y:S01]  /*2b50*/  DADD R28, R14, 1 ;  /* 0x3ff000000e1c7429 */ /* 0x000fe20000000000 */
[----:B------:R-:W-:Y:S01]  /*2b60*/  BSSY.RECONVERGENT B1, `(.L_x_299) ;  /* 0x0000019000017945 */ /* 0x000fe20003800200 */
[----:B------:R-:W-:Y:S02]  /*2b70*/  DADD R48, R122, -R60 ;  /* 0x000000007a307229 */ /* 0x000fe4000000083c */
[-C--:B------:R-:W-:Y:S02]  /*2b80*/  DFMA R24, R58, R8.reuse, R64 ;  /* 0x000000083a18722b */ /* 0x080fe40000000040 */
[----:B------:R-:W0:Y:S01]  /*2b90*/  MUFU.RCP64H R21, R29 ;  /* 0x0000001d00157308 */ /* 0x000e220000001800 */
[----:B------:R-:W-:Y:S02]  /*2ba0*/  DFMA R12, R56, R8, R62 ;  /* 0x00000008380c722b */ /* 0x000fe4000000003e */
[----:B------:R-:W-:Y:S01]  /*2bb0*/  DADD R14, R22, 1 ;  /* 0x3ff00000160e7429 */ /* 0x000fe20000000000 */
[----:B------:R-:W-:Y:S01]  /*2bc0*/  IADD3 R20, PT, PT, R29, 0x300402, RZ ;  /* 0x003004021d147810 */ /* 0x000fe20007ffe0ff */
[----:B------:R-:W-:-:S02]  /*2bd0*/  DMUL R48, R80, R48 ;  /* 0x0000003050307228 */ /* 0x000fc40000000000 */
[----:B------:R-:W-:Y:S01]  /*2be0*/  DADD R18, R18, 1 ;  /* 0x3ff0000012127429 */ /* 0x000fe20000000000 */
[----:B------:R-:W-:Y:S02]  /*2bf0*/  FSETP.GEU.AND P0, PT, |R20|, 5.8789094863358348022e-39, PT ;  /* 0x004004021400780b */ /* 0x000fe40003f0e200 */
[----:B0-----:R-:W-:-:S08]  /*2c00*/  DFMA R6, -R28, R20, 1 ;  /* 0x3ff000001c06742b */ /* 0x001fd00000000114 */
[----:B------:R-:W-:-:S08]  /*2c10*/  DFMA R6, R6, R6, R6 ;  /* 0x000000060606722b */ /* 0x000fd00000000006 */
[----:B------:R-:W-:Y:S02]  /*2c20*/  DFMA R6, R20, R6, R20 ;  /* 0x000000061406722b */ /* 0x000fe40000000014 */
[----:B------:R-:W-:-:S06]  /*2c30*/  DADD R20, R30, 1 ;  /* 0x3ff000001e147429 */ /* 0x000fcc0000000000 */
[----:B------:R-:W-:-:S08]  /*2c40*/  DFMA R122, -R28, R6, 1 ;  /* 0x3ff000001c7a742b */ /* 0x000fd00000000106 */
[----:B------:R-:W-:Y:S02]  /*2c50*/  DFMA R122, R6, R122, R6 ;  /* 0x0000007a067a722b */ /* 0x000fe40000000006 */
        /* <DEDUP_REMOVED lines=9> */
.L_x_300:
[----:B------:R-:W-:Y:S05]  /*2cf0*/  BSYNC.RECONVERGENT B1 ;  /* 0x0000000000017941 */ /* 0x000fea0003800200 */
.L_x_299:
[----:B------:R-:W-:Y:S01]  /*2d00*/  DADD R22, -R90, R16 ;  /* 0x000000005a167229 */ /* 0x000fe20000000110 */
[----:B------:R-:W-:Y:S01]  /*2d10*/  MOV R28, 0x652b82fe ;  /* 0x652b82fe001c7802 */ /* 0x000fe20000000f00 */
[----:B------:R-:W-:Y:S01]  /*2d20*/  IMAD.MOV.U32 R29, RZ, RZ, 0x3ff71547 ;  /* 0x3ff71547ff1d7424 */ /* 0x000fe200078e00ff */
[----:B------:R-:W-:Y:S01]  /*2d30*/  UMOV UR6, 0xfefa39ef ;  /* 0xfefa39ef00067882 */ /* 0x000fe20000000000 */
        /* <DEDUP_REMOVED lines=57> */
.L_x_302:
[----:B------:R-:W-:Y:S05]  /*30d0*/  BSYNC.RECONVERGENT B0 ;  /* 0x0000000000007941 */ /* 0x000fea0003800200 */
.L_x_301:
[----:B------:R-:W-:Y:S01]  /*30e0*/  DADD R30, R30, 1 ;  /* 0x3ff000001e1e7429 */ /* 0x000fe20000000000 */
[----:B------:R-:W-:Y:S01]  /*30f0*/  BSSY.RECONVERGENT B1, `(.L_x_303) ;  /* 0x0000013000017945 */ /* 0x000fe20003800200 */
[----:B------:R-:W-:-:S04]  /*3100*/  DADD R46, -R24, R122 ;  /* 0x00000000182e7229 */ /* 0x000fc8000000017a */
        /* <DEDUP_REMOVED lines=17> */
.L_x_304:
[----:B------:R-:W-:Y:S05]  /*3220*/  BSYNC.RECONVERGENT B1 ;  /* 0x0000000000017941 */ /* 0x000fea0003800200 */
.L_x_303:
[----:B------:R-:W-:Y:S01]  /*3230*/  DADD R30, -R78, R10 ;  /* 0x000000004e1e7229 */ /* 0x000fe2000000010a */
[----:B------:R-:W-:Y:S01]  /*3240*/  MOV R32, 0x652b82fe ;  /* 0x652b82fe00207802 */ /* 0x000fe20000000f00 */
[----:B------:R-:W-:Y:S01]  /*3250*/  IMAD.MOV.U32 R33, RZ, RZ, 0x3ff71547 ;  /* 0x3ff71547ff217424 */ /* 0x000fe200078e00ff */
[----:B------:R-:W-:Y:S01]  /*3260*/  UMOV UR6, 0xfefa39ef ;  /* 0xfefa39ef00067882 */ /* 0x000fe20000000000 */
[----:B------:R-:W-:Y:S01]  /*3270*/  UMOV UR7, 0x3fe62e42 ;  /* 0x3fe62e4200077882 */ /* 0x000fe20000000000 */
[----:B------:R-:W-:Y:S01]  /*3280*/  DADD R44, -R12, R122 ;  /* 0x000000000c2c7229 */ /* 0x000fe2000000017a */
[----:B------:R-:W-:Y:S02]  /*3290*/  BSSY.RECONVERGENT B0, `(.L_x_305) ;  /* 0x0000040000007945 */ /* 0x000fe40003800200 */
[----:B------:R-:W-:-:S05]  /*32a0*/  DMUL R30, R76, -R30 ;  /* 0x8000001e4c1e7228 */ /* 0x000fca0000000000 */
[----:B------:R-:W-:-:S03]  /*32b0*/  DMUL R44, R92, R44 ;  /* 0x0000002c5c2c7228 */ /* 0x000fc60000000000 */
        /* <DEDUP_REMOVED lines=25> */
[----:B------:R-:W-:Y:S01]  /*3450*/  UMOV UR7, 0x3f811111 ;  /* 0x3f81111100077882 */ /* 0x000fe20000000000 */
[----:B------:R-:W0:Y:S01]  /*3460*/  MUFU.RCP64H R29, R21 ;  /* 0x00000015001d7308 */ /* 0x000e220000001800 */
        /* <DEDUP_REMOVED lines=9> */
[----:B------:R-:W-:Y:S01]  /*3500*/  DFMA R34, R22, R34, UR6 ;  /* 0x0000000616227e2b */ /* 0x000fe20008000022 */
[----:B------:R-:W-:Y:S01]  /*3510*/  UMOV UR6, 0xb ;  /* 0x0000000b00067882 */ /* 0x000fe20000000000 */
[----:B------:R-:W-:Y:S01]  /*3520*/  UMOV UR7, 0x3fe00000 ;  /* 0x3fe0000000077882 */ /* 0x000fe20000000000 */
[----:B------:R-:W-:-:S05]  /*3530*/  DFMA R36, R36, R36, R36 ;  /* 0x000000242424722b */ /* 0x000fca0000000024 */
[----:B------:R-:W-:-:S03]  /*3540*/  DFMA R34, R22, R34, UR6 ;  /* 0x0000000616227e2b */ /* 0x000fc60008000022 */
[----:B------:R-:W-:-:S05]  /*3550*/  DFMA R36, R28, R36, R28 ;  /* 0x000000241c24722b */ /* 0x000fca000000001c */
[----:B------:R-:W-:-:S03]  /*3560*/  DFMA R34, R22, R34, 1 ;  /* 0x3ff000001622742b */ /* 0x000fc60000000022 */
[----:B------:R-:W-:-:S05]  /*3570*/  DFMA R38, -R20, R36, 1 ;  /* 0x3ff000001426742b */ /* 0x000fca0000000124 */
[----:B------:R-:W-:-:S03]  /*3580*/  DFMA R34, R22, R34, 1 ;  /* 0x3ff000001622742b */ /* 0x000fc60000000022 */
[----:B------:R-:W-:-:S07]  /*3590*/  DFMA R22, R36, R38, R36 ;  /* 0x000000262416722b */ /* 0x000fce0000000024 */
        /* <DEDUP_REMOVED lines=15> */
.L_x_306:
[----:B------:R-:W-:Y:S05]  /*3690*/  BSYNC.RECONVERGENT B0 ;  /* 0x0000000000007941 */ /* 0x000fea0003800200 */
.L_x_305:
[----:B------:R-:W-:Y:S04]  /*36a0*/  BSSY.RECONVERGENT B1, `(.L_x_307) ;  /* 0x000000a000017945 */ /* 0x000fe80003800200 */
[----:B------:R-:W-:Y:S05]  /*36b0*/  @P2 BRA `(.L_x_308) ;  /* 0x0000000000202947 */ /* 0x000fea0003800000 */
[----:B------:R-:W-:Y:S01]  /*36c0*/  LOP3.LUT R0, R21, 0x7fffffff, RZ, 0xc0, !PT ;  /* 0x7fffffff15007812 */ /* 0x000fe200078ec0ff */
[----:B------:R-:W-:Y:S01]  /*36d0*/  IMAD.MOV.U32 R122, RZ, RZ, R21 ;  /* 0x000000ffff7a7224 */ /* 0x000fe200078e0015 */
[----:B------:R-:W-:Y:S02]  /*36e0*/  MOV R123, R20 ;  /* 0x00000014007b7202 */ /* 0x000fe40000000f00 */
[----:B------:R-:W-:Y:S01]  /*36f0*/  MOV R5, 0x3720 ;  /* 0x0000372000057802 */ /* 0x000fe20000000f00 */
[----:B------:R-:W-:-:S07]  /*3700*/  VIADD R0, R0, 0xfff00000 ;  /* 0xfff0000000007836 */ /* 0x000fce0000000000 */
[----:B------:R-:W-:Y:S05]  /*3710*/  CALL.REL.NOINC `($__internal_4_$__cuda_sm20_dblrcp_rn_slowpath_v3) ;  /* 0x00000048008c7944 */ /* 0x000fea0003c00000 */
[----:B------:R-:W-:Y:S02]  /*3720*/  IMAD.MOV.U32 R22, RZ, RZ, R122 ;  /* 0x000000ffff167224 */ /* 0x000fe400078e007a */
[----:B------:R-:W-:-:S07]  /*3730*/  IMAD.MOV.U32 R23, RZ, RZ, R0 ;  /* 0x000000ffff177224 */ /* 0x000fce00078e0000 */
.L_x_308:
[----:B------:R-:W-:Y:S05]  /*3740*/  BSYNC.RECONVERGENT B1 ;  /* 0x0000000000017941 */ /* 0x000fea0003800200 */
.L_x_307:
        /* <DEDUP_REMOVED lines=18> */
.L_x_310:
[----:B------:R-:W-:Y:S05]  /*3870*/  BSYNC.RECONVERGENT B1 ;  /* 0x0000000000017941 */ /* 0x000fea0003800200 */
.L_x_309:
        /* <DEDUP_REMOVED lines=18> */
.L_x_312:
[----:B------:R-:W-:Y:S05]  /*39a0*/  BSYNC.RECONVERGENT B1 ;  /* 0x0000000000017941 */ /* 0x000fea0003800200 */
.L_x_311:
        /* <DEDUP_REMOVED lines=17> */
[----:B------:R-:W-:-:S07]  /*3ac0*/  IMAD.MOV.U32 R123, RZ, RZ, R0 ;  /* 0x000000ffff7b7224 */ /* 0x000fce00078e0000 */
.L_x_314:
[----:B------:R-:W-:Y:S05]  /*3ad0*/  BSYNC.RECONVERGENT B1 ;  /* 0x0000000000017941 */ /* 0x000fea0003800200 */
.L_x_313:
[----:B------:R-:W-:Y:S01]  /*3ae0*/  DMUL R14, R26, R26 ;  /* 0x0000001a1a0e7228 */ /* 0x000fe20000000000 */
[----:B------:R-:W-:Y:S01]  /*3af0*/  UMOV UR6, 0xfefa39ef ;  /* 0xfefa39ef00067882 */ /* 0x000fe20000000000 */
[--C-:B------:R-:W-:Y:S01]  /*3b00*/  DADD R42, R98, -R26.reuse ;  /* 0x00000000622a7229 */ /* 0x100fe2000000081a */
[----:B------:R-:W-:Y:S01]  /*3b10*/  UMOV UR7, 0x3fe62e42 ;  /* 0x3fe62e4200077882 */ /* 0x000fe20000000000 */
[----:B------:R-:W-:Y:S01]  /*3b20*/  UMOV UR12, 0x3b39803f ;  /* 0x3b39803f000c7882 */ /* 0x000fe20000000000 */
[----:B------:R-:W-:Y:S01]  /*3b30*/  UMOV UR13, 0x3c7abc9e ;  /* 0x3c7abc9e000d7882 */ /* 0x000fe20000000000 */
[----:B------:R-:W-:Y:S01]  /*3b40*/  UMOV UR14, 0x69ce2bdf ;  /* 0x69ce2bdf000e7882 */ /* 0x000fe20000000000 */
[----:B------:R-:W-:Y:S01]  /*3b50*/  UMOV UR15, 0x3e5ade15 ;  /* 0x3e5ade15000f7882 */ /* 0x000fe20000000000 */
[----:B------:R-:W-:Y:S01]  /*3b60*/  DFMA R28, -R26, R14, R26 ;  /* 0x0000000e1a1c722b */ /* 0x000fe2000000011a */
[----:B------:R-:W-:Y:S01]  /*3b70*/  UMOV UR16, 0x62401315 ;  /* 0x6240131500107882 */ /* 0x000fe20000000000 */
[-C--:B------:R-:W-:Y:S01]  /*3b80*/  DMUL R14, R116, R22.reuse ;  /* 0x00000016740e7228 */ /* 0x080fe20000000000 */
[----:B------:R-:W-:Y:S01]  /*3b90*/  UMOV UR17, 0x3ec71dee ;  /* 0x3ec71dee00117882 */ /* 0x000fe20000000000 */
[----:B------:R-:W-:Y:S01]  /*3ba0*/  DMUL R40, R112, R22 ;  /* 0x0000001670287228 */ /* 0x000fe20000000000 */
[----:B------:R-:W-:Y:S01]  /*3bb0*/  UMOV UR18, 0x7c89eb71 ;  /* 0x7c89eb7100127882 */ /* 0x000fe20000000000 */
[----:B------:R-:W-:Y:S01]  /*3bc0*/  DMUL R38, R108, R20 ;  /* 0x000000146c267228 */ /* 0x000fe20000000000 */
[----:B------:R-:W-:Y:S01]  /*3bd0*/  UMOV UR19, 0x3efa0199 ;  /* 0x3efa019900137882 */ /* 0x000fe20000000000 */
[----:B------:R-:W-:Y:S01]  /*3be0*/  DFMA R28, R96, R28, -R24 ;  /* 0x0000001c601c722b */ /* 0x000fe20000000818 */
[----:B------:R-:W-:Y:S01]  /*3bf0*/  UMOV UR20, 0x14761f65 ;  /* 0x14761f6500147882 */ /* 0x000fe20000000000 */
[----:B------:R-:W-:Y:S01]  /*3c00*/  DFMA R14, R118, R20, R14 ;  /* 0x00000014760e722b */ /* 0x000fe2000000000e */
[----:B------:R-:W-:Y:S01]  /*3c10*/  UMOV UR21, 0x3f2a01a0 ;  /* 0x3f2a01a000157882 */ /* 0x000fe20000000000 */
[-C--:B------:R-:W-:Y:S01]  /*3c20*/  DFMA R40, R114, R18.reuse, R40 ;  /* 0x000000127228722b */ /* 0x080fe20000000028 */
[----:B------:R-:W-:Y:S01]  /*3c30*/  UMOV UR22, 0x1852b7af ;  /* 0x1852b7af00167882 */ /* 0x000fe20000000000 */
[----:B------:R-:W-:Y:S01]  /*3c40*/  DFMA R38, R110, R18, R38 ;  /* 0x000000126e26722b */ /* 0x000fe20000000026 */
[----:B------:R-:W-:Y:S01]  /*3c50*/  UMOV UR23, 0x3f56c16c ;  /* 0x3f56c16c00177882 */ /* 0x000fe20000000000 */
[----:B------:R-:W-:Y:S01]  /*3c60*/  DADD R28, R106, R28 ;  /* 0x000000006a1c7229 */ /* 0x000fe2000000001c */
        /* <DEDUP_REMOVED lines=9> */
[----:B------:R-:W-:Y:S01]  /*3d00*/  IMAD.MOV.U32 R28, RZ, RZ, 0x652b82fe ;  /* 0x652b82feff1c7424 */ /* 0x000fe200078e00ff */
[--C-:B------:R-:W-:Y:S01]  /*3d10*/  DFMA R18, -R16, R18, R16.reuse ;  /* 0x000000121012722b */ /* 0x100fe20000000110 */
[----:B------:R-:W-:Y:S01]  /*3d20*/  IMAD.MOV.U32 R29, RZ, RZ, 0x3ff71547 ;  /* 0x3ff71547ff1d7424 */ /* 0x000fe200078e00ff */
[----:B------:R-:W-:Y:S01]  /*3d30*/  DADD R16, R86, -R16 ;  /* 0x0000000056107229 */ /* 0x000fe20000000810 */
[----:B------:R-:W-:Y:S01]  /*3d40*/  UMOV UR31, 0x3fe00000 ;  /* 0x3fe00000001f7882 */ /* 0x000fe20000000000 */
[----:B------:R-:W-:Y:S01]  /*3d50*/  BSSY.RECONVERGENT B0, `(.L_x_315) ;  /* 0x0000033000007945 */ /* 0x000fe20003800200 */
[----:B------:R-:W-:-:S03]  /*3d60*/  DFMA R14, R8, R42, R70 ;  /* 0x0000002a080e722b */ /* 0x000fc60000000046 */
[----:B------:R-:W-:Y:S02]  /*3d70*/  DFMA R12, R84, R18, -R12 ;  /* 0x00000012540c722b */ /* 0x000fe4000000080c */
[----:B------:R-:W-:-:S03]  /*3d80*/  DMUL R18, R10, R10 ;  /* 0x0000000a0a127228 */ /* 0x000fc60000000000 */
[----:B------:R-:W-:Y:S02]  /*3d90*/  DMUL R30, R14, -100 ;  /* 0xc05900000e1e7828 */ /* 0x000fe40000000000 */
[----:B------:R-:W-:Y:S02]  /*3da0*/  DADD R20, -R102, R14 ;  /* 0x0000000066147229 */ /* 0x000fe4000000010e */
[----:B------:R-:W-:Y:S02]  /*3db0*/  DADD R12, R94, R12 ;  /* 0x000000005e0c7229 */ /* 0x000fe4000000000c */
[--C-:B------:R-:W-:Y:S02]  /*3dc0*/  DFMA R18, -R10, R18, R10.reuse ;  /* 0x000000120a12722b */ /* 0x100fe4000000010a */
[----:B------:R-:W-:Y:S02]  /*3dd0*/  DFMA R26, R30, R28, 6.75539944105574400000e+15 ;  /* 0x433800001e1a742b */ /* 0x000fe4000000001c */
[----:B------:R-:W-:Y:S01]  /*3de0*/  DADD R10, R74, -R10 ;  /* 0x000000004a0a7229 */ /* 0x000fe2000000080a */
[----:B------:R-:W-:Y:S01]  /*3df0*/  FSETP.GEU.AND P0, PT, |R31|, 4.1917929649353027344, PT ;  /* 0x4086232b1f00780b */ /* 0x000fe20003f0e200 */
[----:B------:R-:W-:-:S02]  /*3e00*/  DFMA R40, R16, R40, R12 ;  /* 0x000000281028722b */ /* 0x000fc4000000000c */
[----:B------:R-:W-:Y:S02]  /*3e10*/  DFMA R18, R72, R18, -R6 ;  /* 0x000000124812722b */ /* 0x000fe40000000806 */
[----:B------:R-:W-:-:S06]  /*3e20*/  DADD R32, R26, -6.75539944105574400000e+15 ;  /* 0xc33800001a207429 */ /* 0x000fcc0000000000 */
[----:B------:R-:W-:Y:S02]  /*3e30*/  DADD R18, R82, R18 ;  /* 0x0000000052127229 */ /* 0x000fe40000000012 */
[----:B------:R-:W-:-:S06]  /*3e40*/  DFMA R24, R32, -UR6, R30 ;  /* 0x8000000620187c2b */ /* 0x000fcc000800001e */
[----:B------:R-:W-:Y:S02]  /*3e50*/  DFMA R38, R10, R38, R18 ;  /* 0x000000260a26722b */ /* 0x000fe40000000012 */
[----:B------:R-:W-:Y:S01]  /*3e60*/  DFMA R32, R32, -UR12, R24 ;  /* 0x8000000c20207c2b */ /* 0x000fe20008000018 */
[----:B------:R-:W-:Y:S01]  /*3e70*/  IMAD.MOV.U32 R24, RZ, RZ, -0x35dec16 ;  /* 0xfca213eaff187424 */ /* 0x000fe200078e00ff */
[----:B------:R-:W-:Y:S01]  /*3e80*/  MOV R25, 0x3e928af3 ;  /* 0x3e928af300197802 */ /* 0x000fe20000000f00 */
[----:B------:R-:W-:-:S03]  /*3e90*/  DFMA R10, R8, R40, R68 ;  /* 0x00000028080a722b */ /* 0x000fc60000000044 */
[----:B------:R-:W-:Y:S02]  /*3ea0*/  DFMA R8, R8, R38, R66 ;  /* 0x000000260808722b */ /* 0x000fe40000000042 */
[----:B------:R-:W-:-:S03]  /*3eb0*/  DFMA R34, R32, UR14, R24 ;  /* 0x0000000e20227c2b */ /* 0x000fc60008000018 */
[----:B------:R-:W-:-:S03]  /*3ec0*/  DMUL R18, R10, -100 ;  /* 0xc05900000a127828 */ /* 0x000fc60000000000 */
[----:B------:R-:W-:Y:S02]  /*3ed0*/  DMUL R8, R8, -100 ;  /* 0xc059000008087828 */ /* 0x000fe40000000000 */
[----:B------:R-:W-:-:S03]  /*3ee0*/  DFMA R34, R32, R34, UR16 ;  /* 0x0000001020227e2b */ /* 0x000fc60008000022 */
[----:B------:R-:W-:-:S05]  /*3ef0*/  DFMA R16, R18, R28, 6.75539944105574400000e+15 ;  /* 0x433800001210742b */ /* 0x000fca000000001c */
        /* <DEDUP_REMOVED lines=24> */
.L_x_316:
[----:B------:R-:W-:Y:S05]  /*4080*/  BSYNC.RECONVERGENT B0 ;  /* 0x0000000000007941 */ /* 0x000fea0003800200 */
.L_x_315:
[----:B------:R-:W-:Y:S01]  /*4090*/  DADD R32, R16, -6.75539944105574400000e+15 ;  /* 0xc338000010207429 */ /* 0x000fe20000000000 */
[----:B------:R-:W-:Y:S01]  /*40a0*/  FSETP.GEU.AND P0, PT, |R19|, 4.1917929649353027344, PT ;  /* 0x4086232b1300780b */ /* 0x000fe20003f0e200 */
[----:B------:R-:W-:Y:S01]  /*40b0*/  DFMA R22, R8, R28, 6.75539944105574400000e+15 ;  /* 0x433800000816742b */ /* 0x000fe2000000001c */
[----:B------:R-:W-:Y:S01]  /*40c0*/  BSSY.RECONVERGENT B0, `(.L_x_317) ;  /* 0x000003b000007945 */ /* 0x000fe20003800200 */
[----:B------:R-:W-:-:S04]  /*40d0*/  DMUL R20, R100, -R20 ;  /* 0x8000001464147228 */ /* 0x000fc80000000000 */
[----:B------:R-:W-:Y:S02]  /*40e0*/  DFMA R26, R32, -UR6, R18 ;  /* 0x80000006201a7c2b */ /* 0x000fe40008000012 */
[----:B------:R-:W-:Y:S02]  /*40f0*/  DADD R30, R22, -6.75539944105574400000e+15 ;  /* 0xc3380000161e7429 */ /* 0x000fe40000000000 */
[----:B------:R-:W-:-:S04]  /*4100*/  DFMA R28, R20, R28, 6.75539944105574400000e+15 ;  /* 0x43380000141c742b */ /* 0x000fc8000000001c */
[----:B------:R-:W-:Y:S02]  /*4110*/  DFMA R32, R32, -UR12, R26 ;  /* 0x8000000c20207c2b */ /* 0x000fe4000800001a */
[----:B------:R-:W-:-:S08]  /*4120*/  DFMA R26, R30, -UR6, R8 ;  /* 0x800000061e1a7c2b */ /* 0x000fd00008000008 */
[----:B------:R-:W-:Y:S02]  /*4130*/  DFMA R30, R30, -UR12, R26 ;  /* 0x8000000c1e1e7c2b */ /* 0x000fe4000800001a */
[----:B------:R-:W-:-:S06]  /*4140*/  DADD R26, R28, -6.75539944105574400000e+15 ;  /* 0xc33800001c1a7429 */ /* 0x000fcc0000000000 */
[----:B------:R-:W-:Y:S02]  /*4150*/  DFMA R36, R30, UR14, R24 ;  /* 0x0000000e1e247c2b */ /* 0x000fe40008000018 */
[----:B------:R-:W-:-:S06]  /*4160*/  DFMA R34, R26, -UR6, R20 ;  /* 0x800000061a227c2b */ /* 0x000fcc0008000014 */
[----:B------:R-:W-:Y:S02]  /*4170*/  DFMA R36, R30, R36, UR16 ;  /* 0x000000101e247e2b */ /* 0x000fe40008000024 */
[----:B------:R-:W-:Y:S02]  /*4180*/  DFMA R26, R26, -UR12, R34 ;  /* 0x8000000c1a1a7c2b */ /* 0x000fe40008000022 */
[----:B------:R-:W-:-:S04]  /*4190*/  DFMA R34, R32, UR14, R24 ;  /* 0x0000000e20227c2b */ /* 0x000fc80008000018 */
[----:B------:R-:W-:Y:S02]  /*41a0*/  DFMA R36, R30, R36, UR18 ;  /* 0x000000121e247e2b */ /* 0x000fe40008000024 */
[----:B------:R-:W-:Y:S02]  /*41b0*/  DFMA R24, R26, UR14, R24 ;  /* 0x0000000e1a187c2b */ /* 0x000fe40008000018 */
        /* <DEDUP_REMOVED lines=12> */
[----:B------:R-:W-:-:S06]  /*4280*/  DFMA R34, R32, R34, UR24 ;  /* 0x0000001820227e2b */ /* 0x000fcc0008000022 */
[----:B------:R-:W-:Y:S02]  /*4290*/  DFMA R24, R26, R24, UR24 ;  /* 0x000000181a187e2b */ /* 0x000fe40008000018 */
[----:B------:R-:W-:-:S06]  /*42a0*/  DFMA R34, R32, R34, UR26 ;  /* 0x0000001a20227e2b */ /* 0x000fcc0008000022 */
        /* <DEDUP_REMOVED lines=25> */
[----:B------:R-:W-:Y:S02]  /*4440*/  @!P1 LEA R17, R16, 0x3ff00000, 0x14 ;  /* 0x3ff0000010119811 */ /* 0x000fe400078ea0ff */
[----:B------:R-:W-:-:S06]  /*4450*/  @!P1 MOV R16, RZ ;  /* 0x000000ff00109202 */ /* 0x000fcc0000000f00 */
[----:B------:R-:W-:-:S11]  /*4460*/  @!P1 DMUL R24, R32, R16 ;  /* 0x0000001020189228 */ /* 0x000fd60000000000 */
.L_x_318:
[----:B------:R-:W-:Y:S05]  /*4470*/  BSYNC.RECONVERGENT B0 ;  /* 0x0000000000007941 */ /* 0x000fea0003800200 */
.L_x_317:
[----:B------:R-:W-:Y:S01]  /*4480*/  FSETP.GEU.AND P0, PT, |R9|, 4.1917929649353027344, PT ;  /* 0x4086232b0900780b */ /* 0x000fe20003f0e200 */
[----:B------:R-:W-:Y:S01]  /*4490*/  BSSY.RECONVERGENT B0, `(.L_x_319) ;  /* 0x0000013000007945 */ /* 0x000fe20003800200 */
[----:B------:R-:W-:Y:S01]  /*44a0*/  FSETP.GEU.AND P2, PT, |R21|, 4.1917929649353027344, PT ;  /* 0x4086232b1500780b */ /* 0x000fe20003f4e200 */
[----:B------:R-:W-:Y:S02]  /*44b0*/  IMAD R17, R22, 0x100000, R31 ;  /* 0x0010000016117824 */ /* 0x000fe400078e021f */
[----:B------:R-:W-:Y:S02]  /*44c0*/  IMAD R19, R28, 0x100000, R27 ;  /* 0x001000001c137824 */ /* 0x000fe400078e021b */
[----:B------:R-:W-:Y:S02]  /*44d0*/  IMAD.MOV.U32 R16, RZ, RZ, R30 ;  /* 0x000000ffff107224 */ /* 0x000fe400078e001e */
[----:B------:R-:W-:-:S04]  /*44e0*/  IMAD.MOV.U32 R18, RZ, RZ, R26 ;  /* 0x000000ffff127224 */ /* 0x000fc800078e001a */
        /* <DEDUP_REMOVED lines=13> */
.L_x_320:
[----:B------:R-:W-:Y:S05]  /*45c0*/  BSYNC.RECONVERGENT B0 ;  /* 0x0000000000007941 */ /* 0x000fea0003800200 */
.L_x_319:
        /* <DEDUP_REMOVED lines=14> */
.L_x_322:
[----:B------:R-:W-:Y:S05]  /*46b0*/  BSYNC.RECONVERGENT B0 ;  /* 0x0000000000007941 */ /* 0x000fea0003800200 */
.L_x_321:
[----:B------:R-:W-:Y:S01]  /*46c0*/  DADD R18, R18, 1 ;  /* 0x3ff0000012127429 */ /* 0x000fe20000000000 */
[----:B------:R-:W-:Y:S01]  /*46d0*/  BSSY.RECONVERGENT B1, `(.L_x_323) ;  /* 0x0000016000017945 */ /* 0x000fe20003800200 */
[----:B------:R-:W-:Y:S02]  /*46e0*/  DADD R36, -R6, R122 ;  /* 0x0000000006247229 */ /* 0x000fe4000000017a */
        /* <DEDUP_REMOVED lines=20> */
.L_x_324:
[----:B------:R-:W-:Y:S05]  /*4830*/  BSYNC.RECONVERGENT B1 ;  /* 0x0000000000017941 */ /* 0x000fea0003800200 */
.L_x_323:
        /* <DEDUP_REMOVED lines=61> */
.L_x_326:
[----:B------:R-:W-:Y:S05]  /*4c10*/  BSYNC.RECONVERGENT B0 ;  /* 0x0000000000007941 */ /* 0x000fea0003800200 */
.L_x_325:
[----:B------:R-:W-:Y:S01]  /*4c20*/  DADD R10, R18, 1 ;  /* 0x3ff00000120a7429 */ /* 0x000fe20000000000 */
[----:B------:R-:W0:Y:S01]  /*4c30*/  LDC.64 R20, c[0x0][0x390] ;  /* 0x0000e400ff147b82 */ /* 0x000e220000000a00 */
[----:B------:R-:W-:Y:S04]  /*4c40*/  BSSY.RECONVERGENT B1, `(.L_x_327) ;  /* 0x0000015000017945 */ /* 0x000fe80003800200 */
[----:B------:R-:W1:Y:S04]  /*4c50*/  MUFU.RCP64H R19, R11 ;  /* 0x0000000b00137308 */ /* 0x000e680000001800 */
[----:B------:R-:W-:-:S05]  /*4c60*/  VIADD R18, R11, 0x300402 ;  /* 0x003004020b127836 */ /* 0x000fca0000000000 */
[----:B------:R-:W-:Y:S01]  /*4c70*/  FSETP.GEU.AND P0, PT, |R18|, 5.8789094863358348022e-39, PT ;  /* 0x004004021200780b */ /* 0x000fe20003f0e200 */
[----:B-1----:R-:W-:Y:S02]  /*4c80*/  DFMA R16, -R10, R18, 1 ;  /* 0x3ff000000a10742b */ /* 0x002fe40000000112 */
[----:B0-----:R-:W-:-:S06]  /*4c90*/  DMUL R22, R20, 0.5 ;  /* 0x3fe0000014167828 */ /* 0x001fcc0000000000 */
[----:B------:R-:W-:Y:S02]  /*4ca0*/  DFMA R20, R16, R16, R16 ;  /* 0x000000101014722b */ /* 0x000fe40000000010 */
[----:B------:R-:W-:-:S06]  /*4cb0*/  DFMA R16, R22, R46, R64 ;  /* 0x0000002e1610722b */ /* 0x000fcc0000000040 */
        /* <DEDUP_REMOVED lines=13> */
.L_x_328:
[----:B------:R-:W-:Y:S05]  /*4d90*/  BSYNC.RECONVERGENT B1 ;  /* 0x0000000000017941 */ /* 0x000fea0003800200 */
.L_x_327:
        /* <DEDUP_REMOVED lines=9> */
[----:B------:R-:W-:Y:S02]  /*4e30*/  DADD R18, -R78, R18 ;  /* 0x000000004e127229 */ /* 0x000fe40000000112 */
[----:B------:R-:W-:-:S06]  /*4e40*/  DADD R32, -R10, R122 ;  /* 0x000000000a207229 */ /* 0x000fcc000000017a */
[----:B------:R-:W-:Y:S02]  /*4e50*/  DMUL R18, R76, -R18 ;  /* 0x800000124c127228 */ /* 0x000fe40000000000 */
[----:B------:R-:W-:-:S06]  /*4e60*/  DMUL R32, R92, R32 ;  /* 0x000000205c207228 */ /* 0x000fcc0000000000 */
        /* <DEDUP_REMOVED lines=27> */
[----:B------:R-:W-:-:S04]  /*5020*/  IADD3 R22, PT, PT, R9, 0x300402, RZ ;  /* 0x0030040209167810 */ /* 0x000fc80007ffe0ff */
        /* <DEDUP_REMOVED lines=14> */
[----:B------:R-:W-:-:S08]  /*5110*/  DFMA R24, R16, R24, 1 ;  /* 0x3ff000001018742b */ /* 0x000fd00000000018 */
[----:B------:R-:W-:Y:S02]  /*5120*/  DFMA R24, R16, R24, 1 ;  /* 0x3ff000001018742b */ /* 0x000fe40000000018 */
[----:B------:R-:W-:-:S08]  /*5130*/  DFMA R16, -R8, R26, 1 ;  /* 0x3ff000000810742b */ /* 0x000fd0000000011a */
[----:B------:R-:W-:Y:S01]  /*5140*/  DFMA R10, R26, R16, R26 ;  /* 0x000000101a0a722b */ /* 0x000fe2000000001a */
        /* <DEDUP_REMOVED lines=15> */
.L_x_330:
[----:B------:R-:W-:Y:S05]  /*5240*/  BSYNC.RECONVERGENT B0 ;  /* 0x0000000000007941 */ /* 0x000fea0003800200 */
.L_x_329:
[----:B------:R-:W-:Y:S04]  /*5250*/  BSSY.RECONVERGENT B1, `(.L_x_331) ;  /* 0x000000a000017945 */ /* 0x000fe80003800200 */
[----:B------:R-:W-:Y:S05]  /*5260*/  @P2 BRA `(.L_x_332) ;  /* 0x0000000000202947 */ /* 0x000fea0003800000 */
        /* <DEDUP_REMOVED lines=8> */
.L_x_332:
[----:B------:R-:W-:Y:S05]  /*52f0*/  BSYNC.RECONVERGENT B1 ;  /* 0x0000000000017941 */ /* 0x000fea0003800200 */
.L_x_331:
        /* <DEDUP_REMOVED lines=16> */
[----:B------:R-:W-:Y:S01]  /*5400*/  IMAD.MOV.U32 R8, RZ, RZ, R122 ;  /* 0x000000ffff087224 */ /* 0x000fe200078e007a */
[----:B------:R-:W-:-:S07]  /*5410*/  MOV R9, R0 ;  /* 0x0000000000097202 */ /* 0x000fce0000000f00 */
.L_x_334:
[----:B------:R-:W-:Y:S05]  /*5420*/  BSYNC.RECONVERGENT B1 ;  /* 0x0000000000017941 */ /* 0x000fea0003800200 */
.L_x_333:
        /* <DEDUP_REMOVED lines=18> */
.L_x_336:
[----:B------:R-:W-:Y:S05]  /*5550*/  BSYNC.RECONVERGENT B1 ;  /* 0x0000000000017941 */ /* 0x000fea0003800200 */
.L_x_335:
        /* <DEDUP_REMOVED lines=18> */
.L_x_338:
[----:B------:R-:W-:Y:S05]  /*5680*/  BSYNC.RECONVERGENT B1 ;  /* 0x0000000000017941 */ /* 0x000fea0003800200 */
.L_x_337:
[----:B------:R-:W0:Y:S01]  /*5690*/  LDC.64 R20, c[0x0][0x390] ;  /* 0x0000e400ff147b82 */ /* 0x000e220000000a00 */
[----:B------:R-:W-:Y:S01]  /*56a0*/  DMUL R12, R14, R14 ;  /* 0x0000000e0e0c7228 */ /* 0x000fe20000000000 */
[----:B------:R-:W-:Y:S01]  /*56b0*/  UMOV UR6, 0xfefa39ef ;  /* 0xfefa39ef00067882 */ /* 0x000fe20000000000 */
[-C--:B------:R-:W-:Y:S01]  /*56c0*/  DMUL R16, R116, R10.reuse ;  /* 0x0000000a74107228 */ /* 0x080fe20000000000 */
[----:B------:R-:W-:Y:S01]  /*56d0*/  UMOV UR7, 0x3fe62e42 ;  /* 0x3fe62e4200077882 */ /* 0x000fe20000000000 */
[--C-:B------:R-:W-:Y:S01]  /*56e0*/  DADD R30, R98, -R14.reuse ;  /* 0x00000000621e7229 */ /* 0x100fe2000000080e */
[----:B------:R-:W-:Y:S01]  /*56f0*/  UMOV UR12, 0x3b39803f ;  /* 0x3b39803f000c7882 */ /* 0x000fe20000000000 */
[----:B------:R-:W-:Y:S01]  /*5700*/  DMUL R10, R112, R10 ;  /* 0x0000000a700a7228 */ /* 0x000fe20000000000 */
[----:B------:R-:W-:Y:S01]  /*5710*/  UMOV UR13, 0x3c7abc9e ;  /* 0x3c7abc9e000d7882 */ /* 0x000fe20000000000 */
[----:B------:R-:W-:Y:S01]  /*5720*/  DFMA R12, -R14, R12, R14 ;  /* 0x0000000c0e0c722b */ /* 0x000fe2000000010e */
[----:B------:R-:W-:Y:S01]  /*5730*/  UMOV UR14, 0x69ce2bdf ;  /* 0x69ce2bdf000e7882 */ /* 0x000fe20000000000 */
[----:B------:R-:W-:Y:S01]  /*5740*/  DFMA R16, R118, R8, R16 ;  /* 0x000000087610722b */ /* 0x000fe20000000010 */
[----:B------:R-:W-:Y:S01]  /*5750*/  UMOV UR15, 0x3e5ade15 ;  /* 0x3e5ade15000f7882 */ /* 0x000fe20000000000 */
[----:B------:R-:W-:Y:S01]  /*5760*/  UMOV UR16, 0x62401315 ;  /* 0x6240131500107882 */ /* 0x000fe20000000000 */
[----:B------:R-:W-:Y:S01]  /*5770*/  UMOV UR17, 0x3ec71dee ;  /* 0x3ec71dee00117882 */ /* 0x000fe20000000000 */
[----:B------:R-:W-:Y:S01]  /*5780*/  DFMA R10, R114, R6, R10 ;  /* 0x00000006720a722b */ /* 0x000fe2000000000a */
        /* <DEDUP_REMOVED lines=14> */
[----:B------:R-:W-:Y:S01]  /*5870*/  UMOV UR31, 0x3fe00000 ;  /* 0x3fe00000001f7882 */ /* 0x000fe20000000000 */
[----:B------:R-:W-:Y:S01]  /*5880*/  BSSY.RECONVERGENT B0, `(.L_x_339) ;  /* 0x0000032000007945 */ /* 0x000fe20003800200 */
[----:B------:R-:W-:-:S08]  /*5890*/  DFMA R22, R18, R46, R64 ;  /* 0x0000002e1216722b */ /* 0x000fd00000000040 */
[----:B------:R-:W-:Y:S02]  /*58a0*/  DFMA R22, R96, R12, -R22 ;  /* 0x0000000c6016722b */ /* 0x000fe40000000816 */
[----:B------:R-:W-:-:S06]  /*58b0*/  DFMA R12, R18, R40, R68 ;  /* 0x00000028120c722b */ /* 0x000fcc0000000044 */
[----:B------:R-:W-:Y:S02]  /*58c0*/  DADD R22, R106, R22 ;  /* 0x000000006a167229 */ /* 0x000fe40000000016 */
[----:B------:R-:W-:Y:S02]  /*58d0*/  DMUL R14, R12, R12 ;  /* 0x0000000c0c0e7228 */ /* 0x000fe40000000000 */
[----:B------:R-:W-:-:S04]  /*58e0*/  DADD R26, R86, -R12 ;  /* 0x00000000561a7229 */ /* 0x000fc8000000080c */
[----:B------:R-:W-:Y:S02]  /*58f0*/  DFMA R30, R30, R16, R22 ;  /* 0x000000101e1e722b */ /* 0x000fe40000000016 */
[----:B------:R-:W-:Y:S02]  /*5900*/  DFMA R16, R18, R44, R62 ;  /* 0x0000002c1210722b */ /* 0x000fe4000000003e */
[----:B------:R-:W-:Y:S01]  /*5910*/  DFMA R14, R14, -R12, R12 ;  /* 0x8000000c0e0e722b */ /* 0x000fe2000000000c */
[----:B------:R-:W-:Y:S01]  /*5920*/  MOV R12, 0x652b82fe ;  /* 0x652b82fe000c7802 */ /* 0x000fe20000000f00 */
[----:B------:R-:W-:Y:S02]  /*5930*/  IMAD.MOV.U32 R13, RZ, RZ, 0x3ff71547 ;  /* 0x3ff71547ff0d7424 */ /* 0x000fe400078e00ff */
[----:B------:R-:W-:-:S04]  /*5940*/  DFMA R28, R30, R20, R70 ;  /* 0x000000141e1c722b */ /* 0x000fc80000000046 */
[----:B------:R-:W-:-:S08]  /*5950*/  DFMA R14, R84, R14, -R16 ;  /* 0x0000000e540e722b */ /* 0x000fd00000000810 */
[----:B------:R-:W-:Y:S02]  /*5960*/  DADD R16, R94, R14 ;  /* 0x000000005e107229 */ /* 0x000fe4000000000e */
[----:B------:R-:W-:-:S06]  /*5970*/  DMUL R14, R28, -100 ;  /* 0xc05900001c0e7828 */ /* 0x000fcc0000000000 */
[----:B------:R-:W-:Y:S02]  /*5980*/  DFMA R26, R26, R10, R16 ;  /* 0x0000000a1a1a722b */ /* 0x000fe40000000010 */
[----:B------:R-:W-:Y:S02]  /*5990*/  DFMA R22, R14, R12, 6.75539944105574400000e+15 ;  /* 0x433800000e16742b */ /* 0x000fe4000000000c */
[----:B------:R-:W-:-:S06]  /*59a0*/  FSETP.GEU.AND P0, PT, |R15|, 4.1917929649353027344, PT ;  /* 0x4086232b0f00780b */ /* 0x000fcc0003f0e200 */
        /* <DEDUP_REMOVED lines=25> */
[----:B------:R-:W-:Y:S02]  /*5b40*/  FSEL R17, R15, RZ, P0 ;  /* 0x000000ff0f117208 */ /* 0x000fe40000000000 */
[----:B------:R-:W-:Y:S01]  /*5b50*/  @!P1 MOV R14, RZ ;  /* 0x000000ff000e9202 */ /* 0x000fe20000000f00 */
[----:B------:R-:W-:Y:S02]  /*5b60*/  @!P1 IMAD.IADD R22, R22, 0x1, -R5 ;  /* 0x0000000116169824 */ /* 0x000fe400078e0a05 */
[----:B------:R-:W-:-:S03]  /*5b70*/  @!P1 IMAD R25, R5, 0x100000, R25 ;  /* 0x0010000005199824 */ /* 0x000fc600078e0219 */
[----:B------:R-:W-:-:S06]  /*5b80*/  @!P1 LEA R15, R22, 0x3ff00000, 0x14 ;  /* 0x3ff00000160f9811 */ /* 0x000fcc00078ea0ff */
[----:B------:R-:W-:-:S11]  /*5b90*/  @!P1 DMUL R16, R24, R14 ;  /* 0x0000000e18109228 */ /* 0x000fd60000000000 */
.L_x_340:
[----:B------:R-:W-:Y:S05]  /*5ba0*/  BSYNC.RECONVERGENT B0 ;  /* 0x0000000000007941 */ /* 0x000fea0003800200 */
.L_x_339:
[----:B------:R-:W-:Y:S01]  /*5bb0*/  DMUL R24, R108, R8 ;  /* 0x000000086c187228 */ /* 0x000fe20000000000 */
[----:B------:R-:W-:Y:S01]  /*5bc0*/  BSSY.RECONVERGENT B0, `(.L_x_341) ;  /* 0x000002b000007945 */ /* 0x000fe20003800200 */
[C---:B------:R-:W-:Y:S02]  /*5bd0*/  DFMA R8, R18.reuse, R38, R66 ;  /* 0x000000261208722b */ /* 0x040fe40000000042 */
[----:B------:R-:W-:Y:S02]  /*5be0*/  DFMA R18, R18, R36, R60 ;  /* 0x000000241212722b */ /* 0x000fe4000000003c */
[----:B------:R-:W-:Y:S02]  /*5bf0*/  DFMA R22, R26, R20, R68 ;  /* 0x000000141a16722b */ /* 0x000fe40000000044 */
[----:B------:R-:W-:Y:S02]  /*5c00*/  DFMA R24, R110, R6, R24 ;  /* 0x000000066e18722b */ /* 0x000fe40000000018 */
[----:B------:R-:W-:-:S08]  /*5c10*/  DMUL R6, R8, R8 ;  /* 0x0000000808067228 */ /* 0x000fd00000000000 */
[--C-:B------:R-:W-:Y:S02]  /*5c20*/  DFMA R6, R6, -R8, R8.reuse ;  /* 0x800000080606722b */ /* 0x100fe40000000008 */
[----:B------:R-:W-:-:S06]  /*5c30*/  DADD R8, R74, -R8 ;  /* 0x000000004a087229 */ /* 0x000fcc0000000808 */
[----:B------:R-:W-:-:S08]  /*5c40*/  DFMA R6, R72, R6, -R18 ;  /* 0x000000064806722b */ /* 0x000fd00000000812 */
[----:B------:R-:W-:-:S08]  /*5c50*/  DADD R6, R82, R6 ;  /* 0x0000000052067229 */ /* 0x000fd00000000006 */
[----:B------:R-:W-:Y:S02]  /*5c60*/  DFMA R24, R8, R24, R6 ;  /* 0x000000180818722b */ /* 0x000fe40000000006 */
        /* <DEDUP_REMOVED lines=27> */
[----:B------:R-:W-:Y:S01]  /*5e20*/  @!P1 LEA R121, R5, R121, 0x14 ;  /* 0x0000007905799211 */ /* 0x000fe200078ea0ff */
[----:B------:R-:W-:-:S05]  /*5e30*/  @!P1 IMAD.IADD R6, R6, 0x1, -R5 ;  /* 0x0000000106069824 */ /* 0x000fca00078e0a05 */
[----:B------:R-:W-:Y:S01]  /*5e40*/  @!P1 LEA R7, R6, 0x3ff00000, 0x14 ;  /* 0x3ff0000006079811 */ /* 0x000fe200078ea0ff */
[----:B------:R-:W-:-:S06]  /*5e50*/  @!P1 IMAD.MOV.U32 R6, RZ, RZ, RZ ;  /* 0x000000ffff069224 */ /* 0x000fcc00078e00ff */
[----:B------:R-:W-:-:S11]  /*5e60*/  @!P1 DMUL R14, R120, R6 ;  /* 0x00000006780e9228 */ /* 0x000fd60000000000 */
.L_x_342:
[----:B------:R-:W-:Y:S05]  /*5e70*/  BSYNC.RECONVERGENT B0 ;  /* 0x0000000000007941 */ /* 0x000fea0003800200 */
.L_x_341:
[----:B------:R-:W-:Y:S01]  /*5e80*/  DFMA R20, R24, R20, R66 ;  /* 0x000000141814722b */ /* 0x000fe20000000042 */
[----:B------:R-:W-:Y:S01]  /*5e90*/  BSSY.RECONVERGENT B0, `(.L_x_343) ;  /* 0x0000022000007945 */ /* 0x000fe20003800200 */
[----:B------:R-:W-:-:S06]  /*5ea0*/  DADD R18, -R18, R122 ;  /* 0x0000000012127229 */ /* 0x000fcc000000017a */
        /* <DEDUP_REMOVED lines=27> */
[----:B------:R-:W-:Y:S01]  /*6060*/  @!P1 IADD3 R6, PT, PT, R6, -R5, RZ ;  /* 0x8000000506069210 */ /* 0x000fe20007ffe0ff */
[----:B------:R-:W-:-:S03]  /*6070*/  @!P1 IMAD R123, R5, 0x100000, R123 ;  /* 0x00100000057b9824 */ /* 0x000fc600078e027b */
[----:B------:R-:W-:Y:S01]  /*6080*/  @!P1 LEA R7, R6, 0x3ff00000, 0x14 ;  /* 0x3ff0000006079811 */ /* 0x000fe200078ea0ff */
[----:B------:R-:W-:-:S06]  /*6090*/  @!P1 IMAD.MOV.U32 R6, RZ, RZ, RZ ;  /* 0x000000ffff069224 */ /* 0x000fcc00078e00ff */
[----:B------:R-:W-:-:S11]  /*60a0*/  @!P1 DMUL R120, R122, R6 ;  /* 0x000000067a789228 */ /* 0x000fd60000000000 */
.L_x_344:
[----:B------:R-:W-:Y:S05]  /*60b0*/  BSYNC.RECONVERGENT B0 ;  /* 0x0000000000007941 */ /* 0x000fea0003800200 */
.L_x_343:
        /* <DEDUP_REMOVED lines=34> */
.L_x_346:
[----:B------:R-:W-:Y:S05]  /*62e0*/  BSYNC.RECONVERGENT B0 ;  /* 0x0000000000007941 */ /* 0x000fea0003800200 */
.L_x_345:
[----:B------:R-:W-:Y:S01]  /*62f0*/  DADD R6, R8, 1 ;  /* 0x3ff0000008067429 */ /* 0x000fe20000000000 */
[----:B------:R-:W-:Y:S01]  /*6300*/  BSSY.RECONVERGENT B1, `(.L_x_347) ;  /* 0x0000015000017945 */ /* 0x000fe20003800200 */
[----:B------:R-:W-:Y:S02]  /*6310*/  DMUL R18, R80, R18 ;  /* 0x0000001250127228 */ /* 0x000fe40000000000 */
[----:B------:R-:W-:Y:S02]  /*6320*/  DADD R16, R16, 1 ;  /* 0x3ff0000010107429 */ /* 0x000fe40000000000 */
[----:B------:R-:W0:Y:S01]  /*6330*/  MUFU.RCP64H R9, R7 ;  /* 0x0000000700097308 */ /* 0x000e220000001800 */
[----:B------:R-:W-:Y:S02]  /*6340*/  DADD R14, R14, 1 ;  /* 0x3ff000000e0e7429 */ /* 0x000fe40000000000 */
[----:B------:R-:W-:Y:S01]  /*6350*/  DADD R120, R120, 1 ;  /* 0x3ff0000078787429 */ /* 0x000fe20000000000 */
        /* <DEDUP_REMOVED lines=15> */
.L_x_348:
[----:B------:R-:W-:Y:S05]  /*6450*/  BSYNC.RECONVERGENT B1 ;  /* 0x0000000000017941 */ /* 0x000fea0003800200 */
.L_x_347:
[----:B------:R-:W-:Y:S01]  /*6460*/  DADD R8, -R90, R22 ;  /* 0x000000005a087229 */ /* 0x000fe20000000116 */
[----:B------:R-:W-:Y:S01]  /*6470*/  IMAD.MOV.U32 R6, RZ, RZ, 0x652b82fe ;  /* 0x652b82feff067424 */ /* 0x000fe200078e00ff */
[----:B------:R-:W-:Y:S01]  /*6480*/  DFMA R12, R34, UR10, R64 ;  /* 0x0000000a220c7c2b */ /* 0x000fe20008000040 */
[----:B------:R-:W-:Y:S01]  /*6490*/  IMAD.MOV.U32 R7, RZ, RZ, 0x3ff71547 ;  /* 0x3ff71547ff077424 */ /* 0x000fe200078e00ff */
[----:B------:R-:W-:Y:S01]  /*64a0*/  UMOV UR6, 0xfefa39ef ;  /* 0xfefa39ef00067882 */ /* 0x000fe20000000000 */
[----:B------:R-:W-:Y:S01]  /*64b0*/  UMOV UR7, 0x3fe62e42 ;  /* 0x3fe62e4200077882 */ /* 0x000fe20000000000 */
[----:B------:R-:W-:Y:S02]  /*64c0*/  BSSY.RECONVERGENT B0, `(.L_x_349) ;  /* 0x0000038000007945 */ /* 0x000fe40003800200 */
[----:B------:R-:W-:Y:S02]  /*64d0*/  DMUL R8, R88, -R8 ;  /* 0x8000000858087228 */ /* 0x000fe40000000000 */
[----:B------:R-:W-:-:S06]  /*64e0*/  DADD R12, -R12, R122 ;  /* 0x000000000c0c7229 */ /* 0x000fcc000000017a */
        /* <DEDUP_REMOVED lines=53> */
.L_x_350:
[----:B------:R-:W-:Y:S05]  /*6840*/  BSYNC.RECONVERGENT B0 ;  /* 0x0000000000007941 */ /* 0x000fea0003800200 */
.L_x_349:
        /* <DEDUP_REMOVED lines=19> */
.L_x_352:
[----:B------:R-:W-:Y:S05]  /*6980*/  BSYNC.RECONVERGENT B1 ;  /* 0x0000000000017941 */ /* 0x000fea0003800200 */
.L_x_351:
[----:B------:R-:W-:Y:S01]  /*6990*/  DADD R6, -R78, R20 ;  /* 0x000000004e067229 */ /* 0x000fe20000000114 */
[----:B------:R-:W-:Y:S01]  /*69a0*/  MOV R122, 0x652b82fe ;  /* 0x652b82fe007a7802 */ /* 0x000fe20000000f00 */
[----:B------:R-:W-:Y:S01]  /*69b0*/  IMAD.MOV.U32 R123, RZ, RZ, 0x3ff71547 ;  /* 0x3ff71547ff7b7424 */ /* 0x000fe200078e00ff */
[----:B------:R-:W-:Y:S01]  /*69c0*/  DFMA R10, R32, UR10, R62 ;  /* 0x0000000a200a7c2b */ /* 0x000fe2000800003e */
[----:B------:R-:W-:Y:S01]  /*69d0*/  UMOV UR6, 0xfefa39ef ;  /* 0xfefa39ef00067882 */ /* 0x000fe20000000000 */
[----:B------:R-:W-:Y:S01]  /*69e0*/  UMOV UR7, 0x3fe62e42 ;  /* 0x3fe62e4200077882 */ /* 0x000fe20000000000 */
[----:B------:R-:W-:Y:S02]  /*69f0*/  BSSY.RECONVERGENT B0, `(.L_x_353) ;  /* 0x0000038000007945 */ /* 0x000fe40003800200 */
[----:B------:R-:W-:-:S03]  /*6a00*/  DMUL R6, R76, -R6 ;  /* 0x800000064c067228 */ /* 0x000fc60000000000 */
[----:B------:R-:W-:-:S05]  /*6a10*/  DADD R10, -R10, R8 ;  /* 0x000000000a0a7229 */ /* 0x000fca0000000108 */
        /* <DEDUP_REMOVED lines=53> */
.L_x_354:
[----:B------:R-:W-:Y:S05]  /*6d70*/  BSYNC.RECONVERGENT B0 ;  /* 0x0000000000007941 */ /* 0x000fea0003800200 */
.L_x_353:
        /* <DEDUP_REMOVED lines=18> */
.L_x_356:
[----:B------:R-:W-:Y:S05]  /*6ea0*/  BSYNC.RECONVERGENT B1 ;  /* 0x0000000000017941 */ /* 0x000fea0003800200 */
.L_x_355:
        /* <DEDUP_REMOVED lines=18> */
.L_x_358:
[----:B------:R-:W-:Y:S05]  /*6fd0*/  BSYNC.RECONVERGENT B1 ;  /* 0x0000000000017941 */ /* 0x000fea0003800200 */
.L_x_357:
        /* <DEDUP_REMOVED lines=18> */
.L_x_360:
[----:B------:R-:W-:Y:S05]  /*7100*/  BSYNC.RECONVERGENT B1 ;  /* 0x0000000000017941 */ /* 0x000fea0003800200 */
.L_x_359:
        /* <DEDUP_REMOVED lines=18> */
.L_x_362:
[----:B------:R-:W-:Y:S05]  /*7230*/  BSYNC.RECONVERGENT B1 ;  /* 0x0000000000017941 */ /* 0x000fea0003800200 */
.L_x_361:
[----:B------:R-:W-:Y:S01]  /*7240*/  DMUL R8, R28, R28 ;  /* 0x0000001c1c087228 */ /* 0x000fe20000000000 */
[----:B------:R-:W-:Y:S01]  /*7250*/  UIADD3 UR4, UPT, UPT, UR4, 0x1, URZ ;  /* 0x0000000104047890 */ /* 0x000fe2000fffe0ff */
[----:B------:R-:W-:Y:S02]  /*7260*/  DFMA R16, R34, UR10, R64 ;  /* 0x0000000a22107c2b */ /* 0x000fe40008000040 */
[----:B------:R-:W-:Y:S01]  /*7270*/  DADD R26, R40, R26 ;  /* 0x00000000281a7229 */ /* 0x000fe2000000001a */
[----:B------:R-:W-:Y:S01]  /*7280*/  UISETP.NE.AND UP0, UPT, UR4, URZ, UPT ;  /* 0x000000ff0400728c */ /* 0x000fe2000bf05270 */
[----:B------:R-:W-:Y:S02]  /*7290*/  DMUL R40, R20, R20 ;  /* 0x0000001414287228 */ /* 0x000fe40000000000 */
[--C-:B------:R-:W-:Y:S02]  /*72a0*/  DFMA R8, -R28, R8, R28.reuse ;  /* 0x000000081c08722b */ /* 0x100fe4000000011c */
[----:B------:R-:W-:-:S02]  /*72b0*/  DADD R28, R98, -R28 ;  /* 0x00000000621c7229 */ /* 0x000fc4000000081c */
[----:B------:R-:W-:Y:S02]  /*72c0*/  DADD R30, R42, R30 ;  /* 0x000000002a1e7229 */ /* 0x000fe4000000001e */
[----:B------:R-:W-:Y:S02]  /*72d0*/  DFMA R40, -R20, R40, R20 ;  /* 0x000000281428722b */ /* 0x000fe40000000114 */
[----:B------:R-:W-:Y:S02]  /*72e0*/  DFMA R8, R96, R8, -R16 ;  /* 0x000000086008722b */ /* 0x000fe40000000810 */
[-C--:B------:R-:W-:Y:S02]  /*72f0*/  DMUL R16, R116, R6.reuse ;  /* 0x0000000674107228 */ /* 0x080fe40000000000 */
[----:B------:R-:W-:Y:S02]  /*7300*/  DMUL R6, R112, R6 ;  /* 0x0000000670067228 */ /* 0x000fe40000000000 */
[----:B------:R-:W-:-:S02]  /*7310*/  DADD R34, R46, R34 ;  /* 0x000000002e227229 */ /* 0x000fc40000000022 */
[----:B------:R-:W-:Y:S02]  /*7320*/  DADD R8, R106, R8 ;  /* 0x000000006a087229 */ /* 0x000fe40000000008 */
[-C--:B------:R-:W-:Y:S02]  /*7330*/  DFMA R16, R118, R120.reuse, R16 ;  /* 0x000000787610722b */ /* 0x080fe40000000010 */
[----:B------:R-:W-:Y:S02]  /*7340*/  DMUL R120, R108, R120 ;  /* 0x000000786c787228 */ /* 0x000fe40000000000 */
[----:B------:R-:W-:Y:S02]  /*7350*/  DFMA R6, R114, R14, R6 ;  /* 0x0000000e7206722b */ /* 0x000fe40000000006 */
[----:B------:R-:W-:Y:S02]  /*7360*/  DADD R24, R38, R24 ;  /* 0x0000000026187229 */ /* 0x000fe40000000018 */
[----:B------:R-:W-:-:S02]  /*7370*/  DFMA R8, R28, R16, R8 ;  /* 0x000000101c08722b */ /* 0x000fc40000000008 */
[----:B------:R-:W-:Y:S02]  /*7380*/  DMUL R16, R22, R22 ;  /* 0x0000001616107228 */ /* 0x000fe40000000000 */
[----:B------:R-:W-:Y:S02]  /*7390*/  DFMA R28, R32, UR10, R62 ;  /* 0x0000000a201c7c2b */ /* 0x000fe4000800003e */
[----:B------:R-:W-:Y:S02]  /*73a0*/  DFMA R14, R110, R14, R120 ;  /* 0x0000000e6e0e722b */ /* 0x000fe40000000078 */
[----:B------:R-:W-:Y:S02]  /*73b0*/  DADD R32, R44, R32 ;  /* 0x000000002c207229 */ /* 0x000fe40000000020 */
[--C-:B------:R-:W-:Y:S02]  /*73c0*/  DFMA R16, -R22, R16, R22.reuse ;  /* 0x000000101610722b */ /* 0x100fe40000000116 */
[----:B------:R-:W-:-:S02]  /*73d0*/  DADD R22, R86, -R22 ;  /* 0x0000000056167229 */ /* 0x000fc40000000816 */
[----:B------:R-:W-:Y:S02]  /*73e0*/  DADD R20, R74, -R20 ;  /* 0x000000004a147229 */ /* 0x000fe40000000814 */
[----:B------:R-:W-:Y:S02]  /*73f0*/  DFMA R30, R30, 2, R54 ;  /* 0x400000001e1e782b */ /* 0x000fe40000000036 */
[----:B------:R-:W-:Y:S02]  /*7400*/  DFMA R16, R84, R16, -R28 ;  /* 0x000000105410722b */ /* 0x000fe4000000081c */
[----:B------:R-:W-:Y:S02]  /*7410*/  DFMA R28, R18, UR10, R60 ;  /* 0x0000000a121c7c2b */ /* 0x000fe4000800003c */
[----:B------:R-:W-:Y:S02]  /*7420*/  DADD R18, R36, R18 ;  /* 0x0000000024127229 */ /* 0x000fe40000000012 */
[----:B------:R-:W-:-:S02]  /*7430*/  DFMA R34, R34, 2, R58 ;  /* 0x400000002222782b */ /* 0x000fc4000000003a */
[----:B------:R-:W-:Y:S02]  /*7440*/  DADD R16, R94, R16 ;  /* 0x000000005e107229 */ /* 0x000fe40000000010 */
[----:B------:R-:W-:Y:S02]  /*7450*/  DFMA R40, R72, R40, -R28 ;  /* 0x000000284828722b */ /* 0x000fe4000000081c */
[----:B------:R-:W-:Y:S02]  /*7460*/  DADD R122, -R28, R122 ;  /* 0x000000001c7a7229 */ /* 0x000fe4000000017a */
[----:B------:R-:W-:Y:S02]  /*7470*/  DFMA R26, R26, 2, R52 ;  /* 0x400000001a1a782b */ /* 0x000fe40000000034 */
[----:B------:R-:W-:Y:S02]  /*7480*/  DFMA R32, R32, 2, R56 ;  /* 0x400000002020782b */ /* 0x000fe40000000038 */
[----:B------:R-:W-:-:S02]  /*7490*/  DADD R40, R82, R40 ;  /* 0x0000000052287229 */ /* 0x000fc40000000028 */
[----:B------:R-:W-:Y:S02]  /*74a0*/  DFMA R18, R18, 2, R48 ;  /* 0x400000001212782b */ /* 0x000fe40000000030 */
[----:B------:R-:W-:Y:S02]  /*74b0*/  DFMA R24, R24, 2, R50 ;  /* 0x400000001818782b */ /* 0x000fe40000000032 */
[----:B------:R-:W-:Y:S02]  /*74c0*/  DFMA R6, R22, R6, R16 ;  /* 0x000000061606722b */ /* 0x000fe40000000010 */
[----:B------:R-:W-:Y:S02]  /*74d0*/  DFMA R14, R20, R14, R40 ;  /* 0x0000000e140e722b */ /* 0x000fe40000000028 */
[----:B------:R-:W-:Y:S02]  /*74e0*/  DFMA R12, R104, R12, R34 ;  /* 0x0000000c680c722b */ /* 0x000fe40000000022 */
[----:B------:R-:W-:-:S02]  /*74f0*/  DFMA R10, R92, R10, R32 ;  /* 0x0000000a5c0a722b */ /* 0x000fc40000000020 */
[----:B------:R-:W-:Y:S02]  /*7500*/  DFMA R18, R80, R122, R18 ;  /* 0x0000007a5012722b */ /* 0x000fe40000000012 */
[----:B------:R-:W-:Y:S02]  /*7510*/  DADD R8, R8, R30 ;  /* 0x0000000008087229 */ /* 0x000fe4000000001e */
[----:B------:R-:W-:Y:S02]  /*7520*/  DADD R6, R6, R26 ;  /* 0x0000000006067229 */ /* 0x000fe4000000001a */
[----:B------:R-:W-:Y:S02]  /*7530*/  DADD R14, R14, R24 ;  /* 0x000000000e0e7229 */ /* 0x000fe40000000018 */
[-C--:B------:R-:W-:Y:S02]  /*7540*/  DFMA R64, R12, R2.reuse, R64 ;  /* 0x000000020c40722b */ /* 0x080fe40000000040 */
[----:B------:R-:W-:-:S02]  /*7550*/  DFMA R62, R10, R2, R62 ;  /* 0x000000020a3e722b */ /* 0x000fc4000000003e */
[-C--:B------:R-:W-:Y:S02]  /*7560*/  DFMA R60, R18, R2.reuse, R60 ;  /* 0x00000002123c722b */ /* 0x080fe4000000003c */
[-C--:B------:R-:W-:Y:S02]  /*7570*/  DFMA R70, R8, R2.reuse, R70 ;  /* 0x000000020846722b */ /* 0x080fe40000000046 */
[-C--:B------:R-:W-:Y:S02]  /*7580*/  DFMA R68, R6, R2.reuse, R68 ;  /* 0x000000020644722b */ /* 0x080fe40000000044 */
[----:B------:R-:W-:Y:S01]  /*7590*/  DFMA R66, R14, R2, R66 ;  /* 0x000000020e42722b */ /* 0x000fe20000000042 */
[----:B------:R-:W-:Y:S10]  /*75a0*/  BRA.U UP0, `(.L_x_363) ;  /* 0xffffff8d00f07547 */ /* 0x000ff4000b83ffff */
[----:B------:R-:W-:Y:S01]  /*75b0*/  IADD3 R0, PT, PT, R4, UR5, RZ ;  /* 0x0000000504007c10 */ /* 0x000fe2000fffe0ff */
[----:B------:R-:W0:Y:S01]  /*75c0*/  LDC.64 R10, c[0x0][0x3b0] ;  /* 0x0000ec00ff0a7b82 */ /* 0x000e220000000a00 */
[----:B------:R-:W-:-:S03]  /*75d0*/  UIADD3 UR6, UPT, UPT, UR5, 0x1, URZ ;  /* 0x0000000105067890 */ /* 0x000fc6000fffe0ff */
[----:B------:R-:W-:-:S04]  /*75e0*/  IMAD R7, R0, 0x3, RZ ;  /* 0x0000000300077824 */ /* 0x000fc800078e02ff */
[----:B------:R-:W1:Y:S01]  /*75f0*/  LDC R0, c[0x0][0x398] ;  /* 0x0000e600ff007b82 */ /* 0x000e620000000800 */
[C---:B------:R-:W-:Y:S02]  /*7600*/  VIADD R9, R7.reuse, 0x1 ;  /* 0x0000000107097836 */ /* 0x040fe40000000000 */
[C---:B------:R-:W-:Y:S02]  /*7610*/  VIADD R5, R7.reuse, 0x2 ;  /* 0x0000000207057836 */ /* 0x040fe40000000000 */
[----:B0-----:R-:W-:-:S04]  /*7620*/  IMAD.WIDE.U32 R6, R7, 0x8, R10 ;  /* 0x0000000807067825 */ /* 0x001fc800078e000a */
[--C-:B------:R-:W-:Y:S01]  /*7630*/  IMAD.WIDE.U32 R8, R9, 0x8, R10.reuse ;  /* 0x0000000809087825 */ /* 0x100fe200078e000a */
[----:B------:R0:W-:Y:S01]  /*7640*/  STG.E.64 desc[UR8][R6.64], R70 ;  /* 0x0000004606007986 */ /* 0x0001e2000c101b08 */
[----:B-1----:R-:W-:Y:S02]  /*7650*/  ISETP.NE.AND P0, PT, R0, UR6, PT ;  /* 0x0000000600007c0c */ /* 0x002fe4000bf05270 */
[----:B------:R-:W-:Y:S01]  /*7660*/  IMAD.WIDE.U32 R10, R5, 0x8, R10 ;  /* 0x00000008050a7825 */ /* 0x000fe200078e000a */
[----:B------:R0:W-:Y:S04]  /*7670*/  STG.E.64 desc[UR8][R8.64], R68 ;  /* 0x0000004408007986 */ /* 0x0001e8000c101b08 */
[----:B------:R0:W-:Y:S06]  /*7680*/  STG.E.64 desc[UR8][R10.64], R66 ;  /* 0x000000420a007986 */ /* 0x0001ec000c101b08 */
[----:B------:R-:W-:Y:S05]  /*7690*/  @!P0 EXIT ;  /* 0x000000000000894d */ /* 0x000fea0003800000 */
[----:B------:R-:W-:Y:S01]  /*76a0*/  UMOV UR5, UR6 ;  /* 0x0000000600057c82 */ /* 0x000fe20008000000 */
[----:B------:R-:W-:Y:S05]  /*76b0*/  BRA `(.L_x_364) ;  /* 0xffffff8c00a07947 */ /* 0x000fea000383ffff */
.L_x_265:
[----:B------:R-:W-:Y:S01]  /*76c0*/  VIADD R0, R15, 0xfffffffe ;  /* 0xfffffffe0f007836 */ /* 0x000fe20000000000 */
[----:B------:R-:W-:-:S04]  /*76d0*/  UMOV UR4, 0x1 ;  /* 0x0000000100047882 */ /* 0x000fc80000000000 */
[----:B------:R-:W-:Y:S02]  /*76e0*/  ISETP.GE.U32.AND P0, PT, R0, 0x7, PT ;  /* 0x000000070000780c */ /* 0x000fe40003f06070 */
[----:B------:R-:W-:-:S04]  /*76f0*/  IADD3 R0, PT, PT, R15, -0x1, RZ ;  /* 0xffffffff0f007810 */ /* 0x000fc80007ffe0ff */
[----:B------:R-:W-:-:S07]  /*7700*/  LOP3.LUT R20, R0, 0x7, RZ, 0xc0, !PT ;  /* 0x0000000700147812 */ /* 0x000fce00078ec0ff */
[----:B------:R-:W-:Y:S05]  /*7710*/  @!P0 BRA `(.L_x_365) ;  /* 0x0000000400488947 */ /* 0x000fea0003800000 */
[----:B------:R-:W-:Y:S01]  /*7720*/  LOP3.LUT R5, R0, 0xfffffff8, RZ, 0xc0, !PT ;  /* 0xfffffff800057812 */ /* 0x000fe200078ec0ff */
[----:B------:R-:W-:Y:S01]  /*7730*/  IMAD.MOV.U32 R21, RZ, RZ, 0x3 ;  /* 0x00000003ff157424 */ /* 0x000fe200078e00ff */
[----:B------:R-:W-:-:S03]  /*7740*/  UMOV UR4, URZ ;  /* 0x000000ff00047c82 */ /* 0x000fc60008000000 */
[----:B------:R-:W-:Y:S02]  /*7750*/  IMAD R21, R4, R21, 0xd ;  /* 0x0000000d04157424 */ /* 0x000fe400078e0215 */
[----:B------:R-:W-:-:S07]  /*7760*/  IMAD.MOV R5, RZ, RZ, -R5 ;  /* 0x000000ffff057224 */ /* 0x000fce00078e0a05 */
.L_x_366:
[C---:B-1----:R-:W-:Y:S01]  /*7770*/  VIADD R7, R21.reuse, 0xfffffff6 ;  /* 0xfffffff615077836 */ /* 0x042fe20000000000 */
[C---:B------:R-:W-:Y:S01]  /*7780*/  IADD3 R9, PT, PT, R21.reuse, -0x9, RZ ;  /* 0xfffffff715097810 */ /* 0x040fe20007ffe0ff */
[C---:B------:R-:W-:Y:S01]  /*7790*/  VIADD R11, R21.reuse, 0xfffffff8 ;  /* 0xfffffff8150b7836 */ /* 0x040fe20000000000 */
[----:B------:R-:W-:Y:S01]  /*77a0*/  IADD3 R17, PT, PT, R21, -0x5, RZ ;  /* 0xfffffffb15117810 */ /* 0x000fe20007ffe0ff */
[----:B------:R-:W-:Y:S01]  /*77b0*/  IMAD.WIDE.U32 R6, R7, 0x8, R2 ;  /* 0x0000000807067825 */ /* 0x000fe200078e0002 */
[C---:B------:R-:W-:Y:S01]  /*77c0*/  IADD3 R27, PT, PT, R21.reuse, 0x8, RZ ;  /* 0x00000008151b7810 */ /* 0x040fe20007ffe0ff */
[----:B------:R-:W-:Y:S02]  /*77d0*/  UIADD3 UR4, UPT, UPT, UR4, 0x8, URZ ;  /* 0x0000000804047890 */ /* 0x000fe4000fffe0ff */
[C---:B------:R-:W-:Y:S01]  /*77e0*/  VIADD R13, R21.reuse, 0xfffffff9 ;  /* 0xfffffff9150d7836 */ /* 0x040fe20000000000 */
[----:B------:R0:W-:Y:S01]  /*77f0*/  STG.E.64 desc[UR8][R6.64], R70 ;  /* 0x0000004606007986 */ /* 0x0001e2000c101b08 */
[----:B------:R-:W-:-:S02]  /*7800*/  VIADD R19, R21, 0xfffffffc ;  /* 0xfffffffc15137836 */ /* 0x000fc40000000000 */
[----:B------:R-:W-:-:S04]  /*7810*/  IMAD.WIDE.U32 R8, R9, 0x8, R2 ;  /* 0x0000000809087825 */ /* 0x000fc800078e0002 */
[--C-:B------:R-:W-:Y:S01]  /*7820*/  IMAD.WIDE.U32 R10, R11, 0x8, R2.reuse ;  /* 0x000000080b0a7825 */ /* 0x100fe200078e0002 */
[----:B------:R1:W-:Y:S03]  /*7830*/  STG.E.64 desc[UR8][R8.64], R68 ;  /* 0x0000004408007986 */ /* 0x0003e6000c101b08 */
[----:B------:R-:W-:Y:S01]  /*7840*/  VIADD R15, R21, 0xfffffffa ;  /* 0xfffffffa150f7836 */ /* 0x000fe20000000000 */
[----:B------:R-:W-:Y:S01]  /*7850*/  STG.E.64 desc[UR8][R10.64], R66 ;  /* 0x000000420a007986 */ /* 0x000fe2000c101b08 */
[----:B------:R-:W-:-:S04]  /*7860*/  IMAD.WIDE.U32 R12, R13, 0x8, R2 ;  /* 0x000000080d0c7825 */ /* 0x000fc800078e0002 */
[--C-:B0-----:R-:W-:Y:S01]  /*7870*/  IMAD.WIDE.U32 R6, R19, 0x8, R2.reuse ;  /* 0x0000000813067825 */ /* 0x101fe200078e0002 */
[C---:B------:R-:W-:Y:S01]  /*7880*/  IADD3 R19, PT, PT, R21.reuse, -0x1, RZ ;  /* 0xffffffff15137810 */ /* 0x040fe20007ffe0ff */
[----:B------:R0:W-:Y:S02]  /*7890*/  STG.E.64 desc[UR8][R12.64], R70 ;  /* 0x000000460c007986 */ /* 0x0001e4000c101b08 */
[----:B------:R-:W-:Y:S02]  /*78a0*/  VIADD R23, R21, 0xfffffffd ;  /* 0xfffffffd15177836 */ /* 0x000fe40000000000 */
[----:B------:R-:W-:-:S04]  /*78b0*/  IMAD.WIDE.U32 R14, R15, 0x8, R2 ;  /* 0x000000080f0e7825 */ /* 0x000fc800078e0002 */
[----:B------:R-:W-:Y:S01]  /*78c0*/  VIADD R25, R21, 0xfffffffe ;  /* 0xfffffffe15197836 */ /* 0x000fe20000000000 */
[----:B------:R2:W-:Y:S01]  /*78d0*/  STG.E.64 desc[UR8][R14.64], R68 ;  /* 0x000000440e007986 */ /* 0x0005e2000c101b08 */
[----:B------:R-:W-:-:S04]  /*78e0*/  IMAD.WIDE.U32 R16, R17, 0x8, R2 ;  /* 0x0000000811107825 */ /* 0x000fc800078e0002 */
[--C-:B-1----:R-:W-:Y:S01]  /*78f0*/  IMAD.WIDE.U32 R8, R23, 0x8, R2.reuse ;  /* 0x0000000817087825 */ /* 0x102fe200078e0002 */
[----:B------:R1:W-:Y:S03]  /*7900*/  STG.E.64 desc[UR8][R16.64], R66 ;  /* 0x0000004210007986 */ /* 0x0003e6000c101b08 */
[----:B------:R-:W-:Y:S01]  /*7910*/  VIADD R23, R21, 0x1 ;  /* 0x0000000115177836 */ /* 0x000fe20000000000 */
[----:B------:R-:W-:Y:S01]  /*7920*/  STG.E.64 desc[UR8][R6.64], R70 ;  /* 0x0000004606007986 */ /* 0x000fe2000c101b08 */
[----:B0-----:R-:W-:-:S03]  /*7930*/  IMAD.WIDE.U32 R12, R19, 0x8, R2 ;  /* 0x00000008130c7825 */ /* 0x001fc600078e0002 */
[----:B------:R0:W-:Y:S01]  /*7940*/  STG.E.64 desc[UR8][R8.64], R68 ;  /* 0x0000004408007986 */ /* 0x0001e2000c101b08 */
[----:B------:R-:W-:-:S04]  /*7950*/  IMAD.WIDE.U32 R10, R25, 0x8, R2 ;  /* 0x00000008190a7825 */ /* 0x000fc800078e0002 */
[C---:B------:R-:W-:Y:S01]  /*7960*/  VIADD R19, R21.reuse, 0x2 ;  /* 0x0000000215137836 */ /* 0x040fe20000000000 */
[----:B------:R3:W-:Y:S01]  /*7970*/  STG.E.64 desc[UR8][R10.64], R66 ;  /* 0x000000420a007986 */ /* 0x0007e2000c101b08 */
[C---:B------:R-:W-:Y:S02]  /*7980*/  VIADD R25, R21.reuse, 0x3 ;  /* 0x0000000315197836 */ /* 0x040fe40000000000 */
[--C-:B--2---:R-:W-:Y:S01]  /*7990*/  IMAD.WIDE.U32 R14, R21, 0x8, R2.reuse ;  /* 0x00000008150e7825 */ /* 0x104fe200078e0002 */
[----:B------:R2:W-:Y:S03]  /*79a0*/  STG.E.64 desc[UR8][R12.64], R70 ;  /* 0x000000460c007986 */ /* 0x0005e6000c101b08 */
[--C-:B-1----:R-:W-:Y:S01]  /*79b0*/  IMAD.WIDE.U32 R16, R23, 0x8, R2.reuse ;  /* 0x0000000817107825 */ /* 0x102fe200078e0002 */
[----:B0-----:R-:W-:Y:S01]  /*79c0*/  IADD3 R9, PT, PT, R21, 0x4, RZ ;  /* 0x0000000415097810 */ /* 0x001fe20007ffe0ff */
[----:B------:R-:W-:Y:S02]  /*79d0*/  STG.E.64 desc[UR8][R14.64], R68 ;  /* 0x000000440e007986 */ /* 0x000fe4000c101b08 */
[----:B------:R-:W-:-:S02]  /*79e0*/  IMAD.WIDE.U32 R18, R19, 0x8, R2 ;  /* 0x0000000813127825 */ /* 0x000fc400078e0002 */
[----:B------:R-:W-:Y:S02]  /*79f0*/  STG.E.64 desc[UR8][R16.64], R66 ;  /* 0x0000004210007986 */ /* 0x000fe4000c101b08 */
[----:B------:R-:W-:Y:S02]  /*7a00*/  IMAD.WIDE.U32 R6, R25, 0x8, R2 ;  /* 0x0000000819067825 */ /* 0x000fe400078e0002 */
[----:B------:R-:W-:Y:S02]  /*7a10*/  STG.E.64 desc[UR8][R18.64], R70 ;  /* 0x0000004612007986 */ /* 0x000fe4000c101b08 */
[C---:B---3--:R-:W-:Y:S02]  /*7a20*/  VIADD R11, R21.reuse, 0x5 ;  /* 0x00000005150b7836 */ /* 0x048fe40000000000 */
[C---:B------:R-:W-:Y:S01]  /*7a30*/  VIADD R23, R21.reuse, 0x6 ;  /* 0x0000000615177836 */ /* 0x040fe20000000000 */
[----:B------:R0:W-:Y:S01]  /*7a40*/  STG.E.64 desc[UR8][R6.64], R68 ;  /* 0x0000004406007986 */ /* 0x0001e2000c101b08 */
[----:B------:R-:W-:-:S02]  /*7a50*/  VIADD R25, R21, 0x7 ;  /* 0x0000000715197836 */ /* 0x000fc40000000000 */
[----:B------:R-:W-:-:S04]  /*7a60*/  IMAD.WIDE.U32 R8, R9, 0x8, R2 ;  /* 0x0000000809087825 */ /* 0x000fc800078e0002 */
[--C-:B------:R-:W-:Y:S01]  /*7a70*/  IMAD.WIDE.U32 R10, R11, 0x8, R2.reuse ;  /* 0x000000080b0a7825 */ /* 0x100fe200078e0002 */
[----:B------:R1:W-:Y:S03]  /*7a80*/  STG.E.64 desc[UR8][R8.64], R66 ;  /* 0x0000004208007986 */ /* 0x0003e6000c101b08 */
[--C-:B--2---:R-:W-:Y:S01]  /*7a90*/  IMAD.WIDE.U32 R12, R23, 0x8, R2.reuse ;  /* 0x00000008170c7825 */ /* 0x104fe200078e0002 */
[----:B------:R2:W-:Y:S03]  /*7aa0*/  STG.E.64 desc[UR8][R10.64], R70 ;  /* 0x000000460a007986 */ /* 0x0005e6000c101b08 */
[----:B0-----:R-:W-:Y:S01]  /*7ab0*/  VIADD R7, R21, 0x9 ;  /* 0x0000000915077836 */ /* 0x001fe20000000000 */
[----:B------:R0:W-:Y:S01]  /*7ac0*/  STG.E.64 desc[UR8][R12.64], R68 ;  /* 0x000000440c007986 */ /* 0x0001e2000c101b08 */
[----:B------:R-:W-:-:S04]  /*7ad0*/  IMAD.WIDE.U32 R14, R25, 0x8, R2 ;  /* 0x00000008190e7825 */ /* 0x000fc800078e0002 */
[--C-:B------:R-:W-:Y:S01]  /*7ae0*/  IMAD.WIDE.U32 R16, R27, 0x8, R2.reuse ;  /* 0x000000081b107825 */ /* 0x100fe200078e0002 */
[C---:B------:R-:W-:Y:S01]  /*7af0*/  IADD3 R27, PT, PT, R21.reuse, 0xc, RZ ;  /* 0x0000000c151b7810 */ /* 0x040fe20007ffe0ff */
[----:B------:R3:W-:Y:S02]  /*7b00*/  STG.E.64 desc[UR8][R14.64], R66 ;  /* 0x000000420e007986 */ /* 0x0007e4000c101b08 */
[C---:B------:R-:W-:Y:S02]  /*7b10*/  VIADD R23, R21.reuse, 0xa ;  /* 0x0000000a15177836 */ /* 0x040fe40000000000 */
[C---:B------:R-:W-:Y:S01]  /*7b20*/  VIADD R25, R21.reuse, 0xb ;  /* 0x0000000b15197836 */ /* 0x040fe20000000000 */
[----:B------:R3:W-:Y:S01]  /*7b30*/  STG.E.64 desc[UR8][R16.64], R70 ;  /* 0x0000004610007986 */ /* 0x0007e2000c101b08 */
[----:B------:R-:W-:Y:S02]  /*7b40*/  VIADD R19, R21, 0xd ;  /* 0x0000000d15137836 */ /* 0x000fe40000000000 */
[----:B------:R-:W-:-:S04]  /*7b50*/  IMAD.WIDE.U32 R6, R7, 0x8, R2 ;  /* 0x0000000807067825 */ /* 0x000fc800078e0002 */
[--C-:B-1----:R-:W-:Y:S01]  /*7b60*/  IMAD.WIDE.U32 R8, R23, 0x8, R2.reuse ;  /* 0x0000000817087825 */ /* 0x102fe200078e0002 */
[----:B------:R3:W-:Y:S03]  /*7b70*/  STG.E.64 desc[UR8][R6.64], R68 ;  /* 0x0000004406007986 */ /* 0x0007e6000c101b08 */
[--C-:B--2---:R-:W-:Y:S01]  /*7b80*/  IMAD.WIDE.U32 R10, R25, 0x8, R2.reuse ;  /* 0x00000008190a7825 */ /* 0x104fe200078e0002 */
[----:B------:R3:W-:Y:S03]  /*7b90*/  STG.E.64 desc[UR8][R8.64], R66 ;  /* 0x0000004208007986 */ /* 0x0007e6000c101b08 */
[--C-:B0-----:R-:W-:Y:S01]  /*7ba0*/  IMAD.WIDE.U32 R12, R27, 0x8, R2.reuse ;  /* 0x000000081b0c7825 */ /* 0x101fe200078e0002 */
[----:B------:R3:W-:Y:S03]  /*7bb0*/  STG.E.64 desc[UR8][R10.64], R70 ;  /* 0x000000460a007986 */ /* 0x0007e6000c101b08 */
[----:B------:R-:W-:Y:S01]  /*7bc0*/  IMAD.WIDE.U32 R18, R19, 0x8, R2 ;  /* 0x0000000813127825 */ /* 0x000fe200078e0002 */
[----:B------:R3:W-:Y:S03]  /*7bd0*/  STG.E.64 desc[UR8][R12.64], R68 ;  /* 0x000000440c007986 */ /* 0x0007e6000c101b08 */
[----:B------:R-:W-:Y:S01]  /*7be0*/  VIADD R5, R5, 0x8 ;  /* 0x0000000805057836 */ /* 0x000fe20000000000 */
[----:B------:R3:W-:Y:S01]  /*7bf0*/  STG.E.64 desc[UR8][R18.64], R66 ;  /* 0x0000004212007986 */ /* 0x0007e2000c101b08 */
[----:B------:R-:W-:-:S03]  /*7c00*/  VIADD R21, R21, 0x18 ;  /* 0x0000001815157836 */ /* 0x000fc60000000000 */
[----:B------:R-:W-:-:S13]  /*7c10*/  ISETP.NE.AND P0, PT, R5, RZ, PT ;  /* 0x000000ff0500720c */ /* 0x000fda0003f05270 */
[----:B---3--:R-:W-:Y:S05]  /*7c20*/  @P0 BRA `(.L_x_366) ;  /* 0xfffffff800d00947 */ /* 0x008fea000383ffff */
[----:B------:R-:W-:-:S12]  /*7c30*/  UIADD3 UR4, UPT, UPT, UR4, 0x1, URZ ;  /* 0x0000000104047890 */ /* 0x000fd8000fffe0ff */
.L_x_365:
[----:B------:R-:W-:-:S13]  /*7c40*/  ISETP.NE.AND P0, PT, R20, RZ, PT ;  /* 0x000000ff1400720c */ /* 0x000fda0003f05270 */
[----:B------:R-:W-:Y:S05]  /*7c50*/  @!P0 EXIT ;  /* 0x000000000000894d */ /* 0x000fea0003800000 */
[----:B------:R-:W-:Y:S02]  /*7c60*/  ISETP.GE.U32.AND P0, PT, R20, 0x4, PT ;  /* 0x000000041400780c */ /* 0x000fe40003f06070 */
[----:B------:R-:W-:-:S04]  /*7c70*/  LOP3.LUT R22, R0, 0x3, RZ, 0xc0, !PT ;  /* 0x0000000300167812 */ /* 0x000fc800078ec0ff */
[----:B------:R-:W-:-:S07]  /*7c80*/  ISETP.NE.AND P1, PT, R22, RZ, PT ;  /* 0x000000ff1600720c */ /* 0x000fce0003f25270 */
[----:B------:R-:W-:Y:S06]  /*7c90*/  @!P0 BRA `(.L_x_367) ;  /* 0x0000000000988947 */ /* 0x000fec0003800000 */
[----:B------:R-:W-:Y:S01]  /*7ca0*/  IADD3 R5, PT, PT, R4, UR4, RZ ;  /* 0x0000000404057c10 */ /* 0x000fe2000fffe0ff */
[----:B------:R-:W-:-:S04]  /*7cb0*/  UIADD3 UR4, UPT, UPT, UR4, 0x4, URZ ;  /* 0x0000000404047890 */ /* 0x000fc8000fffe0ff */
[----:B------:R-:W-:-:S04]  /*7cc0*/  IMAD R5, R5, 0x3, RZ ;  /* 0x0000000305057824 */ /* 0x000fc800078e02ff */
[C---:B-1----:R-:W-:Y:S01]  /*7cd0*/  VIADD R9, R5.reuse, 0x1 ;  /* 0x0000000105097836 */ /* 0x042fe20000000000 */
[C---:B------:R-:W-:Y:S01]  /*7ce0*/  IADD3 R15, PT, PT, R5.reuse, 0x4, RZ ;  /* 0x00000004050f7810 */ /* 0x040fe20007ffe0ff */
[----:B------:R-:W-:-:S04]  /*7cf0*/  IMAD.WIDE.U32 R6, R5, 0x8, R2 ;  /* 0x0000000805067825 */ /* 0x000fc800078e0002 */
[----:B------:R-:W-:Y:S01]  /*7d00*/  IMAD.WIDE.U32 R8, R9, 0x8, R2 ;  /* 0x0000000809087825 */ /* 0x000fe200078e0002 */
[----:B------:R0:W-:Y:S03]  /*7d10*/  STG.E.64 desc[UR8][R6.64], R70 ;  /* 0x0000004606007986 */ /* 0x0001e6000c101b08 */
[C---:B------:R-:W-:Y:S01]  /*7d20*/  VIADD R11, R5.reuse, 0x2 ;  /* 0x00000002050b7836 */ /* 0x040fe20000000000 */
[----:B------:R1:W-:Y:S01]  /*7d30*/  STG.E.64 desc[UR8][R8.64], R68 ;  /* 0x0000004408007986 */ /* 0x0003e2000c101b08 */
[C---:B------:R-:W-:Y:S02]  /*7d40*/  VIADD R19, R5.reuse, 0x6 ;  /* 0x0000000605137836 */ /* 0x040fe40000000000 */
[C---:B------:R-:W-:Y:S02]  /*7d50*/  VIADD R13, R5.reuse, 0x3 ;  /* 0x00000003050d7836 */ /* 0x040fe40000000000 */
[----:B------:R-:W-:-:S02]  /*7d60*/  VIADD R17, R5, 0x5 ;  /* 0x0000000505117836 */ /* 0x000fc40000000000 */
[----:B------:R-:W-:-:S04]  /*7d70*/  IMAD.WIDE.U32 R10, R11, 0x8, R2 ;  /* 0x000000080b0a7825 */ /* 0x000fc800078e0002 */
[--C-:B0-----:R-:W-:Y:S01]  /*7d80*/  IMAD.WIDE.U32 R6, R19, 0x8, R2.reuse ;  /* 0x0000000813067825 */ /* 0x101fe200078e0002 */
[----:B------:R-:W-:Y:S01]  /*7d90*/  IADD3 R19, PT, PT, R5, 0x8, RZ ;  /* 0x0000000805137810 */ /* 0x000fe20007ffe0ff */
[----:B------:R0:W-:Y:S02]  /*7da0*/  STG.E.64 desc[UR8][R10.64], R66 ;  /* 0x000000420a007986 */ /* 0x0001e4000c101b08 */
[----:B------:R-:W-:-:S04]  /*7db0*/  IMAD.WIDE.U32 R12, R13, 0x8, R2 ;  /* 0x000000080d0c7825 */ /* 0x000fc800078e0002 */
[----:B-1----:R-:W-:Y:S01]  /*7dc0*/  VIADD R9, R5, 0x7 ;  /* 0x0000000705097836 */ /* 0x002fe20000000000 */
[----:B------:R1:W-:Y:S01]  /*7dd0*/  STG.E.64 desc[UR8][R12.64], R70 ;  /* 0x000000460c007986 */ /* 0x0003e2000c101b08 */
[----:B------:R-:W-:-:S04]  /*7de0*/  IMAD.WIDE.U32 R14, R15, 0x8, R2 ;  /* 0x000000080f0e7825 */ /* 0x000fc800078e0002 */
[--C-:B------:R-:W-:Y:S01]  /*7df0*/  IMAD.WIDE.U32 R16, R17, 0x8, R2.reuse ;  /* 0x0000000811107825 */ /* 0x100fe200078e0002 */
[----:B------:R2:W-:Y:S03]  /*7e00*/  STG.E.64 desc[UR8][R14.64], R68 ;  /* 0x000000440e007986 */ /* 0x0005e6000c101b08 */
[C---:B------:R-:W-:Y:S01]  /*7e10*/  VIADD R21, R5.reuse, 0x9 ;  /* 0x0000000905157836 */ /* 0x040fe20000000000 */
[----:B------:R3:W-:Y:S01]  /*7e20*/  STG.E.64 desc[UR8][R16.64], R66 ;  /* 0x0000004210007986 */ /* 0x0007e2000c101b08 */
[C---:B------:R-:W-:Y:S02]  /*7e30*/  VIADD R23, R5.reuse, 0xa ;  /* 0x0000000a05177836 */ /* 0x040fe40000000000 */
[----:B------:R-:W-:Y:S01]  /*7e40*/  VIADD R5, R5, 0xb ;  /* 0x0000000b05057836 */ /* 0x000fe20000000000 */
[----:B------:R3:W-:Y:S01]  /*7e50*/  STG.E.64 desc[UR8][R6.64], R70 ;  /* 0x0000004606007986 */ /* 0x0007e2000c101b08 */
[----:B------:R-:W-:-:S04]  /*7e60*/  IMAD.WIDE.U32 R8, R9, 0x8, R2 ;  /* 0x0000000809087825 */ /* 0x000fc800078e0002 */
[--C-:B0-----:R-:W-:Y:S01]  /*7e70*/  IMAD.WIDE.U32 R10, R19, 0x8, R2.reuse ;  /* 0x00000008130a7825 */ /* 0x101fe200078e0002 */
[----:B------:R3:W-:Y:S03]  /*7e80*/  STG.E.64 desc[UR8][R8.64], R68 ;  /* 0x0000004408007986 */ /* 0x0007e6000c101b08 */
[--C-:B-1----:R-:W-:Y:S01]  /*7e90*/  IMAD.WIDE.U32 R12, R21, 0x8, R2.reuse ;  /* 0x00000008150c7825 */ /* 0x102fe200078e0002 */
[----:B------:R3:W-:Y:S03]  /*7ea0*/  STG.E.64 desc[UR8][R10.64], R66 ;  /* 0x000000420a007986 */ /* 0x0007e6000c101b08 */
[--C-:B--2---:R-:W-:Y:S01]  /*7eb0*/  IMAD.WIDE.U32 R14, R23, 0x8, R2.reuse ;  /* 0x00000008170e7825 */ /* 0x104fe200078e0002 */
[----:B------:R3:W-:Y:S03]  /*7ec0*/  STG.E.64 desc[UR8][R12.64], R70 ;  /* 0x000000460c007986 */ /* 0x0007e6000c101b08 */
[----:B------:R-:W-:Y:S01]  /*7ed0*/  IMAD.WIDE.U32 R18, R5, 0x8, R2 ;  /* 0x0000000805127825 */ /* 0x000fe200078e0002 */
[----:B------:R3:W-:Y:S04]  /*7ee0*/  STG.E.64 desc[UR8][R14.64], R68 ;  /* 0x000000440e007986 */ /* 0x0007e8000c101b08 */
[----:B------:R3:W-:Y:S02]  /*7ef0*/  STG.E.64 desc[UR8][R18.64], R66 ;  /* 0x0000004212007986 */ /* 0x0007e4000c101b08 */
.L_x_367:
[----:B------:R-:W-:Y:S05]  /*7f00*/  @!P1 EXIT ;  /* 0x000000000000994d */ /* 0x000fea0003800000 */
[----:B------:R-:W-:Y:S02]  /*7f10*/  ISETP.NE.AND P0, PT, R22, 0x1, PT ;  /* 0x000000011600780c */ /* 0x000fe40003f05270 */
[----:B------:R-:W-:-:S04]  /*7f20*/  LOP3.LUT R0, R0, 0x1, RZ, 0xc0, !PT ;  /* 0x0000000100007812 */ /* 0x000fc800078ec0ff */
[----:B------:R-:W-:-:S07]  /*7f30*/  ISETP.NE.U32.AND P1, PT, R0, 0x1, PT ;  /* 0x000000010000780c */ /* 0x000fce0003f25070 */
[----:B------:R-:W-:Y:S06]  /*7f40*/  @!P0 BRA `(.L_x_368) ;  /* 0x0000000000508947 */ /* 0x000fec0003800000 */
[----:B------:R-:W-:Y:S01]  /*7f50*/  IADD3 R0, PT, PT, R4, UR4, RZ ;  /* 0x0000000404007c10 */ /* 0x000fe2000fffe0ff */
[----:B------:R-:W-:-:S04]  /*7f60*/  UIADD3 UR4, UPT, UPT, UR4, 0x2, URZ ;  /* 0x0000000204047890 */ /* 0x000fc8000fffe0ff */
[----:B------:R-:W-:-:S04]  /*7f70*/  IMAD R5, R0, 0x3, RZ ;  /* 0x0000000300057824 */ /* 0x000fc800078e02ff */
[C---:B-1-3--:R-:W-:Y:S01]  /*7f80*/  VIADD R9, R5.reuse, 0x1 ;  /* 0x0000000105097836 */ /* 0x04afe20000000000 */
[C---:B------:R-:W-:Y:S01]  /*7f90*/  IADD3 R15, PT, PT, R5.reuse, 0x4, RZ ;  /* 0x00000004050f7810 */ /* 0x040fe20007ffe0ff */
[C---:B------:R-:W-:Y:S02]  /*7fa0*/  VIADD R11, R5.reuse, 0x2 ;  /* 0x00000002050b7836 */ /* 0x040fe40000000000 */
[C---:B------:R-:W-:Y:S02]  /*7fb0*/  VIADD R13, R5.reuse, 0x3 ;  /* 0x00000003050d7836 */ /* 0x040fe40000000000 */
[----:B------:R-:W-:-:S04]  /*7fc0*/  IMAD.WIDE.U32 R6, R5, 0x8, R2 ;  /* 0x0000000805067825 */ /* 0x000fc800078e0002 */
[----:B------:R-:W-:Y:S01]  /*7fd0*/  VIADD R17, R5, 0x5 ;  /* 0x0000000505117836 */ /* 0x000fe20000000000 */
[----:B------:R0:W-:Y:S01]  /*7fe0*/  STG.E.64 desc[UR8][R6.64], R70 ;  /* 0x0000004606007986 */ /* 0x0001e2000c101b08 */
[----:B------:R-:W-:-:S04]  /*7ff0*/  IMAD.WIDE.U32 R8, R9, 0x8, R2 ;  /* 0x0000000809087825 */ /* 0x000fc800078e0002 */
[--C-:B------:R-:W-:Y:S01]  /*8000*/  IMAD.WIDE.U32 R10, R11, 0x8, R2.reuse ;  /* 0x000000080b0a7825 */ /* 0x100fe200078e0002 */
[----:B------:R0:W-:Y:S03]  /*8010*/  STG.E.64 desc[UR8][R8.64], R68 ;  /* 0x0000004408007986 */ /* 0x0001e6000c101b08 */
[--C-:B------:R-:W-:Y:S01]  /*8020*/  IMAD.WIDE.U32 R12, R13, 0x8, R2.reuse ;  /* 0x000000080d0c7825 */ /* 0x100fe200078e0002 */
[----:B------:R0:W-:Y:S03]  /*8030*/  STG.E.64 desc[UR8][R10.64], R66 ;  /* 0x000000420a007986 */ /* 0x0001e6000c101b08 */
[--C-:B------:R-:W-:Y:S01]  /*8040*/  IMAD.WIDE.U32 R14, R15, 0x8, R2.reuse ;  /* 0x000000080f0e7825 */ /* 0x100fe200078e0002 */
[----:B------:R0:W-:Y:S03]  /*8050*/  STG.E.64 desc[UR8][R12.64], R70 ;  /* 0x000000460c007986 */ /* 0x0001e6000c101b08 */
[----:B------:R-:W-:Y:S01]  /*8060*/  IMAD.WIDE.U32 R16, R17, 0x8, R2 ;  /* 0x0000000811107825 */ /* 0x000fe200078e0002 */
[----:B------:R0:W-:Y:S04]  /*8070*/  STG.E.64 desc[UR8][R14.64], R68 ;  /* 0x000000440e007986 */ /* 0x0001e8000c101b08 */
[----:B------:R0:W-:Y:S02]  /*8080*/  STG.E.64 desc[UR8][R16.64], R66 ;  /* 0x0000004210007986 */ /* 0x0001e4000c101b08 */
.L_x_368:
[----:B------:R-:W-:Y:S05]  /*8090*/  @P1 EXIT ;  /* 0x000000000000194d */ /* 0x000fea0003800000 */
[----:B------:R-:W-:-:S04]  /*80a0*/  VIADD R4, R4, UR4 ;  /* 0x0000000404047c36 */ /* 0x000fc80008000000 */
[----:B------:R-:W-:-:S04]  /*80b0*/  IMAD R5, R4, 0x3, RZ ;  /* 0x0000000304057824 */ /* 0x000fc800078e02ff */
[C---:B01-3--:R-:W-:Y:S01]  /*80c0*/  VIADD R7, R5.reuse, 0x1 ;  /* 0x0000000105077836 */ /* 0x04bfe20000000000 */
[C---:B------:R-:W-:Y:S01]  /*80d0*/  IADD3 R9, PT, PT, R5.reuse, 0x2, RZ ;  /* 0x0000000205097810 */ /* 0x040fe20007ffe0ff */
[----:B------:R-:W-:-:S04]  /*80e0*/  IMAD.WIDE.U32 R4, R5, 0x8, R2 ;  /* 0x0000000805047825 */ /* 0x000fc800078e0002 */
[--C-:B------:R-:W-:Y:S01]  /*80f0*/  IMAD.WIDE.U32 R6, R7, 0x8, R2.reuse ;  /* 0x0000000807067825 */ /* 0x100fe200078e0002 */
[----:B------:R-:W-:Y:S03]  /*8100*/  STG.E.64 desc[UR8][R4.64], R70 ;  /* 0x0000004604007986 */ /* 0x000fe6000c101b08 */
[----:B------:R-:W-:Y:S01]  /*8110*/  IMAD.WIDE.U32 R2, R9, 0x8, R2 ;  /* 0x0000000809027825 */ /* 0x000fe200078e0002 */
[----:B------:R-:W-:Y:S04]  /*8120*/  STG.E.64 desc[UR8][R6.64], R68 ;  /* 0x0000004406007986 */ /* 0x000fe8000c101b08 */
[----:B------:R-:W-:Y:S01]  /*8130*/  STG.E.64 desc[UR8][R2.64], R66 ;  /* 0x0000004202007986 */ /* 0x000fe2000c101b08 */
[----:B------:R-:W-:Y:S05]  /*8140*/  EXIT ;  /* 0x000000000000794d */ /* 0x000fea0003800000 */
        .weak           $__internal_4_$__cuda_sm20_dblrcp_rn_slowpath_v3
        .type           $__internal_4_$__cuda_sm20_dblrcp_rn_slowpath_v3,@function
        .size           $__internal_4_$__cuda_sm20_dblrcp_rn_slowpath_v3,($__internal_5_$__cuda_sm20_div_rn_f64_full - $__internal_4_$__cuda_sm20_dblrcp_rn_slowpath_v3)
$__internal_4_$__cuda_sm20_dblrcp_rn_slowpath_v3:
[----:B------:R-:W-:Y:S01]  /*8150*/  IMAD.MOV.U32 R124, RZ, RZ, R123 ;  /* 0x000000ffff7c7224 */ /* 0x000fe200078e007b */
[----:B------:R-:W-:Y:S01]  /*8160*/  BSSY.RECONVERGENT B0, `(.L_x_369) ;  /* 0x0000026000007945 */ /* 0x000fe20003800200 */
[----:B------:R-:W-:-:S06]  /*8170*/  IMAD.MOV.U32 R125, RZ, RZ, R122 ;  /* 0x000000ffff7d7224 */ /* 0x000fcc00078e007a */
[----:B------:R-:W-:-:S14]  /*8180*/  DSETP.GTU.AND P0, PT, |R124|, +INF , PT ;  /* 0x7ff000007c00742a */ /* 0x000fdc0003f0c200 */
[----:B------:R-:W-:Y:S05]  /*8190*/  @P0 BRA `(.L_x_370) ;  /* 0x0000000000800947 */ /* 0x000fea0003800000 */
[----:B------:R-:W-:-:S05]  /*81a0*/  LOP3.LUT R122, R122, 0x7fffffff, RZ, 0xc0, !PT ;  /* 0x7fffffff7a7a7812 */ /* 0x000fca00078ec0ff */
[----:B------:R-:W-:-:S05]  /*81b0*/  VIADD R123, R122, 0xffffffff ;  /* 0xffffffff7a7b7836 */ /* 0x000fca0000000000 */
[----:B------:R-:W-:-:S13]  /*81c0*/  ISETP.GE.U32.AND P0, PT, R123, 0x7fefffff, PT ;  /* 0x7fefffff7b00780c */ /* 0x000fda0003f06070 */
[----:B------:R-:W-:Y:S02]  /*81d0*/  @P0 LOP3.LUT R127, R125, 0x7ff00000, RZ, 0x3c, !PT ;  /* 0x7ff000007d7f0812 */ /* 0x000fe400078e3cff */
[----:B------:R-:W-:Y:S01]  /*81e0*/  @P0 MOV R126, RZ ;  /* 0x000000ff007e0202 */ /* 0x000fe20000000f00 */
[----:B------:R-:W-:Y:S06]  /*81f0*/  @P0 BRA `(.L_x_371) ;  /* 0x0000000000700947 */ /* 0x000fec0003800000 */
[----:B------:R-:W-:-:S13]  /*8200*/  ISETP.GE.U32.AND P0, PT, R122, 0x1000001, PT ;  /* 0x010000017a00780c */ /* 0x000fda0003f06070 */
[----:B------:R-:W-:Y:S05]  /*8210*/  @!P0 BRA `(.L_x_372) ;  /* 0x0000000000388947 */ /* 0x000fea0003800000 */
[----:B------:R-:W-:Y:S02]  /*8220*/  VIADD R127, R125, 0xc0200000 ;  /* 0xc02000007d7f7836 */ /* 0x000fe40000000000 */
[----:B------:R-:W-:Y:S02]  /*8230*/  IMAD.MOV.U32 R122, RZ, RZ, R0 ;  /* 0x000000ffff7a7224 */ /* 0x000fe400078e0000 */
[----:B------:R-:W0:Y:S01]  /*8240*/  MUFU.RCP64H R123, R127 ;  /* 0x0000007f007b7308 */ /* 0x000e220000001800 */
[----:B------:R-:W-:-:S06]  /*8250*/  IMAD.MOV.U32 R126, RZ, RZ, R124 ;  /* 0x000000ffff7e7224 */ /* 0x000fcc00078e007c */
        /* <DEDUP_REMOVED lines=10> */
.L_x_372:
[----:B------:R-:W-:Y:S01]  /*8300*/  DMUL R124, R124, 8.11296384146066816958e+31 ;  /* 0x469000007c7c7828 */ /* 0x000fe20000000000 */
[----:B------:R-:W-:-:S05]  /*8310*/  MOV R122, R0 ;  /* 0x00000000007a7202 */ /* 0x000fca0000000f00 */
        /* <DEDUP_REMOVED lines=8> */
.L_x_370:
[----:B------:R-:W-:Y:S01]  /*83a0*/  LOP3.LUT R127, R125, 0x80000, RZ, 0xfc, !PT ;  /* 0x000800007d7f7812 */ /* 0x000fe200078efcff */
[----:B------:R-:W-:-:S07]  /*83b0*/  IMAD.MOV.U32 R126, RZ, RZ, R124 ;  /* 0x000000ffff7e7224 */ /* 0x000fce00078e007c */
.L_x_371:
[----:B------:R-:W-:Y:S05]  /*83c0*/  BSYNC.RECONVERGENT B0 ;  /* 0x0000000000007941 */ /* 0x000fea0003800200 */
.L_x_369:
[----:B------:R-:W-:Y:S01]  /*83d0*/  MOV R124, R5 ;  /* 0x00000005007c7202 */ /* 0x000fe20000000f00 */
[----:B------:R-:W-:Y:S02]  /*83e0*/  IMAD.MOV.U32 R125, RZ, RZ, 0x0 ;  /* 0x00000000ff7d7424 */ /* 0x000fe400078e00ff */
[----:B------:R-:W-:Y:S02]  /*83f0*/  IMAD.MOV.U32 R122, RZ, RZ, R126 ;  /* 0x000000ffff7a7224 */ /* 0x000fe400078e007e */
[----:B------:R-:W-:Y:S01]  /*8400*/  IMAD.MOV.U32 R0, RZ, RZ, R127 ;  /* 0x000000ffff007224 */ /* 0x000fe200078e007f */
[----:B------:R-:W-:Y:S06]  /*8410*/  RET.REL.NODEC R124 `(_Z9rk4_threejPddjjS_S_S_) ;  /* 0xffffff787cf87950 */ /* 0x000fec0003c3ffff */
        .weak           $__internal_5_$__cuda_sm20_div_rn_f64_full
        .type           $__internal_5_$__cuda_sm20_div_rn_f64_full,@function
        .size           $__internal_5_$__cuda_sm20_div_rn_f64_full,(.L_x_382 - $__internal_5_$__cuda_sm20_div_rn_f64_full)
$__internal_5_$__cuda_sm20_div_rn_f64_full:
        /* <DEDUP_REMOVED lines=50> */
[----:B------:R-:W-:Y:S01]  /*8740*/  IMAD.MOV.U32 R2, RZ, RZ, RZ ;  /* 0x000000ffff027224 */ /* 0x000fe200078e00ff */
[----:B------:R-:W-:-:S05]  /*8750*/  IADD3 R5, PT, PT, -R5, -0x43300000, RZ ;  /* 0xbcd0000005057810 */ /* 0x000fca0007ffe1ff */
[----:B------:R-:W-:-:S03]  /*8760*/  DFMA R2, R6, -R2, R10 ;  /* 0x800000020602722b */ /* 0x000fc6000000000a */
[----:B------:R-:W-:-:S07]  /*8770*/  LOP3.LUT R13, R9, R13, RZ, 0x3c, !PT ;  /* 0x0000000d090d7212 */ /* 0x000fce00078e3cff */
[----:B------:R-:W-:-:S04]  /*8780*/  FSETP.NEU.AND P0, PT, |R3|, R5, PT ;  /* 0x000000050300720b */ /* 0x000fc80003f0d200 */
[----:B------:R-:W-:Y:S02]  /*8790*/  FSEL R6, R8, R6, !P0 ;  /* 0x0000000608067208 */ /* 0x000fe40004000000 */
[----:B------:R-:W-:Y:S01]  /*87a0*/  FSEL R7, R13, R7, !P0 ;  /* 0x000000070d077208 */ /* 0x000fe20004000000 */
[----:B------:R-:W-:Y:S06]  /*87b0*/  BRA `(.L_x_374) ;  /* 0x0000000000487947 */ /* 0x000fec0003800000 */
.L_x_373:
        /* <DEDUP_REMOVED lines=16> */
.L_x_375:
[----:B------:R-:W-:Y:S02]  /*88c0*/  LOP3.LUT R7, R19, 0x80000, RZ, 0xfc, !PT ;  /* 0x0008000013077812 */ /* 0x000fe400078efcff */
[----:B------:R-:W-:-:S07]  /*88d0*/  MOV R6, R18 ;  /* 0x0000001200067202 */ /* 0x000fce0000000f00 */
.L_x_374:
[----:B------:R-:W-:Y:S02]  /*88e0*/  IMAD.MOV.U32 R2, RZ, RZ, R0 ;  /* 0x000000ffff027224 */ /* 0x000fe400078e0000 */
[----:B------:R-:W-:-:S04]  /*88f0*/  IMAD.MOV.U32 R3, RZ, RZ, 0x0 ;  /* 0x00000000ff037424 */ /* 0x000fc800078e00ff */
[----:B------:R-:W-:Y:S05]  /*8900*/  RET.REL.NODEC R2 `(_Z9rk4_threejPddjjS_S_S_) ;  /* 0xffffff7402bc7950 */ /* 0x000fea0003c3ffff */
.L_x_376:
        /* <DEDUP_REMOVED lines=15> */
.L_x_382:


//--------------------- .nv.shared.reserved.0     --------------------------
	.section	.nv.shared.reserved.0,"aw",@nobits
	.weak		__nv_reservedSMEM_offset_0_alias
	.size		__nv_reservedSMEM_offset_0_alias, 0, 64
	.other		__nv_reservedSMEM_offset_0_alias,@"STO_CUDA_RESERVED_SHARED STV_DEFAULT"
__nv_reservedSMEM_offset_0_alias:
	.zero		0
	.zero		64


//--------------------- .nv.constant0._Z8rk4_fourjPddjjS_S_S_ --------------------------
	.section	.nv.constant0._Z8rk4_fourjPddjjS_S_S_,"a",@progbits
	.sectionflags	@""
	.align	4
.nv.constant0._Z8rk4_fourjPddjjS_S_S_:
	.zero		952


//--------------------- .nv.constant0._Z24rk4_three_save_crossingsjPdddjjS_S_S_ --------------------------
	.section	.nv.constant0._Z24rk4_three_save_crossingsjPdddjjS_S_S_,"a",@progbits
	.sectionflags	@""
	.align	4
.nv.constant0._Z24rk4_three_save_crossingsjPdddjjS_S_S_:
	.zero		960


//--------------------- .nv.constant0._Z9rk4_threejPddjjS_S_S_ --------------------------
	.section	.nv.constant0._Z9rk4_threejPddjjS_S_S_,"a",@progbits
	.sectionflags	@""
	.align	4
.nv.constant0._Z9rk4_threejPddjjS_S_S_:
	.zero		952


//--------------------- SYMBOLS --------------------------

	.type		.nv.reservedSmem.offset0,@object
	.size		.nv.reservedSmem.offset0,0x4
